//
// Generated by NVIDIA NVVM Compiler
//
// Compiler Build ID: CL-36424714
// Cuda compilation tools, release 13.0, V13.0.88
// Based on NVVM 20.0.0
//

.version 9.0
.target sm_100
.address_size 64

	// .globl	_Z22conv2d_acc_gradFiltersILi16ELi16ELi1ELi1ELi16EEvPfS0_S0_iiiiiiiiiii
// _ZZ22conv2d_acc_gradFiltersILi16ELi16ELi1ELi1ELi16EEvPfS0_S0_iiiiiiiiiiiE8shImages has been demoted
// _ZZ22conv2d_acc_gradFiltersILi16ELi16ELi1ELi1ELi16EEvPfS0_S0_iiiiiiiiiiiE10shGradOuts has been demoted
// _ZZ22conv2d_acc_gradFiltersILi16ELi16ELi2ELi1ELi16EEvPfS0_S0_iiiiiiiiiiiE8shImages has been demoted
// _ZZ22conv2d_acc_gradFiltersILi16ELi16ELi2ELi1ELi16EEvPfS0_S0_iiiiiiiiiiiE10shGradOuts has been demoted
// _ZZ22conv2d_acc_gradFiltersILi16ELi16ELi4ELi1ELi16EEvPfS0_S0_iiiiiiiiiiiE8shImages has been demoted
// _ZZ22conv2d_acc_gradFiltersILi16ELi16ELi4ELi1ELi16EEvPfS0_S0_iiiiiiiiiiiE10shGradOuts has been demoted
// _ZZ22conv2d_acc_gradFiltersILi16ELi16ELi1ELi2ELi16EEvPfS0_S0_iiiiiiiiiiiE8shImages has been demoted
// _ZZ22conv2d_acc_gradFiltersILi16ELi16ELi1ELi2ELi16EEvPfS0_S0_iiiiiiiiiiiE10shGradOuts has been demoted
// _ZZ22conv2d_acc_gradFiltersILi16ELi16ELi2ELi2ELi16EEvPfS0_S0_iiiiiiiiiiiE8shImages has been demoted
// _ZZ22conv2d_acc_gradFiltersILi16ELi16ELi2ELi2ELi16EEvPfS0_S0_iiiiiiiiiiiE10shGradOuts has been demoted
// _ZZ22conv2d_acc_gradFiltersILi16ELi16ELi4ELi2ELi16EEvPfS0_S0_iiiiiiiiiiiE8shImages has been demoted
// _ZZ22conv2d_acc_gradFiltersILi16ELi16ELi4ELi2ELi16EEvPfS0_S0_iiiiiiiiiiiE10shGradOuts has been demoted
// _ZZ22conv2d_acc_gradFiltersILi16ELi16ELi1ELi4ELi16EEvPfS0_S0_iiiiiiiiiiiE8shImages has been demoted
// _ZZ22conv2d_acc_gradFiltersILi16ELi16ELi1ELi4ELi16EEvPfS0_S0_iiiiiiiiiiiE10shGradOuts has been demoted
// _ZZ22conv2d_acc_gradFiltersILi16ELi16ELi2ELi4ELi16EEvPfS0_S0_iiiiiiiiiiiE8shImages has been demoted
// _ZZ22conv2d_acc_gradFiltersILi16ELi16ELi2ELi4ELi16EEvPfS0_S0_iiiiiiiiiiiE10shGradOuts has been demoted
// _ZZ22conv2d_acc_gradFiltersILi16ELi16ELi4ELi4ELi16EEvPfS0_S0_iiiiiiiiiiiE8shImages has been demoted
// _ZZ22conv2d_acc_gradFiltersILi16ELi16ELi4ELi4ELi16EEvPfS0_S0_iiiiiiiiiiiE10shGradOuts has been demoted

.visible .entry _Z22conv2d_acc_gradFiltersILi16ELi16ELi1ELi1ELi16EEvPfS0_S0_iiiiiiiiiii(
	.param .u64 .ptr .align 1 _Z22conv2d_acc_gradFiltersILi16ELi16ELi1ELi1ELi16EEvPfS0_S0_iiiiiiiiiii_param_0,
	.param .u64 .ptr .align 1 _Z22conv2d_acc_gradFiltersILi16ELi16ELi1ELi1ELi16EEvPfS0_S0_iiiiiiiiiii_param_1,
	.param .u64 .ptr .align 1 _Z22conv2d_acc_gradFiltersILi16ELi16ELi1ELi1ELi16EEvPfS0_S0_iiiiiiiiiii_param_2,
	.param .u32 _Z22conv2d_acc_gradFiltersILi16ELi16ELi1ELi1ELi16EEvPfS0_S0_iiiiiiiiiii_param_3,
	.param .u32 _Z22conv2d_acc_gradFiltersILi16ELi16ELi1ELi1ELi16EEvPfS0_S0_iiiiiiiiiii_param_4,
	.param .u32 _Z22conv2d_acc_gradFiltersILi16ELi16ELi1ELi1ELi16EEvPfS0_S0_iiiiiiiiiii_param_5,
	.param .u32 _Z22conv2d_acc_gradFiltersILi16ELi16ELi1ELi1ELi16EEvPfS0_S0_iiiiiiiiiii_param_6,
	.param .u32 _Z22conv2d_acc_gradFiltersILi16ELi16ELi1ELi1ELi16EEvPfS0_S0_iiiiiiiiiii_param_7,
	.param .u32 _Z22conv2d_acc_gradFiltersILi16ELi16ELi1ELi1ELi16EEvPfS0_S0_iiiiiiiiiii_param_8,
	.param .u32 _Z22conv2d_acc_gradFiltersILi16ELi16ELi1ELi1ELi16EEvPfS0_S0_iiiiiiiiiii_param_9,
	.param .u32 _Z22conv2d_acc_gradFiltersILi16ELi16ELi1ELi1ELi16EEvPfS0_S0_iiiiiiiiiii_param_10,
	.param .u32 _Z22conv2d_acc_gradFiltersILi16ELi16ELi1ELi1ELi16EEvPfS0_S0_iiiiiiiiiii_param_11,
	.param .u32 _Z22conv2d_acc_gradFiltersILi16ELi16ELi1ELi1ELi16EEvPfS0_S0_iiiiiiiiiii_param_12,
	.param .u32 _Z22conv2d_acc_gradFiltersILi16ELi16ELi1ELi1ELi16EEvPfS0_S0_iiiiiiiiiii_param_13
)
{
	.reg .pred 	%p<11>;
	.reg .b32 	%r<85>;
	.reg .b32 	%f<61>;
	.reg .b64 	%rd<25>;
	// demoted variable
	.shared .align 4 .b8 _ZZ22conv2d_acc_gradFiltersILi16ELi16ELi1ELi1ELi16EEvPfS0_S0_iiiiiiiiiiiE8shImages[1088];
	// demoted variable
	.shared .align 4 .b8 _ZZ22conv2d_acc_gradFiltersILi16ELi16ELi1ELi1ELi16EEvPfS0_S0_iiiiiiiiiiiE10shGradOuts[1088];
	ld.param.u64 	%rd7, [_Z22conv2d_acc_gradFiltersILi16ELi16ELi1ELi1ELi16EEvPfS0_S0_iiiiiiiiiii_param_2];
	ld.param.u32 	%r28, [_Z22conv2d_acc_gradFiltersILi16ELi16ELi1ELi1ELi16EEvPfS0_S0_iiiiiiiiiii_param_3];
	ld.param.u32 	%r29, [_Z22conv2d_acc_gradFiltersILi16ELi16ELi1ELi1ELi16EEvPfS0_S0_iiiiiiiiiii_param_4];
	ld.param.u32 	%r35, [_Z22conv2d_acc_gradFiltersILi16ELi16ELi1ELi1ELi16EEvPfS0_S0_iiiiiiiiiii_param_5];
	ld.param.u32 	%r30, [_Z22conv2d_acc_gradFiltersILi16ELi16ELi1ELi1ELi16EEvPfS0_S0_iiiiiiiiiii_param_6];
	ld.param.u32 	%r36, [_Z22conv2d_acc_gradFiltersILi16ELi16ELi1ELi1ELi16EEvPfS0_S0_iiiiiiiiiii_param_8];
	ld.param.u32 	%r37, [_Z22conv2d_acc_gradFiltersILi16ELi16ELi1ELi1ELi16EEvPfS0_S0_iiiiiiiiiii_param_9];
	ld.param.u32 	%r38, [_Z22conv2d_acc_gradFiltersILi16ELi16ELi1ELi1ELi16EEvPfS0_S0_iiiiiiiiiii_param_10];
	ld.param.u32 	%r32, [_Z22conv2d_acc_gradFiltersILi16ELi16ELi1ELi1ELi16EEvPfS0_S0_iiiiiiiiiii_param_11];
	cvta.to.global.u64 	%rd8, %rd7;
	mul.lo.s32 	%r1, %r32, %r38;
	mul.lo.s32 	%r39, %r37, %r36;
	mul.lo.s32 	%r2, %r30, %r35;
	add.s32 	%r40, %r29, 15;
	shr.s32 	%r41, %r40, 31;
	shr.u32 	%r42, %r41, 28;
	add.s32 	%r43, %r40, %r42;
	shr.s32 	%r44, %r43, 4;
	mov.u32 	%r45, %ctaid.x;
	shl.b32 	%r3, %r45, 4;
	mov.u32 	%r46, %ctaid.y;
	div.u32 	%r47, %r46, %r44;
	mul.lo.s32 	%r48, %r47, %r44;
	sub.s32 	%r49, %r46, %r48;
	shl.b32 	%r50, %r49, 4;
	mov.u32 	%r4, %tid.y;
	mov.u32 	%r5, %tid.x;
	and.b32  	%r6, %r5, 15;
	shr.u32 	%r7, %r5, 4;
	add.s32 	%r8, %r7, %r4;
	div.s32 	%r51, %r47, %r37;
	mul.lo.s32 	%r52, %r51, %r37;
	sub.s32 	%r53, %r47, %r52;
	mad.lo.s32 	%r54, %r50, %r2, %r53;
	mad.lo.s32 	%r9, %r51, %r30, %r54;
	add.s32 	%r10, %r50, %r4;
	add.s32 	%r55, %r3, %r5;
	mad.lo.s32 	%r56, %r29, %r55, %r10;
	mad.lo.s32 	%r57, %r39, %r56, %r47;
	mul.wide.u32 	%rd9, %r57, 4;
	add.s64 	%rd1, %rd8, %rd9;
	bar.sync 	0;
	setp.lt.s32 	%p1, %r28, 1;
	mov.f32 	%f59, 0f00000000;
	@%p1 bra 	$L__BB0_15;
	ld.param.u32 	%r79, [_Z22conv2d_acc_gradFiltersILi16ELi16ELi1ELi1ELi16EEvPfS0_S0_iiiiiiiiiii_param_12];
	ld.param.u64 	%rd23, [_Z22conv2d_acc_gradFiltersILi16ELi16ELi1ELi1ELi16EEvPfS0_S0_iiiiiiiiiii_param_0];
	mul.lo.s32 	%r11, %r2, %r29;
	mul.lo.s32 	%r59, %r8, 68;
	mov.u32 	%r60, _ZZ22conv2d_acc_gradFiltersILi16ELi16ELi1ELi1ELi16EEvPfS0_S0_iiiiiiiiiiiE10shGradOuts;
	add.s32 	%r61, %r60, %r59;
	shl.b32 	%r62, %r6, 2;
	add.s32 	%r12, %r61, %r62;
	mul.lo.s32 	%r13, %r79, %r30;
	add.s32 	%r14, %r10, %r7;
	mov.u32 	%r63, _ZZ22conv2d_acc_gradFiltersILi16ELi16ELi1ELi1ELi16EEvPfS0_S0_iiiiiiiiiiiE8shImages;
	add.s32 	%r64, %r63, %r59;
	add.s32 	%r15, %r64, %r62;
	mul.lo.s32 	%r16, %r8, %r2;
	mad.lo.s32 	%r17, %r4, 68, %r63;
	mad.lo.s32 	%r18, %r5, 68, %r60;
	mul.lo.s32 	%r65, %r1, %r3;
	cvt.s64.s32 	%rd2, %r65;
	cvt.s64.s32 	%rd3, %r9;
	cvta.to.global.u64 	%rd4, %rd23;
	mov.f32 	%f59, 0f00000000;
	mov.b32 	%r81, 0;
$L__BB0_2:
	setp.lt.s32 	%p2, %r1, 1;
	@%p2 bra 	$L__BB0_14;
	mad.lo.s32 	%r82, %r8, %r1, %r6;
	mov.b32 	%r84, 0;
	mul.lo.s32 	%r77, %r11, %r81;
	cvt.s64.s32 	%rd18, %r77;
	add.s64 	%rd19, %rd18, %rd3;
	mov.u32 	%r83, %r6;
$L__BB0_4:
	setp.lt.s32 	%p3, %r83, %r1;
	@%p3 bra 	$L__BB0_7;
	setp.lt.u32 	%p4, %r8, 16;
	@%p4 bra 	$L__BB0_6;
	bra.uni 	$L__BB0_13;
$L__BB0_6:
	mov.b32 	%r67, 0;
	st.shared.u32 	[%r12], %r67;
	bra.uni 	$L__BB0_13;
$L__BB0_7:
	setp.gt.u32 	%p5, %r8, 15;
	@%p5 bra 	$L__BB0_9;
	ld.param.u32 	%r78, [_Z22conv2d_acc_gradFiltersILi16ELi16ELi1ELi1ELi16EEvPfS0_S0_iiiiiiiiiii_param_7];
	ld.param.u64 	%rd24, [_Z22conv2d_acc_gradFiltersILi16ELi16ELi1ELi1ELi16EEvPfS0_S0_iiiiiiiiiii_param_1];
	cvt.u64.u32 	%rd10, %r82;
	mul.lo.s32 	%r68, %r1, %r78;
	mul.lo.s32 	%r69, %r68, %r81;
	cvt.s64.s32 	%rd11, %r69;
	add.s64 	%rd12, %rd11, %rd2;
	add.s64 	%rd13, %rd12, %rd10;
	cvta.to.global.u64 	%rd14, %rd24;
	shl.b64 	%rd15, %rd13, 2;
	add.s64 	%rd16, %rd14, %rd15;
	ld.global.f32 	%f8, [%rd16];
	st.shared.f32 	[%r12], %f8;
$L__BB0_9:
	@%p5 bra 	$L__BB0_13;
	setp.ge.s32 	%p7, %r14, %r29;
	@%p7 bra 	$L__BB0_12;
	ld.param.u32 	%r80, [_Z22conv2d_acc_gradFiltersILi16ELi16ELi1ELi1ELi16EEvPfS0_S0_iiiiiiiiiii_param_13];
	div.s32 	%r71, %r83, %r32;
	mul.lo.s32 	%r72, %r71, %r32;
	sub.s32 	%r73, %r83, %r72;
	mul.lo.s32 	%r74, %r73, %r80;
	mad.lo.s32 	%r75, %r13, %r71, %r74;
	add.s32 	%r76, %r75, %r16;
	cvt.s64.s32 	%rd17, %r76;
	add.s64 	%rd20, %rd19, %rd17;
	shl.b64 	%rd21, %rd20, 2;
	add.s64 	%rd22, %rd4, %rd21;
	ld.global.f32 	%f9, [%rd22];
	st.shared.f32 	[%r15], %f9;
	bra.uni 	$L__BB0_13;
$L__BB0_12:
	mov.b32 	%r70, 0;
	st.shared.u32 	[%r15], %r70;
$L__BB0_13:
	bar.sync 	0;
	ld.shared.f32 	%f10, [%r17];
	ld.shared.f32 	%f11, [%r18];
	fma.rn.f32 	%f12, %f10, %f11, %f59;
	ld.shared.f32 	%f13, [%r17+4];
	ld.shared.f32 	%f14, [%r18+4];
	fma.rn.f32 	%f15, %f13, %f14, %f12;
	ld.shared.f32 	%f16, [%r17+8];
	ld.shared.f32 	%f17, [%r18+8];
	fma.rn.f32 	%f18, %f16, %f17, %f15;
	ld.shared.f32 	%f19, [%r17+12];
	ld.shared.f32 	%f20, [%r18+12];
	fma.rn.f32 	%f21, %f19, %f20, %f18;
	ld.shared.f32 	%f22, [%r17+16];
	ld.shared.f32 	%f23, [%r18+16];
	fma.rn.f32 	%f24, %f22, %f23, %f21;
	ld.shared.f32 	%f25, [%r17+20];
	ld.shared.f32 	%f26, [%r18+20];
	fma.rn.f32 	%f27, %f25, %f26, %f24;
	ld.shared.f32 	%f28, [%r17+24];
	ld.shared.f32 	%f29, [%r18+24];
	fma.rn.f32 	%f30, %f28, %f29, %f27;
	ld.shared.f32 	%f31, [%r17+28];
	ld.shared.f32 	%f32, [%r18+28];
	fma.rn.f32 	%f33, %f31, %f32, %f30;
	ld.shared.f32 	%f34, [%r17+32];
	ld.shared.f32 	%f35, [%r18+32];
	fma.rn.f32 	%f36, %f34, %f35, %f33;
	ld.shared.f32 	%f37, [%r17+36];
	ld.shared.f32 	%f38, [%r18+36];
	fma.rn.f32 	%f39, %f37, %f38, %f36;
	ld.shared.f32 	%f40, [%r17+40];
	ld.shared.f32 	%f41, [%r18+40];
	fma.rn.f32 	%f42, %f40, %f41, %f39;
	ld.shared.f32 	%f43, [%r17+44];
	ld.shared.f32 	%f44, [%r18+44];
	fma.rn.f32 	%f45, %f43, %f44, %f42;
	ld.shared.f32 	%f46, [%r17+48];
	ld.shared.f32 	%f47, [%r18+48];
	fma.rn.f32 	%f48, %f46, %f47, %f45;
	ld.shared.f32 	%f49, [%r17+52];
	ld.shared.f32 	%f50, [%r18+52];
	fma.rn.f32 	%f51, %f49, %f50, %f48;
	ld.shared.f32 	%f52, [%r17+56];
	ld.shared.f32 	%f53, [%r18+56];
	fma.rn.f32 	%f54, %f52, %f53, %f51;
	ld.shared.f32 	%f55, [%r17+60];
	ld.shared.f32 	%f56, [%r18+60];
	fma.rn.f32 	%f59, %f55, %f56, %f54;
	bar.sync 	0;
	add.s32 	%r84, %r84, 16;
	add.s32 	%r83, %r83, 16;
	add.s32 	%r82, %r82, 16;
	setp.lt.s32 	%p8, %r84, %r1;
	@%p8 bra 	$L__BB0_4;
$L__BB0_14:
	add.s32 	%r81, %r81, 1;
	setp.ne.s32 	%p9, %r81, %r28;
	@%p9 bra 	$L__BB0_2;
$L__BB0_15:
	setp.ge.u32 	%p10, %r10, %r29;
	@%p10 bra 	$L__BB0_17;
	st.global.f32 	[%rd1], %f59;
$L__BB0_17:
	ret;

}
	// .globl	_Z22conv2d_acc_gradFiltersILi16ELi16ELi2ELi1ELi16EEvPfS0_S0_iiiiiiiiiii
.visible .entry _Z22conv2d_acc_gradFiltersILi16ELi16ELi2ELi1ELi16EEvPfS0_S0_iiiiiiiiiii(
	.param .u64 .ptr .align 1 _Z22conv2d_acc_gradFiltersILi16ELi16ELi2ELi1ELi16EEvPfS0_S0_iiiiiiiiiii_param_0,
	.param .u64 .ptr .align 1 _Z22conv2d_acc_gradFiltersILi16ELi16ELi2ELi1ELi16EEvPfS0_S0_iiiiiiiiiii_param_1,
	.param .u64 .ptr .align 1 _Z22conv2d_acc_gradFiltersILi16ELi16ELi2ELi1ELi16EEvPfS0_S0_iiiiiiiiiii_param_2,
	.param .u32 _Z22conv2d_acc_gradFiltersILi16ELi16ELi2ELi1ELi16EEvPfS0_S0_iiiiiiiiiii_param_3,
	.param .u32 _Z22conv2d_acc_gradFiltersILi16ELi16ELi2ELi1ELi16EEvPfS0_S0_iiiiiiiiiii_param_4,
	.param .u32 _Z22conv2d_acc_gradFiltersILi16ELi16ELi2ELi1ELi16EEvPfS0_S0_iiiiiiiiiii_param_5,
	.param .u32 _Z22conv2d_acc_gradFiltersILi16ELi16ELi2ELi1ELi16EEvPfS0_S0_iiiiiiiiiii_param_6,
	.param .u32 _Z22conv2d_acc_gradFiltersILi16ELi16ELi2ELi1ELi16EEvPfS0_S0_iiiiiiiiiii_param_7,
	.param .u32 _Z22conv2d_acc_gradFiltersILi16ELi16ELi2ELi1ELi16EEvPfS0_S0_iiiiiiiiiii_param_8,
	.param .u32 _Z22conv2d_acc_gradFiltersILi16ELi16ELi2ELi1ELi16EEvPfS0_S0_iiiiiiiiiii_param_9,
	.param .u32 _Z22conv2d_acc_gradFiltersILi16ELi16ELi2ELi1ELi16EEvPfS0_S0_iiiiiiiiiii_param_10,
	.param .u32 _Z22conv2d_acc_gradFiltersILi16ELi16ELi2ELi1ELi16EEvPfS0_S0_iiiiiiiiiii_param_11,
	.param .u32 _Z22conv2d_acc_gradFiltersILi16ELi16ELi2ELi1ELi16EEvPfS0_S0_iiiiiiiiiii_param_12,
	.param .u32 _Z22conv2d_acc_gradFiltersILi16ELi16ELi2ELi1ELi16EEvPfS0_S0_iiiiiiiiiii_param_13
)
{
	.reg .pred 	%p<13>;
	.reg .b32 	%r<90>;
	.reg .b32 	%f<101>;
	.reg .b64 	%rd<26>;
	// demoted variable
	.shared .align 4 .b8 _ZZ22conv2d_acc_gradFiltersILi16ELi16ELi2ELi1ELi16EEvPfS0_S0_iiiiiiiiiiiE8shImages[1088];
	// demoted variable
	.shared .align 4 .b8 _ZZ22conv2d_acc_gradFiltersILi16ELi16ELi2ELi1ELi16EEvPfS0_S0_iiiiiiiiiiiE10shGradOuts[2176];
	ld.param.u64 	%rd5, [_Z22conv2d_acc_gradFiltersILi16ELi16ELi2ELi1ELi16EEvPfS0_S0_iiiiiiiiiii_param_0];
	ld.param.u64 	%rd6, [_Z22conv2d_acc_gradFiltersILi16ELi16ELi2ELi1ELi16EEvPfS0_S0_iiiiiiiiiii_param_1];
	ld.param.u32 	%r32, [_Z22conv2d_acc_gradFiltersILi16ELi16ELi2ELi1ELi16EEvPfS0_S0_iiiiiiiiiii_param_3];
	ld.param.u32 	%r33, [_Z22conv2d_acc_gradFiltersILi16ELi16ELi2ELi1ELi16EEvPfS0_S0_iiiiiiiiiii_param_4];
	ld.param.u32 	%r39, [_Z22conv2d_acc_gradFiltersILi16ELi16ELi2ELi1ELi16EEvPfS0_S0_iiiiiiiiiii_param_5];
	ld.param.u32 	%r34, [_Z22conv2d_acc_gradFiltersILi16ELi16ELi2ELi1ELi16EEvPfS0_S0_iiiiiiiiiii_param_6];
	ld.param.u32 	%r35, [_Z22conv2d_acc_gradFiltersILi16ELi16ELi2ELi1ELi16EEvPfS0_S0_iiiiiiiiiii_param_7];
	ld.param.u32 	%r40, [_Z22conv2d_acc_gradFiltersILi16ELi16ELi2ELi1ELi16EEvPfS0_S0_iiiiiiiiiii_param_8];
	ld.param.u32 	%r41, [_Z22conv2d_acc_gradFiltersILi16ELi16ELi2ELi1ELi16EEvPfS0_S0_iiiiiiiiiii_param_9];
	ld.param.u32 	%r42, [_Z22conv2d_acc_gradFiltersILi16ELi16ELi2ELi1ELi16EEvPfS0_S0_iiiiiiiiiii_param_10];
	ld.param.u32 	%r36, [_Z22conv2d_acc_gradFiltersILi16ELi16ELi2ELi1ELi16EEvPfS0_S0_iiiiiiiiiii_param_11];
	ld.param.u32 	%r37, [_Z22conv2d_acc_gradFiltersILi16ELi16ELi2ELi1ELi16EEvPfS0_S0_iiiiiiiiiii_param_12];
	ld.param.u32 	%r38, [_Z22conv2d_acc_gradFiltersILi16ELi16ELi2ELi1ELi16EEvPfS0_S0_iiiiiiiiiii_param_13];
	mul.lo.s32 	%r1, %r36, %r42;
	mul.lo.s32 	%r2, %r41, %r40;
	mul.lo.s32 	%r3, %r34, %r39;
	add.s32 	%r43, %r33, 15;
	shr.s32 	%r44, %r43, 31;
	shr.u32 	%r45, %r44, 28;
	add.s32 	%r46, %r43, %r45;
	shr.s32 	%r47, %r46, 4;
	mov.u32 	%r48, %ctaid.x;
	shl.b32 	%r4, %r48, 5;
	mov.u32 	%r49, %ctaid.y;
	div.u32 	%r5, %r49, %r47;
	mul.lo.s32 	%r50, %r5, %r47;
	sub.s32 	%r51, %r49, %r50;
	shl.b32 	%r52, %r51, 4;
	mov.u32 	%r6, %tid.y;
	mov.u32 	%r7, %tid.x;
	and.b32  	%r8, %r7, 15;
	shr.u32 	%r53, %r7, 4;
	add.s32 	%r9, %r53, %r6;
	div.s32 	%r54, %r5, %r41;
	mul.lo.s32 	%r55, %r54, %r41;
	sub.s32 	%r56, %r5, %r55;
	mad.lo.s32 	%r57, %r52, %r3, %r56;
	mad.lo.s32 	%r10, %r54, %r34, %r57;
	add.s32 	%r11, %r52, %r6;
	bar.sync 	0;
	setp.lt.s32 	%p1, %r32, 1;
	mov.f32 	%f97, 0f00000000;
	mov.f32 	%f98, %f97;
	@%p1 bra 	$L__BB1_16;
	mul.lo.s32 	%r12, %r3, %r33;
	mul.lo.s32 	%r13, %r1, %r35;
	shl.b32 	%r59, %r8, 2;
	mov.u32 	%r60, _ZZ22conv2d_acc_gradFiltersILi16ELi16ELi2ELi1ELi16EEvPfS0_S0_iiiiiiiiiiiE10shGradOuts;
	add.s32 	%r14, %r60, %r59;
	mul.lo.s32 	%r15, %r37, %r34;
	mov.u32 	%r61, _ZZ22conv2d_acc_gradFiltersILi16ELi16ELi2ELi1ELi16EEvPfS0_S0_iiiiiiiiiiiE8shImages;
	mad.lo.s32 	%r62, %r9, 68, %r59;
	add.s32 	%r16, %r62, %r61;
	mul.lo.s32 	%r17, %r9, %r3;
	mad.lo.s32 	%r18, %r6, 68, %r61;
	mad.lo.s32 	%r63, %r7, 68, %r60;
	add.s32 	%r19, %r63, 60;
	add.s32 	%r20, %r60, %r62;
	cvt.s64.s32 	%rd1, %r10;
	cvta.to.global.u64 	%rd2, %rd5;
	cvta.to.global.u64 	%rd3, %rd6;
	mov.b32 	%r85, 0;
	mov.f32 	%f97, 0f00000000;
$L__BB1_2:
	setp.lt.s32 	%p2, %r1, 1;
	@%p2 bra 	$L__BB1_15;
	mul.lo.s32 	%r65, %r13, %r85;
	cvt.s64.s32 	%rd8, %r65;
	mul.lo.s32 	%r66, %r1, %r4;
	cvt.s64.s32 	%rd9, %r66;
	add.s64 	%rd4, %rd8, %rd9;
	mov.b32 	%r86, 0;
	mul.lo.s32 	%r79, %r12, %r85;
	cvt.s64.s32 	%rd15, %r79;
	add.s64 	%rd16, %rd15, %rd1;
$L__BB1_4:
	add.s32 	%r23, %r86, %r8;
	setp.lt.s32 	%p3, %r23, %r1;
	@%p3 bra 	$L__BB1_7;
	setp.gt.u32 	%p4, %r9, 31;
	mov.u32 	%r88, %r20;
	mov.u32 	%r89, %r9;
	@%p4 bra 	$L__BB1_14;
$L__BB1_6:
	mov.b32 	%r67, 0;
	st.shared.u32 	[%r88], %r67;
	add.s32 	%r28, %r89, 16;
	add.s32 	%r88, %r88, 1088;
	setp.lt.u32 	%p5, %r89, 16;
	mov.u32 	%r89, %r28;
	@%p5 bra 	$L__BB1_6;
	bra.uni 	$L__BB1_14;
$L__BB1_7:
	setp.gt.u32 	%p6, %r9, 31;
	@%p6 bra 	$L__BB1_10;
	mov.u32 	%r87, %r9;
$L__BB1_9:
	mad.lo.s32 	%r68, %r87, %r1, %r23;
	cvt.u64.u32 	%rd10, %r68;
	add.s64 	%rd11, %rd4, %rd10;
	shl.b64 	%rd12, %rd11, 2;
	add.s64 	%rd13, %rd3, %rd12;
	ld.global.f32 	%f13, [%rd13];
	mad.lo.s32 	%r69, %r87, 68, %r14;
	st.shared.f32 	[%r69], %f13;
	add.s32 	%r25, %r87, 16;
	setp.lt.u32 	%p7, %r87, 16;
	mov.u32 	%r87, %r25;
	@%p7 bra 	$L__BB1_9;
$L__BB1_10:
	setp.gt.u32 	%p8, %r9, 15;
	@%p8 bra 	$L__BB1_14;
	shr.u32 	%r70, %r7, 4;
	add.s32 	%r71, %r11, %r70;
	setp.ge.s32 	%p9, %r71, %r33;
	@%p9 bra 	$L__BB1_13;
	div.s32 	%r73, %r23, %r36;
	mul.lo.s32 	%r74, %r73, %r36;
	sub.s32 	%r75, %r23, %r74;
	mul.lo.s32 	%r76, %r75, %r38;
	mad.lo.s32 	%r77, %r15, %r73, %r76;
	add.s32 	%r78, %r77, %r17;
	cvt.s64.s32 	%rd14, %r78;
	add.s64 	%rd17, %rd16, %rd14;
	shl.b64 	%rd18, %rd17, 2;
	add.s64 	%rd19, %rd2, %rd18;
	ld.global.f32 	%f14, [%rd19];
	st.shared.f32 	[%r16], %f14;
	bra.uni 	$L__BB1_14;
$L__BB1_13:
	mov.b32 	%r72, 0;
	st.shared.u32 	[%r16], %r72;
$L__BB1_14:
	bar.sync 	0;
	ld.shared.f32 	%f15, [%r18];
	ld.shared.f32 	%f16, [%r19+-60];
	fma.rn.f32 	%f17, %f15, %f16, %f98;
	ld.shared.f32 	%f18, [%r19+1028];
	fma.rn.f32 	%f19, %f15, %f18, %f97;
	ld.shared.f32 	%f20, [%r18+4];
	ld.shared.f32 	%f21, [%r19+-56];
	fma.rn.f32 	%f22, %f20, %f21, %f17;
	ld.shared.f32 	%f23, [%r19+1032];
	fma.rn.f32 	%f24, %f20, %f23, %f19;
	ld.shared.f32 	%f25, [%r18+8];
	ld.shared.f32 	%f26, [%r19+-52];
	fma.rn.f32 	%f27, %f25, %f26, %f22;
	ld.shared.f32 	%f28, [%r19+1036];
	fma.rn.f32 	%f29, %f25, %f28, %f24;
	ld.shared.f32 	%f30, [%r18+12];
	ld.shared.f32 	%f31, [%r19+-48];
	fma.rn.f32 	%f32, %f30, %f31, %f27;
	ld.shared.f32 	%f33, [%r19+1040];
	fma.rn.f32 	%f34, %f30, %f33, %f29;
	ld.shared.f32 	%f35, [%r18+16];
	ld.shared.f32 	%f36, [%r19+-44];
	fma.rn.f32 	%f37, %f35, %f36, %f32;
	ld.shared.f32 	%f38, [%r19+1044];
	fma.rn.f32 	%f39, %f35, %f38, %f34;
	ld.shared.f32 	%f40, [%r18+20];
	ld.shared.f32 	%f41, [%r19+-40];
	fma.rn.f32 	%f42, %f40, %f41, %f37;
	ld.shared.f32 	%f43, [%r19+1048];
	fma.rn.f32 	%f44, %f40, %f43, %f39;
	ld.shared.f32 	%f45, [%r18+24];
	ld.shared.f32 	%f46, [%r19+-36];
	fma.rn.f32 	%f47, %f45, %f46, %f42;
	ld.shared.f32 	%f48, [%r19+1052];
	fma.rn.f32 	%f49, %f45, %f48, %f44;
	ld.shared.f32 	%f50, [%r18+28];
	ld.shared.f32 	%f51, [%r19+-32];
	fma.rn.f32 	%f52, %f50, %f51, %f47;
	ld.shared.f32 	%f53, [%r19+1056];
	fma.rn.f32 	%f54, %f50, %f53, %f49;
	ld.shared.f32 	%f55, [%r18+32];
	ld.shared.f32 	%f56, [%r19+-28];
	fma.rn.f32 	%f57, %f55, %f56, %f52;
	ld.shared.f32 	%f58, [%r19+1060];
	fma.rn.f32 	%f59, %f55, %f58, %f54;
	ld.shared.f32 	%f60, [%r18+36];
	ld.shared.f32 	%f61, [%r19+-24];
	fma.rn.f32 	%f62, %f60, %f61, %f57;
	ld.shared.f32 	%f63, [%r19+1064];
	fma.rn.f32 	%f64, %f60, %f63, %f59;
	ld.shared.f32 	%f65, [%r18+40];
	ld.shared.f32 	%f66, [%r19+-20];
	fma.rn.f32 	%f67, %f65, %f66, %f62;
	ld.shared.f32 	%f68, [%r19+1068];
	fma.rn.f32 	%f69, %f65, %f68, %f64;
	ld.shared.f32 	%f70, [%r18+44];
	ld.shared.f32 	%f71, [%r19+-16];
	fma.rn.f32 	%f72, %f70, %f71, %f67;
	ld.shared.f32 	%f73, [%r19+1072];
	fma.rn.f32 	%f74, %f70, %f73, %f69;
	ld.shared.f32 	%f75, [%r18+48];
	ld.shared.f32 	%f76, [%r19+-12];
	fma.rn.f32 	%f77, %f75, %f76, %f72;
	ld.shared.f32 	%f78, [%r19+1076];
	fma.rn.f32 	%f79, %f75, %f78, %f74;
	ld.shared.f32 	%f80, [%r18+52];
	ld.shared.f32 	%f81, [%r19+-8];
	fma.rn.f32 	%f82, %f80, %f81, %f77;
	ld.shared.f32 	%f83, [%r19+1080];
	fma.rn.f32 	%f84, %f80, %f83, %f79;
	ld.shared.f32 	%f85, [%r18+56];
	ld.shared.f32 	%f86, [%r19+-4];
	fma.rn.f32 	%f87, %f85, %f86, %f82;
	ld.shared.f32 	%f88, [%r19+1084];
	fma.rn.f32 	%f89, %f85, %f88, %f84;
	ld.shared.f32 	%f90, [%r18+60];
	ld.shared.f32 	%f91, [%r19];
	fma.rn.f32 	%f98, %f90, %f91, %f87;
	ld.shared.f32 	%f92, [%r19+1088];
	fma.rn.f32 	%f97, %f90, %f92, %f89;
	bar.sync 	0;
	add.s32 	%r86, %r86, 16;
	setp.lt.s32 	%p10, %r86, %r1;
	@%p10 bra 	$L__BB1_4;
$L__BB1_15:
	add.s32 	%r85, %r85, 1;
	setp.ne.s32 	%p11, %r85, %r32;
	@%p11 bra 	$L__BB1_2;
$L__BB1_16:
	setp.ge.u32 	%p12, %r11, %r33;
	@%p12 bra 	$L__BB1_18;
	ld.param.u64 	%rd25, [_Z22conv2d_acc_gradFiltersILi16ELi16ELi2ELi1ELi16EEvPfS0_S0_iiiiiiiiiii_param_2];
	add.s32 	%r80, %r4, %r7;
	mad.lo.s32 	%r81, %r33, %r80, %r11;
	mad.lo.s32 	%r82, %r81, %r2, %r5;
	mul.lo.s32 	%r83, %r33, %r2;
	shl.b32 	%r84, %r83, 4;
	cvta.to.global.u64 	%rd20, %rd25;
	mul.wide.u32 	%rd21, %r82, 4;
	add.s64 	%rd22, %rd20, %rd21;
	st.global.f32 	[%rd22], %f98;
	mul.wide.s32 	%rd23, %r84, 4;
	add.s64 	%rd24, %rd22, %rd23;
	st.global.f32 	[%rd24], %f97;
$L__BB1_18:
	ret;

}
	// .globl	_Z22conv2d_acc_gradFiltersILi16ELi16ELi4ELi1ELi16EEvPfS0_S0_iiiiiiiiiii
.visible .entry _Z22conv2d_acc_gradFiltersILi16ELi16ELi4ELi1ELi16EEvPfS0_S0_iiiiiiiiiii(
	.param .u64 .ptr .align 1 _Z22conv2d_acc_gradFiltersILi16ELi16ELi4ELi1ELi16EEvPfS0_S0_iiiiiiiiiii_param_0,
	.param .u64 .ptr .align 1 _Z22conv2d_acc_gradFiltersILi16ELi16ELi4ELi1ELi16EEvPfS0_S0_iiiiiiiiiii_param_1,
	.param .u64 .ptr .align 1 _Z22conv2d_acc_gradFiltersILi16ELi16ELi4ELi1ELi16EEvPfS0_S0_iiiiiiiiiii_param_2,
	.param .u32 _Z22conv2d_acc_gradFiltersILi16ELi16ELi4ELi1ELi16EEvPfS0_S0_iiiiiiiiiii_param_3,
	.param .u32 _Z22conv2d_acc_gradFiltersILi16ELi16ELi4ELi1ELi16EEvPfS0_S0_iiiiiiiiiii_param_4,
	.param .u32 _Z22conv2d_acc_gradFiltersILi16ELi16ELi4ELi1ELi16EEvPfS0_S0_iiiiiiiiiii_param_5,
	.param .u32 _Z22conv2d_acc_gradFiltersILi16ELi16ELi4ELi1ELi16EEvPfS0_S0_iiiiiiiiiii_param_6,
	.param .u32 _Z22conv2d_acc_gradFiltersILi16ELi16ELi4ELi1ELi16EEvPfS0_S0_iiiiiiiiiii_param_7,
	.param .u32 _Z22conv2d_acc_gradFiltersILi16ELi16ELi4ELi1ELi16EEvPfS0_S0_iiiiiiiiiii_param_8,
	.param .u32 _Z22conv2d_acc_gradFiltersILi16ELi16ELi4ELi1ELi16EEvPfS0_S0_iiiiiiiiiii_param_9,
	.param .u32 _Z22conv2d_acc_gradFiltersILi16ELi16ELi4ELi1ELi16EEvPfS0_S0_iiiiiiiiiii_param_10,
	.param .u32 _Z22conv2d_acc_gradFiltersILi16ELi16ELi4ELi1ELi16EEvPfS0_S0_iiiiiiiiiii_param_11,
	.param .u32 _Z22conv2d_acc_gradFiltersILi16ELi16ELi4ELi1ELi16EEvPfS0_S0_iiiiiiiiiii_param_12,
	.param .u32 _Z22conv2d_acc_gradFiltersILi16ELi16ELi4ELi1ELi16EEvPfS0_S0_iiiiiiiiiii_param_13
)
{
	.reg .pred 	%p<13>;
	.reg .b32 	%r<95>;
	.reg .b32 	%f<181>;
	.reg .b64 	%rd<30>;
	// demoted variable
	.shared .align 4 .b8 _ZZ22conv2d_acc_gradFiltersILi16ELi16ELi4ELi1ELi16EEvPfS0_S0_iiiiiiiiiiiE8shImages[1088];
	// demoted variable
	.shared .align 4 .b8 _ZZ22conv2d_acc_gradFiltersILi16ELi16ELi4ELi1ELi16EEvPfS0_S0_iiiiiiiiiiiE10shGradOuts[4352];
	ld.param.u64 	%rd5, [_Z22conv2d_acc_gradFiltersILi16ELi16ELi4ELi1ELi16EEvPfS0_S0_iiiiiiiiiii_param_0];
	ld.param.u64 	%rd6, [_Z22conv2d_acc_gradFiltersILi16ELi16ELi4ELi1ELi16EEvPfS0_S0_iiiiiiiiiii_param_1];
	ld.param.u32 	%r32, [_Z22conv2d_acc_gradFiltersILi16ELi16ELi4ELi1ELi16EEvPfS0_S0_iiiiiiiiiii_param_3];
	ld.param.u32 	%r33, [_Z22conv2d_acc_gradFiltersILi16ELi16ELi4ELi1ELi16EEvPfS0_S0_iiiiiiiiiii_param_4];
	ld.param.u32 	%r39, [_Z22conv2d_acc_gradFiltersILi16ELi16ELi4ELi1ELi16EEvPfS0_S0_iiiiiiiiiii_param_5];
	ld.param.u32 	%r34, [_Z22conv2d_acc_gradFiltersILi16ELi16ELi4ELi1ELi16EEvPfS0_S0_iiiiiiiiiii_param_6];
	ld.param.u32 	%r35, [_Z22conv2d_acc_gradFiltersILi16ELi16ELi4ELi1ELi16EEvPfS0_S0_iiiiiiiiiii_param_7];
	ld.param.u32 	%r40, [_Z22conv2d_acc_gradFiltersILi16ELi16ELi4ELi1ELi16EEvPfS0_S0_iiiiiiiiiii_param_8];
	ld.param.u32 	%r41, [_Z22conv2d_acc_gradFiltersILi16ELi16ELi4ELi1ELi16EEvPfS0_S0_iiiiiiiiiii_param_9];
	ld.param.u32 	%r42, [_Z22conv2d_acc_gradFiltersILi16ELi16ELi4ELi1ELi16EEvPfS0_S0_iiiiiiiiiii_param_10];
	ld.param.u32 	%r36, [_Z22conv2d_acc_gradFiltersILi16ELi16ELi4ELi1ELi16EEvPfS0_S0_iiiiiiiiiii_param_11];
	ld.param.u32 	%r37, [_Z22conv2d_acc_gradFiltersILi16ELi16ELi4ELi1ELi16EEvPfS0_S0_iiiiiiiiiii_param_12];
	ld.param.u32 	%r38, [_Z22conv2d_acc_gradFiltersILi16ELi16ELi4ELi1ELi16EEvPfS0_S0_iiiiiiiiiii_param_13];
	mul.lo.s32 	%r1, %r36, %r42;
	mul.lo.s32 	%r2, %r41, %r40;
	mul.lo.s32 	%r3, %r34, %r39;
	add.s32 	%r43, %r33, 15;
	shr.s32 	%r44, %r43, 31;
	shr.u32 	%r45, %r44, 28;
	add.s32 	%r46, %r43, %r45;
	shr.s32 	%r47, %r46, 4;
	mov.u32 	%r48, %ctaid.x;
	shl.b32 	%r4, %r48, 6;
	mov.u32 	%r49, %ctaid.y;
	div.u32 	%r5, %r49, %r47;
	mul.lo.s32 	%r50, %r5, %r47;
	sub.s32 	%r51, %r49, %r50;
	shl.b32 	%r52, %r51, 4;
	mov.u32 	%r6, %tid.y;
	mov.u32 	%r7, %tid.x;
	and.b32  	%r8, %r7, 15;
	shr.u32 	%r53, %r7, 4;
	add.s32 	%r9, %r53, %r6;
	div.s32 	%r54, %r5, %r41;
	mul.lo.s32 	%r55, %r54, %r41;
	sub.s32 	%r56, %r5, %r55;
	mad.lo.s32 	%r57, %r52, %r3, %r56;
	mad.lo.s32 	%r10, %r54, %r34, %r57;
	add.s32 	%r11, %r52, %r6;
	bar.sync 	0;
	setp.lt.s32 	%p1, %r32, 1;
	mov.f32 	%f173, 0f00000000;
	mov.f32 	%f174, %f173;
	mov.f32 	%f175, %f173;
	mov.f32 	%f176, %f173;
	@%p1 bra 	$L__BB2_17;
	mul.lo.s32 	%r12, %r3, %r33;
	mul.lo.s32 	%r13, %r1, %r35;
	shl.b32 	%r59, %r8, 2;
	mov.u32 	%r60, _ZZ22conv2d_acc_gradFiltersILi16ELi16ELi4ELi1ELi16EEvPfS0_S0_iiiiiiiiiiiE10shGradOuts;
	add.s32 	%r14, %r60, %r59;
	mul.lo.s32 	%r15, %r37, %r34;
	mov.u32 	%r61, _ZZ22conv2d_acc_gradFiltersILi16ELi16ELi4ELi1ELi16EEvPfS0_S0_iiiiiiiiiiiE8shImages;
	mad.lo.s32 	%r62, %r9, 68, %r61;
	add.s32 	%r16, %r62, %r59;
	mul.lo.s32 	%r17, %r9, %r3;
	mad.lo.s32 	%r18, %r6, 68, %r61;
	mad.lo.s32 	%r63, %r7, 68, %r60;
	add.s32 	%r19, %r63, 60;
	cvt.s64.s32 	%rd1, %r10;
	cvta.to.global.u64 	%rd2, %rd5;
	cvta.to.global.u64 	%rd3, %rd6;
	mov.b32 	%r90, 0;
	mov.f32 	%f173, 0f00000000;
$L__BB2_2:
	setp.lt.s32 	%p2, %r1, 1;
	@%p2 bra 	$L__BB2_16;
	mul.lo.s32 	%r65, %r13, %r90;
	cvt.s64.s32 	%rd8, %r65;
	mul.lo.s32 	%r66, %r1, %r4;
	cvt.s64.s32 	%rd9, %r66;
	add.s64 	%rd4, %rd8, %rd9;
	mov.b32 	%r91, 0;
	mul.lo.s32 	%r82, %r12, %r90;
	cvt.s64.s32 	%rd15, %r82;
	add.s64 	%rd16, %rd15, %rd1;
$L__BB2_4:
	add.s32 	%r22, %r91, %r8;
	setp.lt.s32 	%p3, %r22, %r1;
	@%p3 bra 	$L__BB2_8;
	setp.gt.u32 	%p4, %r9, 63;
	@%p4 bra 	$L__BB2_15;
	shl.b32 	%r67, %r8, 2;
	mad.lo.s32 	%r68, %r9, 68, %r67;
	mov.u32 	%r69, _ZZ22conv2d_acc_gradFiltersILi16ELi16ELi4ELi1ELi16EEvPfS0_S0_iiiiiiiiiiiE10shGradOuts;
	add.s32 	%r93, %r69, %r68;
	mov.u32 	%r94, %r9;
$L__BB2_7:
	mov.b32 	%r70, 0;
	st.shared.u32 	[%r93], %r70;
	add.s32 	%r28, %r94, 16;
	add.s32 	%r93, %r93, 1088;
	setp.lt.u32 	%p5, %r94, 48;
	mov.u32 	%r94, %r28;
	@%p5 bra 	$L__BB2_7;
	bra.uni 	$L__BB2_15;
$L__BB2_8:
	setp.gt.u32 	%p6, %r9, 63;
	@%p6 bra 	$L__BB2_11;
	mov.u32 	%r92, %r9;
$L__BB2_10:
	mad.lo.s32 	%r71, %r92, %r1, %r22;
	cvt.u64.u32 	%rd10, %r71;
	add.s64 	%rd11, %rd4, %rd10;
	shl.b64 	%rd12, %rd11, 2;
	add.s64 	%rd13, %rd3, %rd12;
	ld.global.f32 	%f23, [%rd13];
	mad.lo.s32 	%r72, %r92, 68, %r14;
	st.shared.f32 	[%r72], %f23;
	add.s32 	%r25, %r92, 16;
	setp.lt.u32 	%p7, %r92, 48;
	mov.u32 	%r92, %r25;
	@%p7 bra 	$L__BB2_10;
$L__BB2_11:
	setp.gt.u32 	%p8, %r9, 15;
	@%p8 bra 	$L__BB2_15;
	shr.u32 	%r73, %r7, 4;
	add.s32 	%r74, %r11, %r73;
	setp.ge.s32 	%p9, %r74, %r33;
	@%p9 bra 	$L__BB2_14;
	div.s32 	%r76, %r22, %r36;
	mul.lo.s32 	%r77, %r76, %r36;
	sub.s32 	%r78, %r22, %r77;
	mul.lo.s32 	%r79, %r78, %r38;
	mad.lo.s32 	%r80, %r15, %r76, %r79;
	add.s32 	%r81, %r80, %r17;
	cvt.s64.s32 	%rd14, %r81;
	add.s64 	%rd17, %rd16, %rd14;
	shl.b64 	%rd18, %rd17, 2;
	add.s64 	%rd19, %rd2, %rd18;
	ld.global.f32 	%f24, [%rd19];
	st.shared.f32 	[%r16], %f24;
	bra.uni 	$L__BB2_15;
$L__BB2_14:
	mov.b32 	%r75, 0;
	st.shared.u32 	[%r16], %r75;
$L__BB2_15:
	bar.sync 	0;
	ld.shared.f32 	%f25, [%r18];
	ld.shared.f32 	%f26, [%r19+-60];
	fma.rn.f32 	%f27, %f25, %f26, %f176;
	ld.shared.f32 	%f28, [%r19+1028];
	fma.rn.f32 	%f29, %f25, %f28, %f175;
	ld.shared.f32 	%f30, [%r19+2116];
	fma.rn.f32 	%f31, %f25, %f30, %f174;
	ld.shared.f32 	%f32, [%r19+3204];
	fma.rn.f32 	%f33, %f25, %f32, %f173;
	ld.shared.f32 	%f34, [%r18+4];
	ld.shared.f32 	%f35, [%r19+-56];
	fma.rn.f32 	%f36, %f34, %f35, %f27;
	ld.shared.f32 	%f37, [%r19+1032];
	fma.rn.f32 	%f38, %f34, %f37, %f29;
	ld.shared.f32 	%f39, [%r19+2120];
	fma.rn.f32 	%f40, %f34, %f39, %f31;
	ld.shared.f32 	%f41, [%r19+3208];
	fma.rn.f32 	%f42, %f34, %f41, %f33;
	ld.shared.f32 	%f43, [%r18+8];
	ld.shared.f32 	%f44, [%r19+-52];
	fma.rn.f32 	%f45, %f43, %f44, %f36;
	ld.shared.f32 	%f46, [%r19+1036];
	fma.rn.f32 	%f47, %f43, %f46, %f38;
	ld.shared.f32 	%f48, [%r19+2124];
	fma.rn.f32 	%f49, %f43, %f48, %f40;
	ld.shared.f32 	%f50, [%r19+3212];
	fma.rn.f32 	%f51, %f43, %f50, %f42;
	ld.shared.f32 	%f52, [%r18+12];
	ld.shared.f32 	%f53, [%r19+-48];
	fma.rn.f32 	%f54, %f52, %f53, %f45;
	ld.shared.f32 	%f55, [%r19+1040];
	fma.rn.f32 	%f56, %f52, %f55, %f47;
	ld.shared.f32 	%f57, [%r19+2128];
	fma.rn.f32 	%f58, %f52, %f57, %f49;
	ld.shared.f32 	%f59, [%r19+3216];
	fma.rn.f32 	%f60, %f52, %f59, %f51;
	ld.shared.f32 	%f61, [%r18+16];
	ld.shared.f32 	%f62, [%r19+-44];
	fma.rn.f32 	%f63, %f61, %f62, %f54;
	ld.shared.f32 	%f64, [%r19+1044];
	fma.rn.f32 	%f65, %f61, %f64, %f56;
	ld.shared.f32 	%f66, [%r19+2132];
	fma.rn.f32 	%f67, %f61, %f66, %f58;
	ld.shared.f32 	%f68, [%r19+3220];
	fma.rn.f32 	%f69, %f61, %f68, %f60;
	ld.shared.f32 	%f70, [%r18+20];
	ld.shared.f32 	%f71, [%r19+-40];
	fma.rn.f32 	%f72, %f70, %f71, %f63;
	ld.shared.f32 	%f73, [%r19+1048];
	fma.rn.f32 	%f74, %f70, %f73, %f65;
	ld.shared.f32 	%f75, [%r19+2136];
	fma.rn.f32 	%f76, %f70, %f75, %f67;
	ld.shared.f32 	%f77, [%r19+3224];
	fma.rn.f32 	%f78, %f70, %f77, %f69;
	ld.shared.f32 	%f79, [%r18+24];
	ld.shared.f32 	%f80, [%r19+-36];
	fma.rn.f32 	%f81, %f79, %f80, %f72;
	ld.shared.f32 	%f82, [%r19+1052];
	fma.rn.f32 	%f83, %f79, %f82, %f74;
	ld.shared.f32 	%f84, [%r19+2140];
	fma.rn.f32 	%f85, %f79, %f84, %f76;
	ld.shared.f32 	%f86, [%r19+3228];
	fma.rn.f32 	%f87, %f79, %f86, %f78;
	ld.shared.f32 	%f88, [%r18+28];
	ld.shared.f32 	%f89, [%r19+-32];
	fma.rn.f32 	%f90, %f88, %f89, %f81;
	ld.shared.f32 	%f91, [%r19+1056];
	fma.rn.f32 	%f92, %f88, %f91, %f83;
	ld.shared.f32 	%f93, [%r19+2144];
	fma.rn.f32 	%f94, %f88, %f93, %f85;
	ld.shared.f32 	%f95, [%r19+3232];
	fma.rn.f32 	%f96, %f88, %f95, %f87;
	ld.shared.f32 	%f97, [%r18+32];
	ld.shared.f32 	%f98, [%r19+-28];
	fma.rn.f32 	%f99, %f97, %f98, %f90;
	ld.shared.f32 	%f100, [%r19+1060];
	fma.rn.f32 	%f101, %f97, %f100, %f92;
	ld.shared.f32 	%f102, [%r19+2148];
	fma.rn.f32 	%f103, %f97, %f102, %f94;
	ld.shared.f32 	%f104, [%r19+3236];
	fma.rn.f32 	%f105, %f97, %f104, %f96;
	ld.shared.f32 	%f106, [%r18+36];
	ld.shared.f32 	%f107, [%r19+-24];
	fma.rn.f32 	%f108, %f106, %f107, %f99;
	ld.shared.f32 	%f109, [%r19+1064];
	fma.rn.f32 	%f110, %f106, %f109, %f101;
	ld.shared.f32 	%f111, [%r19+2152];
	fma.rn.f32 	%f112, %f106, %f111, %f103;
	ld.shared.f32 	%f113, [%r19+3240];
	fma.rn.f32 	%f114, %f106, %f113, %f105;
	ld.shared.f32 	%f115, [%r18+40];
	ld.shared.f32 	%f116, [%r19+-20];
	fma.rn.f32 	%f117, %f115, %f116, %f108;
	ld.shared.f32 	%f118, [%r19+1068];
	fma.rn.f32 	%f119, %f115, %f118, %f110;
	ld.shared.f32 	%f120, [%r19+2156];
	fma.rn.f32 	%f121, %f115, %f120, %f112;
	ld.shared.f32 	%f122, [%r19+3244];
	fma.rn.f32 	%f123, %f115, %f122, %f114;
	ld.shared.f32 	%f124, [%r18+44];
	ld.shared.f32 	%f125, [%r19+-16];
	fma.rn.f32 	%f126, %f124, %f125, %f117;
	ld.shared.f32 	%f127, [%r19+1072];
	fma.rn.f32 	%f128, %f124, %f127, %f119;
	ld.shared.f32 	%f129, [%r19+2160];
	fma.rn.f32 	%f130, %f124, %f129, %f121;
	ld.shared.f32 	%f131, [%r19+3248];
	fma.rn.f32 	%f132, %f124, %f131, %f123;
	ld.shared.f32 	%f133, [%r18+48];
	ld.shared.f32 	%f134, [%r19+-12];
	fma.rn.f32 	%f135, %f133, %f134, %f126;
	ld.shared.f32 	%f136, [%r19+1076];
	fma.rn.f32 	%f137, %f133, %f136, %f128;
	ld.shared.f32 	%f138, [%r19+2164];
	fma.rn.f32 	%f139, %f133, %f138, %f130;
	ld.shared.f32 	%f140, [%r19+3252];
	fma.rn.f32 	%f141, %f133, %f140, %f132;
	ld.shared.f32 	%f142, [%r18+52];
	ld.shared.f32 	%f143, [%r19+-8];
	fma.rn.f32 	%f144, %f142, %f143, %f135;
	ld.shared.f32 	%f145, [%r19+1080];
	fma.rn.f32 	%f146, %f142, %f145, %f137;
	ld.shared.f32 	%f147, [%r19+2168];
	fma.rn.f32 	%f148, %f142, %f147, %f139;
	ld.shared.f32 	%f149, [%r19+3256];
	fma.rn.f32 	%f150, %f142, %f149, %f141;
	ld.shared.f32 	%f151, [%r18+56];
	ld.shared.f32 	%f152, [%r19+-4];
	fma.rn.f32 	%f153, %f151, %f152, %f144;
	ld.shared.f32 	%f154, [%r19+1084];
	fma.rn.f32 	%f155, %f151, %f154, %f146;
	ld.shared.f32 	%f156, [%r19+2172];
	fma.rn.f32 	%f157, %f151, %f156, %f148;
	ld.shared.f32 	%f158, [%r19+3260];
	fma.rn.f32 	%f159, %f151, %f158, %f150;
	ld.shared.f32 	%f160, [%r18+60];
	ld.shared.f32 	%f161, [%r19];
	fma.rn.f32 	%f176, %f160, %f161, %f153;
	ld.shared.f32 	%f162, [%r19+1088];
	fma.rn.f32 	%f175, %f160, %f162, %f155;
	ld.shared.f32 	%f163, [%r19+2176];
	fma.rn.f32 	%f174, %f160, %f163, %f157;
	ld.shared.f32 	%f164, [%r19+3264];
	fma.rn.f32 	%f173, %f160, %f164, %f159;
	bar.sync 	0;
	add.s32 	%r91, %r91, 16;
	setp.lt.s32 	%p10, %r91, %r1;
	@%p10 bra 	$L__BB2_4;
$L__BB2_16:
	add.s32 	%r90, %r90, 1;
	setp.ne.s32 	%p11, %r90, %r32;
	@%p11 bra 	$L__BB2_2;
$L__BB2_17:
	setp.ge.u32 	%p12, %r11, %r33;
	@%p12 bra 	$L__BB2_19;
	ld.param.u64 	%rd29, [_Z22conv2d_acc_gradFiltersILi16ELi16ELi4ELi1ELi16EEvPfS0_S0_iiiiiiiiiii_param_2];
	add.s32 	%r83, %r4, %r7;
	mad.lo.s32 	%r84, %r33, %r83, %r11;
	mad.lo.s32 	%r85, %r84, %r2, %r5;
	mul.lo.s32 	%r86, %r33, %r2;
	shl.b32 	%r87, %r86, 4;
	cvta.to.global.u64 	%rd20, %rd29;
	mul.wide.u32 	%rd21, %r85, 4;
	add.s64 	%rd22, %rd20, %rd21;
	st.global.f32 	[%rd22], %f176;
	mul.wide.s32 	%rd23, %r87, 4;
	add.s64 	%rd24, %rd22, %rd23;
	st.global.f32 	[%rd24], %f175;
	shl.b32 	%r88, %r86, 5;
	mul.wide.s32 	%rd25, %r88, 4;
	add.s64 	%rd26, %rd22, %rd25;
	st.global.f32 	[%rd26], %f174;
	mul.lo.s32 	%r89, %r86, 48;
	mul.wide.s32 	%rd27, %r89, 4;
	add.s64 	%rd28, %rd22, %rd27;
	st.global.f32 	[%rd28], %f173;
$L__BB2_19:
	ret;

}
	// .globl	_Z22conv2d_acc_gradFiltersILi16ELi16ELi1ELi2ELi16EEvPfS0_S0_iiiiiiiiiii
.visible .entry _Z22conv2d_acc_gradFiltersILi16ELi16ELi1ELi2ELi16EEvPfS0_S0_iiiiiiiiiii(
	.param .u64 .ptr .align 1 _Z22conv2d_acc_gradFiltersILi16ELi16ELi1ELi2ELi16EEvPfS0_S0_iiiiiiiiiii_param_0,
	.param .u64 .ptr .align 1 _Z22conv2d_acc_gradFiltersILi16ELi16ELi1ELi2ELi16EEvPfS0_S0_iiiiiiiiiii_param_1,
	.param .u64 .ptr .align 1 _Z22conv2d_acc_gradFiltersILi16ELi16ELi1ELi2ELi16EEvPfS0_S0_iiiiiiiiiii_param_2,
	.param .u32 _Z22conv2d_acc_gradFiltersILi16ELi16ELi1ELi2ELi16EEvPfS0_S0_iiiiiiiiiii_param_3,
	.param .u32 _Z22conv2d_acc_gradFiltersILi16ELi16ELi1ELi2ELi16EEvPfS0_S0_iiiiiiiiiii_param_4,
	.param .u32 _Z22conv2d_acc_gradFiltersILi16ELi16ELi1ELi2ELi16EEvPfS0_S0_iiiiiiiiiii_param_5,
	.param .u32 _Z22conv2d_acc_gradFiltersILi16ELi16ELi1ELi2ELi16EEvPfS0_S0_iiiiiiiiiii_param_6,
	.param .u32 _Z22conv2d_acc_gradFiltersILi16ELi16ELi1ELi2ELi16EEvPfS0_S0_iiiiiiiiiii_param_7,
	.param .u32 _Z22conv2d_acc_gradFiltersILi16ELi16ELi1ELi2ELi16EEvPfS0_S0_iiiiiiiiiii_param_8,
	.param .u32 _Z22conv2d_acc_gradFiltersILi16ELi16ELi1ELi2ELi16EEvPfS0_S0_iiiiiiiiiii_param_9,
	.param .u32 _Z22conv2d_acc_gradFiltersILi16ELi16ELi1ELi2ELi16EEvPfS0_S0_iiiiiiiiiii_param_10,
	.param .u32 _Z22conv2d_acc_gradFiltersILi16ELi16ELi1ELi2ELi16EEvPfS0_S0_iiiiiiiiiii_param_11,
	.param .u32 _Z22conv2d_acc_gradFiltersILi16ELi16ELi1ELi2ELi16EEvPfS0_S0_iiiiiiiiiii_param_12,
	.param .u32 _Z22conv2d_acc_gradFiltersILi16ELi16ELi1ELi2ELi16EEvPfS0_S0_iiiiiiiiiii_param_13
)
{
	.reg .pred 	%p<13>;
	.reg .b32 	%r<93>;
	.reg .b32 	%f<101>;
	.reg .b64 	%rd<29>;
	// demoted variable
	.shared .align 4 .b8 _ZZ22conv2d_acc_gradFiltersILi16ELi16ELi1ELi2ELi16EEvPfS0_S0_iiiiiiiiiiiE8shImages[2176];
	// demoted variable
	.shared .align 4 .b8 _ZZ22conv2d_acc_gradFiltersILi16ELi16ELi1ELi2ELi16EEvPfS0_S0_iiiiiiiiiiiE10shGradOuts[1088];
	ld.param.u64 	%rd7, [_Z22conv2d_acc_gradFiltersILi16ELi16ELi1ELi2ELi16EEvPfS0_S0_iiiiiiiiiii_param_0];
	ld.param.u64 	%rd9, [_Z22conv2d_acc_gradFiltersILi16ELi16ELi1ELi2ELi16EEvPfS0_S0_iiiiiiiiiii_param_2];
	ld.param.u32 	%r32, [_Z22conv2d_acc_gradFiltersILi16ELi16ELi1ELi2ELi16EEvPfS0_S0_iiiiiiiiiii_param_3];
	ld.param.u32 	%r33, [_Z22conv2d_acc_gradFiltersILi16ELi16ELi1ELi2ELi16EEvPfS0_S0_iiiiiiiiiii_param_4];
	ld.param.u32 	%r34, [_Z22conv2d_acc_gradFiltersILi16ELi16ELi1ELi2ELi16EEvPfS0_S0_iiiiiiiiiii_param_5];
	ld.param.u32 	%r35, [_Z22conv2d_acc_gradFiltersILi16ELi16ELi1ELi2ELi16EEvPfS0_S0_iiiiiiiiiii_param_6];
	ld.param.u32 	%r40, [_Z22conv2d_acc_gradFiltersILi16ELi16ELi1ELi2ELi16EEvPfS0_S0_iiiiiiiiiii_param_8];
	ld.param.u32 	%r41, [_Z22conv2d_acc_gradFiltersILi16ELi16ELi1ELi2ELi16EEvPfS0_S0_iiiiiiiiiii_param_9];
	ld.param.u32 	%r42, [_Z22conv2d_acc_gradFiltersILi16ELi16ELi1ELi2ELi16EEvPfS0_S0_iiiiiiiiiii_param_10];
	ld.param.u32 	%r37, [_Z22conv2d_acc_gradFiltersILi16ELi16ELi1ELi2ELi16EEvPfS0_S0_iiiiiiiiiii_param_11];
	cvta.to.global.u64 	%rd1, %rd9;
	mul.lo.s32 	%r1, %r37, %r42;
	mul.lo.s32 	%r2, %r41, %r40;
	mul.lo.s32 	%r3, %r35, %r34;
	add.s32 	%r43, %r33, 31;
	shr.s32 	%r44, %r43, 31;
	shr.u32 	%r45, %r44, 27;
	add.s32 	%r46, %r43, %r45;
	shr.s32 	%r47, %r46, 5;
	mov.u32 	%r48, %ctaid.x;
	shl.b32 	%r4, %r48, 4;
	mov.u32 	%r49, %ctaid.y;
	div.u32 	%r50, %r49, %r47;
	mul.lo.s32 	%r51, %r50, %r47;
	sub.s32 	%r52, %r49, %r51;
	shl.b32 	%r5, %r52, 5;
	mov.u32 	%r6, %tid.y;
	mov.u32 	%r7, %tid.x;
	and.b32  	%r8, %r7, 15;
	shr.u32 	%r53, %r7, 4;
	add.s32 	%r9, %r53, %r6;
	div.s32 	%r54, %r50, %r41;
	mul.lo.s32 	%r55, %r54, %r41;
	sub.s32 	%r56, %r50, %r55;
	mad.lo.s32 	%r57, %r5, %r3, %r56;
	mad.lo.s32 	%r10, %r54, %r35, %r57;
	add.s32 	%r58, %r4, %r7;
	mad.lo.s32 	%r59, %r33, %r58, %r6;
	add.s32 	%r60, %r59, %r5;
	mad.lo.s32 	%r61, %r60, %r2, %r50;
	cvt.u64.u32 	%rd2, %r61;
	bar.sync 	0;
	setp.lt.s32 	%p1, %r32, 1;
	mov.f32 	%f99, 0f00000000;
	mov.f32 	%f100, %f99;
	@%p1 bra 	$L__BB3_17;
	mul.lo.s32 	%r11, %r3, %r33;
	mov.u32 	%r63, _ZZ22conv2d_acc_gradFiltersILi16ELi16ELi1ELi2ELi16EEvPfS0_S0_iiiiiiiiiiiE10shGradOuts;
	mad.lo.s32 	%r64, %r9, 68, %r63;
	shl.b32 	%r65, %r8, 2;
	add.s32 	%r12, %r64, %r65;
	mad.lo.s32 	%r13, %r7, 68, %r63;
	mov.u32 	%r66, _ZZ22conv2d_acc_gradFiltersILi16ELi16ELi1ELi2ELi16EEvPfS0_S0_iiiiiiiiiiiE8shImages;
	mad.lo.s32 	%r67, %r6, 68, %r66;
	add.s32 	%r14, %r67, 60;
	mul.lo.s32 	%r15, %r34, %r9;
	shl.b32 	%r16, %r3, 4;
	mul.lo.s32 	%r68, %r1, %r4;
	cvt.s64.s32 	%rd3, %r68;
	cvt.s64.s32 	%rd4, %r10;
	cvta.to.global.u64 	%rd5, %rd7;
	mov.b32 	%r88, 0;
	mov.f32 	%f99, 0f00000000;
$L__BB3_2:
	setp.lt.s32 	%p2, %r1, 1;
	@%p2 bra 	$L__BB3_16;
	mul.lo.s32 	%r70, %r11, %r88;
	cvt.s64.s32 	%rd10, %r70;
	add.s64 	%rd6, %rd10, %rd4;
	mov.b32 	%r89, 0;
$L__BB3_4:
	add.s32 	%r20, %r89, %r8;
	setp.lt.s32 	%p3, %r20, %r1;
	@%p3 bra 	$L__BB3_7;
	setp.lt.u32 	%p4, %r9, 16;
	@%p4 bra 	$L__BB3_6;
	bra.uni 	$L__BB3_15;
$L__BB3_6:
	mov.b32 	%r71, 0;
	st.shared.u32 	[%r12], %r71;
	bra.uni 	$L__BB3_15;
$L__BB3_7:
	setp.gt.u32 	%p5, %r9, 15;
	@%p5 bra 	$L__BB3_9;
	ld.param.u32 	%r85, [_Z22conv2d_acc_gradFiltersILi16ELi16ELi1ELi2ELi16EEvPfS0_S0_iiiiiiiiiii_param_7];
	ld.param.u64 	%rd28, [_Z22conv2d_acc_gradFiltersILi16ELi16ELi1ELi2ELi16EEvPfS0_S0_iiiiiiiiiii_param_1];
	mad.lo.s32 	%r72, %r9, %r1, %r20;
	cvt.u64.u32 	%rd11, %r72;
	mul.lo.s32 	%r73, %r1, %r85;
	mul.lo.s32 	%r74, %r73, %r88;
	cvt.s64.s32 	%rd12, %r74;
	add.s64 	%rd13, %rd12, %rd3;
	add.s64 	%rd14, %rd13, %rd11;
	cvta.to.global.u64 	%rd15, %rd28;
	shl.b64 	%rd16, %rd14, 2;
	add.s64 	%rd17, %rd15, %rd16;
	ld.global.f32 	%f13, [%rd17];
	st.shared.f32 	[%r12], %f13;
$L__BB3_9:
	setp.gt.u32 	%p6, %r9, 31;
	rem.s32 	%r21, %r20, %r37;
	@%p6 bra 	$L__BB3_15;
	ld.param.u32 	%r87, [_Z22conv2d_acc_gradFiltersILi16ELi16ELi1ELi2ELi16EEvPfS0_S0_iiiiiiiiiii_param_13];
	ld.param.u32 	%r86, [_Z22conv2d_acc_gradFiltersILi16ELi16ELi1ELi2ELi16EEvPfS0_S0_iiiiiiiiiii_param_12];
	shl.b32 	%r75, %r8, 2;
	mad.lo.s32 	%r76, %r9, 68, %r75;
	mov.u32 	%r77, _ZZ22conv2d_acc_gradFiltersILi16ELi16ELi1ELi2ELi16EEvPfS0_S0_iiiiiiiiiiiE8shImages;
	add.s32 	%r91, %r77, %r76;
	div.s32 	%r78, %r20, %r37;
	mad.lo.s32 	%r79, %r86, %r78, %r15;
	mul.lo.s32 	%r80, %r35, %r79;
	mad.lo.s32 	%r90, %r21, %r87, %r80;
	mov.u32 	%r92, %r9;
$L__BB3_11:
	add.s32 	%r81, %r92, %r5;
	setp.ge.s32 	%p7, %r81, %r33;
	@%p7 bra 	$L__BB3_13;
	cvt.s64.s32 	%rd18, %r90;
	add.s64 	%rd19, %rd6, %rd18;
	shl.b64 	%rd20, %rd19, 2;
	add.s64 	%rd21, %rd5, %rd20;
	ld.global.f32 	%f14, [%rd21];
	st.shared.f32 	[%r91], %f14;
	bra.uni 	$L__BB3_14;
$L__BB3_13:
	mov.b32 	%r82, 0;
	st.shared.u32 	[%r91], %r82;
$L__BB3_14:
	add.s32 	%r27, %r92, 16;
	add.s32 	%r91, %r91, 1088;
	add.s32 	%r90, %r90, %r16;
	setp.lt.u32 	%p8, %r92, 16;
	mov.u32 	%r92, %r27;
	@%p8 bra 	$L__BB3_11;
$L__BB3_15:
	bar.sync 	0;
	ld.shared.f32 	%f15, [%r13];
	ld.shared.f32 	%f16, [%r14+-60];
	fma.rn.f32 	%f17, %f16, %f15, %f100;
	ld.shared.f32 	%f18, [%r14+1028];
	fma.rn.f32 	%f19, %f18, %f15, %f99;
	ld.shared.f32 	%f20, [%r13+4];
	ld.shared.f32 	%f21, [%r14+-56];
	fma.rn.f32 	%f22, %f21, %f20, %f17;
	ld.shared.f32 	%f23, [%r14+1032];
	fma.rn.f32 	%f24, %f23, %f20, %f19;
	ld.shared.f32 	%f25, [%r13+8];
	ld.shared.f32 	%f26, [%r14+-52];
	fma.rn.f32 	%f27, %f26, %f25, %f22;
	ld.shared.f32 	%f28, [%r14+1036];
	fma.rn.f32 	%f29, %f28, %f25, %f24;
	ld.shared.f32 	%f30, [%r13+12];
	ld.shared.f32 	%f31, [%r14+-48];
	fma.rn.f32 	%f32, %f31, %f30, %f27;
	ld.shared.f32 	%f33, [%r14+1040];
	fma.rn.f32 	%f34, %f33, %f30, %f29;
	ld.shared.f32 	%f35, [%r13+16];
	ld.shared.f32 	%f36, [%r14+-44];
	fma.rn.f32 	%f37, %f36, %f35, %f32;
	ld.shared.f32 	%f38, [%r14+1044];
	fma.rn.f32 	%f39, %f38, %f35, %f34;
	ld.shared.f32 	%f40, [%r13+20];
	ld.shared.f32 	%f41, [%r14+-40];
	fma.rn.f32 	%f42, %f41, %f40, %f37;
	ld.shared.f32 	%f43, [%r14+1048];
	fma.rn.f32 	%f44, %f43, %f40, %f39;
	ld.shared.f32 	%f45, [%r13+24];
	ld.shared.f32 	%f46, [%r14+-36];
	fma.rn.f32 	%f47, %f46, %f45, %f42;
	ld.shared.f32 	%f48, [%r14+1052];
	fma.rn.f32 	%f49, %f48, %f45, %f44;
	ld.shared.f32 	%f50, [%r13+28];
	ld.shared.f32 	%f51, [%r14+-32];
	fma.rn.f32 	%f52, %f51, %f50, %f47;
	ld.shared.f32 	%f53, [%r14+1056];
	fma.rn.f32 	%f54, %f53, %f50, %f49;
	ld.shared.f32 	%f55, [%r13+32];
	ld.shared.f32 	%f56, [%r14+-28];
	fma.rn.f32 	%f57, %f56, %f55, %f52;
	ld.shared.f32 	%f58, [%r14+1060];
	fma.rn.f32 	%f59, %f58, %f55, %f54;
	ld.shared.f32 	%f60, [%r13+36];
	ld.shared.f32 	%f61, [%r14+-24];
	fma.rn.f32 	%f62, %f61, %f60, %f57;
	ld.shared.f32 	%f63, [%r14+1064];
	fma.rn.f32 	%f64, %f63, %f60, %f59;
	ld.shared.f32 	%f65, [%r13+40];
	ld.shared.f32 	%f66, [%r14+-20];
	fma.rn.f32 	%f67, %f66, %f65, %f62;
	ld.shared.f32 	%f68, [%r14+1068];
	fma.rn.f32 	%f69, %f68, %f65, %f64;
	ld.shared.f32 	%f70, [%r13+44];
	ld.shared.f32 	%f71, [%r14+-16];
	fma.rn.f32 	%f72, %f71, %f70, %f67;
	ld.shared.f32 	%f73, [%r14+1072];
	fma.rn.f32 	%f74, %f73, %f70, %f69;
	ld.shared.f32 	%f75, [%r13+48];
	ld.shared.f32 	%f76, [%r14+-12];
	fma.rn.f32 	%f77, %f76, %f75, %f72;
	ld.shared.f32 	%f78, [%r14+1076];
	fma.rn.f32 	%f79, %f78, %f75, %f74;
	ld.shared.f32 	%f80, [%r13+52];
	ld.shared.f32 	%f81, [%r14+-8];
	fma.rn.f32 	%f82, %f81, %f80, %f77;
	ld.shared.f32 	%f83, [%r14+1080];
	fma.rn.f32 	%f84, %f83, %f80, %f79;
	ld.shared.f32 	%f85, [%r13+56];
	ld.shared.f32 	%f86, [%r14+-4];
	fma.rn.f32 	%f87, %f86, %f85, %f82;
	ld.shared.f32 	%f88, [%r14+1084];
	fma.rn.f32 	%f89, %f88, %f85, %f84;
	ld.shared.f32 	%f90, [%r13+60];
	ld.shared.f32 	%f91, [%r14];
	fma.rn.f32 	%f100, %f91, %f90, %f87;
	ld.shared.f32 	%f92, [%r14+1088];
	fma.rn.f32 	%f99, %f92, %f90, %f89;
	bar.sync 	0;
	add.s32 	%r89, %r89, 16;
	setp.lt.s32 	%p9, %r89, %r1;
	@%p9 bra 	$L__BB3_4;
$L__BB3_16:
	add.s32 	%r88, %r88, 1;
	setp.eq.s32 	%p10, %r88, %r32;
	@%p10 bra 	$L__BB3_17;
	bra.uni 	$L__BB3_2;
$L__BB3_17:
	add.s32 	%r17, %r5, %r6;
	setp.lt.u32 	%p11, %r17, %r33;
	@%p11 bra 	$L__BB3_18;
	bra.uni 	$L__BB3_19;
$L__BB3_18:
	shl.b64 	%rd22, %rd2, 2;
	add.s64 	%rd23, %rd1, %rd22;
	st.global.f32 	[%rd23], %f100;
$L__BB3_19:
	add.s32 	%r83, %r17, 16;
	setp.ge.u32 	%p12, %r83, %r33;
	@%p12 bra 	$L__BB3_21;
	shl.b32 	%r84, %r2, 4;
	cvt.s64.s32 	%rd24, %r84;
	add.s64 	%rd25, %rd24, %rd2;
	shl.b64 	%rd26, %rd25, 2;
	add.s64 	%rd27, %rd1, %rd26;
	st.global.f32 	[%rd27], %f99;
$L__BB3_21:
	ret;

}
	// .globl	_Z22conv2d_acc_gradFiltersILi16ELi16ELi2ELi2ELi16EEvPfS0_S0_iiiiiiiiiii
.visible .entry _Z22conv2d_acc_gradFiltersILi16ELi16ELi2ELi2ELi16EEvPfS0_S0_iiiiiiiiiii(
	.param .u64 .ptr .align 1 _Z22conv2d_acc_gradFiltersILi16ELi16ELi2ELi2ELi16EEvPfS0_S0_iiiiiiiiiii_param_0,
	.param .u64 .ptr .align 1 _Z22conv2d_acc_gradFiltersILi16ELi16ELi2ELi2ELi16EEvPfS0_S0_iiiiiiiiiii_param_1,
	.param .u64 .ptr .align 1 _Z22conv2d_acc_gradFiltersILi16ELi16ELi2ELi2ELi16EEvPfS0_S0_iiiiiiiiiii_param_2,
	.param .u32 _Z22conv2d_acc_gradFiltersILi16ELi16ELi2ELi2ELi16EEvPfS0_S0_iiiiiiiiiii_param_3,
	.param .u32 _Z22conv2d_acc_gradFiltersILi16ELi16ELi2ELi2ELi16EEvPfS0_S0_iiiiiiiiiii_param_4,
	.param .u32 _Z22conv2d_acc_gradFiltersILi16ELi16ELi2ELi2ELi16EEvPfS0_S0_iiiiiiiiiii_param_5,
	.param .u32 _Z22conv2d_acc_gradFiltersILi16ELi16ELi2ELi2ELi16EEvPfS0_S0_iiiiiiiiiii_param_6,
	.param .u32 _Z22conv2d_acc_gradFiltersILi16ELi16ELi2ELi2ELi16EEvPfS0_S0_iiiiiiiiiii_param_7,
	.param .u32 _Z22conv2d_acc_gradFiltersILi16ELi16ELi2ELi2ELi16EEvPfS0_S0_iiiiiiiiiii_param_8,
	.param .u32 _Z22conv2d_acc_gradFiltersILi16ELi16ELi2ELi2ELi16EEvPfS0_S0_iiiiiiiiiii_param_9,
	.param .u32 _Z22conv2d_acc_gradFiltersILi16ELi16ELi2ELi2ELi16EEvPfS0_S0_iiiiiiiiiii_param_10,
	.param .u32 _Z22conv2d_acc_gradFiltersILi16ELi16ELi2ELi2ELi16EEvPfS0_S0_iiiiiiiiiii_param_11,
	.param .u32 _Z22conv2d_acc_gradFiltersILi16ELi16ELi2ELi2ELi16EEvPfS0_S0_iiiiiiiiiii_param_12,
	.param .u32 _Z22conv2d_acc_gradFiltersILi16ELi16ELi2ELi2ELi16EEvPfS0_S0_iiiiiiiiiii_param_13
)
{
	.reg .pred 	%p<15>;
	.reg .b32 	%r<104>;
	.reg .b32 	%f<165>;
	.reg .b64 	%rd<35>;
	// demoted variable
	.shared .align 4 .b8 _ZZ22conv2d_acc_gradFiltersILi16ELi16ELi2ELi2ELi16EEvPfS0_S0_iiiiiiiiiiiE8shImages[2176];
	// demoted variable
	.shared .align 4 .b8 _ZZ22conv2d_acc_gradFiltersILi16ELi16ELi2ELi2ELi16EEvPfS0_S0_iiiiiiiiiiiE10shGradOuts[2176];
	ld.param.u64 	%rd8, [_Z22conv2d_acc_gradFiltersILi16ELi16ELi2ELi2ELi16EEvPfS0_S0_iiiiiiiiiii_param_0];
	ld.param.u64 	%rd9, [_Z22conv2d_acc_gradFiltersILi16ELi16ELi2ELi2ELi16EEvPfS0_S0_iiiiiiiiiii_param_1];
	ld.param.u32 	%r32, [_Z22conv2d_acc_gradFiltersILi16ELi16ELi2ELi2ELi16EEvPfS0_S0_iiiiiiiiiii_param_3];
	ld.param.u32 	%r33, [_Z22conv2d_acc_gradFiltersILi16ELi16ELi2ELi2ELi16EEvPfS0_S0_iiiiiiiiiii_param_4];
	ld.param.u32 	%r39, [_Z22conv2d_acc_gradFiltersILi16ELi16ELi2ELi2ELi16EEvPfS0_S0_iiiiiiiiiii_param_5];
	ld.param.u32 	%r34, [_Z22conv2d_acc_gradFiltersILi16ELi16ELi2ELi2ELi16EEvPfS0_S0_iiiiiiiiiii_param_6];
	ld.param.u32 	%r40, [_Z22conv2d_acc_gradFiltersILi16ELi16ELi2ELi2ELi16EEvPfS0_S0_iiiiiiiiiii_param_8];
	ld.param.u32 	%r41, [_Z22conv2d_acc_gradFiltersILi16ELi16ELi2ELi2ELi16EEvPfS0_S0_iiiiiiiiiii_param_9];
	ld.param.u32 	%r42, [_Z22conv2d_acc_gradFiltersILi16ELi16ELi2ELi2ELi16EEvPfS0_S0_iiiiiiiiiii_param_10];
	ld.param.u32 	%r36, [_Z22conv2d_acc_gradFiltersILi16ELi16ELi2ELi2ELi16EEvPfS0_S0_iiiiiiiiiii_param_11];
	ld.param.u32 	%r37, [_Z22conv2d_acc_gradFiltersILi16ELi16ELi2ELi2ELi16EEvPfS0_S0_iiiiiiiiiii_param_12];
	mul.lo.s32 	%r1, %r36, %r42;
	mul.lo.s32 	%r2, %r41, %r40;
	mul.lo.s32 	%r3, %r34, %r39;
	add.s32 	%r43, %r33, 31;
	shr.s32 	%r44, %r43, 31;
	shr.u32 	%r45, %r44, 27;
	add.s32 	%r46, %r43, %r45;
	shr.s32 	%r47, %r46, 5;
	mov.u32 	%r48, %ctaid.x;
	shl.b32 	%r49, %r48, 5;
	mov.u32 	%r50, %ctaid.y;
	div.u32 	%r51, %r50, %r47;
	mul.lo.s32 	%r52, %r51, %r47;
	sub.s32 	%r53, %r50, %r52;
	shl.b32 	%r4, %r53, 5;
	mov.u32 	%r5, %tid.y;
	mov.u32 	%r6, %tid.x;
	and.b32  	%r7, %r6, 15;
	shr.u32 	%r54, %r6, 4;
	add.s32 	%r8, %r54, %r5;
	div.s32 	%r55, %r51, %r41;
	mul.lo.s32 	%r56, %r55, %r41;
	sub.s32 	%r57, %r51, %r56;
	mad.lo.s32 	%r58, %r4, %r3, %r57;
	mad.lo.s32 	%r9, %r55, %r34, %r58;
	add.s32 	%r59, %r49, %r6;
	mad.lo.s32 	%r60, %r33, %r59, %r5;
	add.s32 	%r61, %r60, %r4;
	mad.lo.s32 	%r62, %r61, %r2, %r51;
	cvt.u64.u32 	%rd1, %r62;
	bar.sync 	0;
	setp.lt.s32 	%p1, %r32, 1;
	mov.f32 	%f161, 0f00000000;
	mov.f32 	%f162, %f161;
	mov.f32 	%f163, %f161;
	mov.f32 	%f164, %f161;
	@%p1 bra 	$L__BB4_19;
	shl.b32 	%r64, %r7, 2;
	mov.u32 	%r65, _ZZ22conv2d_acc_gradFiltersILi16ELi16ELi2ELi2ELi16EEvPfS0_S0_iiiiiiiiiiiE10shGradOuts;
	add.s32 	%r10, %r65, %r64;
	mul.lo.s32 	%r11, %r37, %r34;
	mov.u32 	%r66, _ZZ22conv2d_acc_gradFiltersILi16ELi16ELi2ELi2ELi16EEvPfS0_S0_iiiiiiiiiiiE8shImages;
	add.s32 	%r12, %r66, %r64;
	mad.lo.s32 	%r67, %r5, 68, %r66;
	add.s32 	%r13, %r67, 60;
	mad.lo.s32 	%r14, %r6, 68, %r65;
	cvt.s64.s32 	%rd2, %r9;
	cvta.to.global.u64 	%rd3, %rd8;
	cvta.to.global.u64 	%rd4, %rd9;
	mov.b32 	%r98, 0;
	mov.f32 	%f161, 0f00000000;
$L__BB4_2:
	setp.lt.s32 	%p2, %r1, 1;
	@%p2 bra 	$L__BB4_18;
	ld.param.u32 	%r96, [_Z22conv2d_acc_gradFiltersILi16ELi16ELi2ELi2ELi16EEvPfS0_S0_iiiiiiiiiii_param_7];
	mul.lo.s32 	%r69, %r1, %r96;
	mul.lo.s32 	%r70, %r69, %r98;
	cvt.s64.s32 	%rd11, %r70;
	mov.u32 	%r71, %ctaid.x;
	mul.lo.s32 	%r72, %r71, %r1;
	shl.b32 	%r73, %r72, 5;
	cvt.s64.s32 	%rd12, %r73;
	add.s64 	%rd6, %rd11, %rd12;
	mul.lo.s32 	%r74, %r3, %r33;
	mul.lo.s32 	%r75, %r74, %r98;
	cvt.s64.s32 	%rd13, %r75;
	add.s64 	%rd7, %rd13, %rd2;
	mov.b32 	%r99, 0;
$L__BB4_4:
	add.s32 	%r19, %r99, %r7;
	setp.lt.s32 	%p3, %r19, %r1;
	@%p3 bra 	$L__BB4_8;
	setp.gt.u32 	%p4, %r8, 31;
	@%p4 bra 	$L__BB4_17;
	shl.b32 	%r76, %r7, 2;
	mad.lo.s32 	%r77, %r8, 68, %r76;
	mov.u32 	%r78, _ZZ22conv2d_acc_gradFiltersILi16ELi16ELi2ELi2ELi16EEvPfS0_S0_iiiiiiiiiiiE10shGradOuts;
	add.s32 	%r102, %r78, %r77;
	mov.u32 	%r103, %r8;
$L__BB4_7:
	mov.b32 	%r79, 0;
	st.shared.u32 	[%r102], %r79;
	add.s32 	%r28, %r103, 16;
	add.s32 	%r102, %r102, 1088;
	setp.lt.u32 	%p5, %r103, 16;
	mov.u32 	%r103, %r28;
	@%p5 bra 	$L__BB4_7;
	bra.uni 	$L__BB4_17;
$L__BB4_8:
	setp.gt.u32 	%p6, %r8, 31;
	@%p6 bra 	$L__BB4_11;
	mov.u32 	%r100, %r8;
$L__BB4_10:
	mad.lo.s32 	%r80, %r100, %r1, %r19;
	cvt.u64.u32 	%rd14, %r80;
	add.s64 	%rd15, %rd6, %rd14;
	shl.b64 	%rd16, %rd15, 2;
	add.s64 	%rd17, %rd4, %rd16;
	ld.global.f32 	%f23, [%rd17];
	mad.lo.s32 	%r81, %r100, 68, %r10;
	st.shared.f32 	[%r81], %f23;
	add.s32 	%r22, %r100, 16;
	setp.lt.u32 	%p7, %r100, 16;
	mov.u32 	%r100, %r22;
	@%p7 bra 	$L__BB4_10;
$L__BB4_11:
	@%p6 bra 	$L__BB4_17;
	ld.param.u32 	%r97, [_Z22conv2d_acc_gradFiltersILi16ELi16ELi2ELi2ELi16EEvPfS0_S0_iiiiiiiiiii_param_13];
	div.s32 	%r82, %r19, %r36;
	mul.lo.s32 	%r83, %r82, %r36;
	sub.s32 	%r84, %r19, %r83;
	mul.lo.s32 	%r85, %r84, %r97;
	mad.lo.s32 	%r23, %r11, %r82, %r85;
	mov.u32 	%r101, %r8;
$L__BB4_13:
	add.s32 	%r86, %r101, %r4;
	setp.ge.s32 	%p9, %r86, %r33;
	@%p9 bra 	$L__BB4_15;
	mad.lo.s32 	%r89, %r101, %r3, %r23;
	cvt.s64.s32 	%rd18, %r89;
	add.s64 	%rd19, %rd7, %rd18;
	shl.b64 	%rd20, %rd19, 2;
	add.s64 	%rd21, %rd3, %rd20;
	ld.global.f32 	%f24, [%rd21];
	mad.lo.s32 	%r90, %r101, 68, %r12;
	st.shared.f32 	[%r90], %f24;
	bra.uni 	$L__BB4_16;
$L__BB4_15:
	mad.lo.s32 	%r87, %r101, 68, %r12;
	mov.b32 	%r88, 0;
	st.shared.u32 	[%r87], %r88;
$L__BB4_16:
	add.s32 	%r25, %r101, 16;
	setp.lt.u32 	%p10, %r101, 16;
	mov.u32 	%r101, %r25;
	@%p10 bra 	$L__BB4_13;
$L__BB4_17:
	bar.sync 	0;
	ld.shared.f32 	%f25, [%r13+-60];
	ld.shared.f32 	%f26, [%r14];
	fma.rn.f32 	%f27, %f25, %f26, %f164;
	ld.shared.f32 	%f28, [%r14+1088];
	fma.rn.f32 	%f29, %f25, %f28, %f163;
	ld.shared.f32 	%f30, [%r13+1028];
	fma.rn.f32 	%f31, %f30, %f26, %f162;
	fma.rn.f32 	%f32, %f30, %f28, %f161;
	ld.shared.f32 	%f33, [%r13+-56];
	ld.shared.f32 	%f34, [%r14+4];
	fma.rn.f32 	%f35, %f33, %f34, %f27;
	ld.shared.f32 	%f36, [%r14+1092];
	fma.rn.f32 	%f37, %f33, %f36, %f29;
	ld.shared.f32 	%f38, [%r13+1032];
	fma.rn.f32 	%f39, %f38, %f34, %f31;
	fma.rn.f32 	%f40, %f38, %f36, %f32;
	ld.shared.f32 	%f41, [%r13+-52];
	ld.shared.f32 	%f42, [%r14+8];
	fma.rn.f32 	%f43, %f41, %f42, %f35;
	ld.shared.f32 	%f44, [%r14+1096];
	fma.rn.f32 	%f45, %f41, %f44, %f37;
	ld.shared.f32 	%f46, [%r13+1036];
	fma.rn.f32 	%f47, %f46, %f42, %f39;
	fma.rn.f32 	%f48, %f46, %f44, %f40;
	ld.shared.f32 	%f49, [%r13+-48];
	ld.shared.f32 	%f50, [%r14+12];
	fma.rn.f32 	%f51, %f49, %f50, %f43;
	ld.shared.f32 	%f52, [%r14+1100];
	fma.rn.f32 	%f53, %f49, %f52, %f45;
	ld.shared.f32 	%f54, [%r13+1040];
	fma.rn.f32 	%f55, %f54, %f50, %f47;
	fma.rn.f32 	%f56, %f54, %f52, %f48;
	ld.shared.f32 	%f57, [%r13+-44];
	ld.shared.f32 	%f58, [%r14+16];
	fma.rn.f32 	%f59, %f57, %f58, %f51;
	ld.shared.f32 	%f60, [%r14+1104];
	fma.rn.f32 	%f61, %f57, %f60, %f53;
	ld.shared.f32 	%f62, [%r13+1044];
	fma.rn.f32 	%f63, %f62, %f58, %f55;
	fma.rn.f32 	%f64, %f62, %f60, %f56;
	ld.shared.f32 	%f65, [%r13+-40];
	ld.shared.f32 	%f66, [%r14+20];
	fma.rn.f32 	%f67, %f65, %f66, %f59;
	ld.shared.f32 	%f68, [%r14+1108];
	fma.rn.f32 	%f69, %f65, %f68, %f61;
	ld.shared.f32 	%f70, [%r13+1048];
	fma.rn.f32 	%f71, %f70, %f66, %f63;
	fma.rn.f32 	%f72, %f70, %f68, %f64;
	ld.shared.f32 	%f73, [%r13+-36];
	ld.shared.f32 	%f74, [%r14+24];
	fma.rn.f32 	%f75, %f73, %f74, %f67;
	ld.shared.f32 	%f76, [%r14+1112];
	fma.rn.f32 	%f77, %f73, %f76, %f69;
	ld.shared.f32 	%f78, [%r13+1052];
	fma.rn.f32 	%f79, %f78, %f74, %f71;
	fma.rn.f32 	%f80, %f78, %f76, %f72;
	ld.shared.f32 	%f81, [%r13+-32];
	ld.shared.f32 	%f82, [%r14+28];
	fma.rn.f32 	%f83, %f81, %f82, %f75;
	ld.shared.f32 	%f84, [%r14+1116];
	fma.rn.f32 	%f85, %f81, %f84, %f77;
	ld.shared.f32 	%f86, [%r13+1056];
	fma.rn.f32 	%f87, %f86, %f82, %f79;
	fma.rn.f32 	%f88, %f86, %f84, %f80;
	ld.shared.f32 	%f89, [%r13+-28];
	ld.shared.f32 	%f90, [%r14+32];
	fma.rn.f32 	%f91, %f89, %f90, %f83;
	ld.shared.f32 	%f92, [%r14+1120];
	fma.rn.f32 	%f93, %f89, %f92, %f85;
	ld.shared.f32 	%f94, [%r13+1060];
	fma.rn.f32 	%f95, %f94, %f90, %f87;
	fma.rn.f32 	%f96, %f94, %f92, %f88;
	ld.shared.f32 	%f97, [%r13+-24];
	ld.shared.f32 	%f98, [%r14+36];
	fma.rn.f32 	%f99, %f97, %f98, %f91;
	ld.shared.f32 	%f100, [%r14+1124];
	fma.rn.f32 	%f101, %f97, %f100, %f93;
	ld.shared.f32 	%f102, [%r13+1064];
	fma.rn.f32 	%f103, %f102, %f98, %f95;
	fma.rn.f32 	%f104, %f102, %f100, %f96;
	ld.shared.f32 	%f105, [%r13+-20];
	ld.shared.f32 	%f106, [%r14+40];
	fma.rn.f32 	%f107, %f105, %f106, %f99;
	ld.shared.f32 	%f108, [%r14+1128];
	fma.rn.f32 	%f109, %f105, %f108, %f101;
	ld.shared.f32 	%f110, [%r13+1068];
	fma.rn.f32 	%f111, %f110, %f106, %f103;
	fma.rn.f32 	%f112, %f110, %f108, %f104;
	ld.shared.f32 	%f113, [%r13+-16];
	ld.shared.f32 	%f114, [%r14+44];
	fma.rn.f32 	%f115, %f113, %f114, %f107;
	ld.shared.f32 	%f116, [%r14+1132];
	fma.rn.f32 	%f117, %f113, %f116, %f109;
	ld.shared.f32 	%f118, [%r13+1072];
	fma.rn.f32 	%f119, %f118, %f114, %f111;
	fma.rn.f32 	%f120, %f118, %f116, %f112;
	ld.shared.f32 	%f121, [%r13+-12];
	ld.shared.f32 	%f122, [%r14+48];
	fma.rn.f32 	%f123, %f121, %f122, %f115;
	ld.shared.f32 	%f124, [%r14+1136];
	fma.rn.f32 	%f125, %f121, %f124, %f117;
	ld.shared.f32 	%f126, [%r13+1076];
	fma.rn.f32 	%f127, %f126, %f122, %f119;
	fma.rn.f32 	%f128, %f126, %f124, %f120;
	ld.shared.f32 	%f129, [%r13+-8];
	ld.shared.f32 	%f130, [%r14+52];
	fma.rn.f32 	%f131, %f129, %f130, %f123;
	ld.shared.f32 	%f132, [%r14+1140];
	fma.rn.f32 	%f133, %f129, %f132, %f125;
	ld.shared.f32 	%f134, [%r13+1080];
	fma.rn.f32 	%f135, %f134, %f130, %f127;
	fma.rn.f32 	%f136, %f134, %f132, %f128;
	ld.shared.f32 	%f137, [%r13+-4];
	ld.shared.f32 	%f138, [%r14+56];
	fma.rn.f32 	%f139, %f137, %f138, %f131;
	ld.shared.f32 	%f140, [%r14+1144];
	fma.rn.f32 	%f141, %f137, %f140, %f133;
	ld.shared.f32 	%f142, [%r13+1084];
	fma.rn.f32 	%f143, %f142, %f138, %f135;
	fma.rn.f32 	%f144, %f142, %f140, %f136;
	ld.shared.f32 	%f145, [%r13];
	ld.shared.f32 	%f146, [%r14+60];
	fma.rn.f32 	%f164, %f145, %f146, %f139;
	ld.shared.f32 	%f147, [%r14+1148];
	fma.rn.f32 	%f163, %f145, %f147, %f141;
	ld.shared.f32 	%f148, [%r13+1088];
	fma.rn.f32 	%f162, %f148, %f146, %f143;
	fma.rn.f32 	%f161, %f148, %f147, %f144;
	bar.sync 	0;
	add.s32 	%r99, %r99, 16;
	setp.lt.s32 	%p11, %r99, %r1;
	@%p11 bra 	$L__BB4_4;
$L__BB4_18:
	add.s32 	%r98, %r98, 1;
	setp.eq.s32 	%p12, %r98, %r32;
	@%p12 bra 	$L__BB4_19;
	bra.uni 	$L__BB4_2;
$L__BB4_19:
	ld.param.u64 	%rd34, [_Z22conv2d_acc_gradFiltersILi16ELi16ELi2ELi2ELi16EEvPfS0_S0_iiiiiiiiiii_param_2];
	cvta.to.global.u64 	%rd5, %rd34;
	add.s32 	%r15, %r4, %r5;
	shl.b32 	%r16, %r33, 4;
	setp.lt.u32 	%p13, %r15, %r33;
	@%p13 bra 	$L__BB4_20;
	bra.uni 	$L__BB4_21;
$L__BB4_20:
	shl.b64 	%rd22, %rd1, 2;
	add.s64 	%rd23, %rd5, %rd22;
	st.global.f32 	[%rd23], %f164;
	mul.lo.s32 	%r91, %r16, %r2;
	mul.wide.s32 	%rd24, %r91, 4;
	add.s64 	%rd25, %rd23, %rd24;
	st.global.f32 	[%rd25], %f163;
$L__BB4_21:
	add.s32 	%r92, %r15, 16;
	setp.ge.u32 	%p14, %r92, %r33;
	@%p14 bra 	$L__BB4_23;
	shl.b32 	%r93, %r2, 4;
	cvt.s64.s32 	%rd26, %r93;
	add.s64 	%rd27, %rd26, %rd1;
	shl.b64 	%rd28, %rd27, 2;
	add.s64 	%rd29, %rd5, %rd28;
	st.global.f32 	[%rd29], %f162;
	add.s32 	%r94, %r16, 16;
	mul.lo.s32 	%r95, %r94, %r2;
	cvt.s64.s32 	%rd30, %r95;
	add.s64 	%rd31, %rd30, %rd1;
	shl.b64 	%rd32, %rd31, 2;
	add.s64 	%rd33, %rd5, %rd32;
	st.global.f32 	[%rd33], %f161;
$L__BB4_23:
	ret;

}
	// .globl	_Z22conv2d_acc_gradFiltersILi16ELi16ELi4ELi2ELi16EEvPfS0_S0_iiiiiiiiiii
.visible .entry _Z22conv2d_acc_gradFiltersILi16ELi16ELi4ELi2ELi16EEvPfS0_S0_iiiiiiiiiii(
	.param .u64 .ptr .align 1 _Z22conv2d_acc_gradFiltersILi16ELi16ELi4ELi2ELi16EEvPfS0_S0_iiiiiiiiiii_param_0,
	.param .u64 .ptr .align 1 _Z22conv2d_acc_gradFiltersILi16ELi16ELi4ELi2ELi16EEvPfS0_S0_iiiiiiiiiii_param_1,
	.param .u64 .ptr .align 1 _Z22conv2d_acc_gradFiltersILi16ELi16ELi4ELi2ELi16EEvPfS0_S0_iiiiiiiiiii_param_2,
	.param .u32 _Z22conv2d_acc_gradFiltersILi16ELi16ELi4ELi2ELi16EEvPfS0_S0_iiiiiiiiiii_param_3,
	.param .u32 _Z22conv2d_acc_gradFiltersILi16ELi16ELi4ELi2ELi16EEvPfS0_S0_iiiiiiiiiii_param_4,
	.param .u32 _Z22conv2d_acc_gradFiltersILi16ELi16ELi4ELi2ELi16EEvPfS0_S0_iiiiiiiiiii_param_5,
	.param .u32 _Z22conv2d_acc_gradFiltersILi16ELi16ELi4ELi2ELi16EEvPfS0_S0_iiiiiiiiiii_param_6,
	.param .u32 _Z22conv2d_acc_gradFiltersILi16ELi16ELi4ELi2ELi16EEvPfS0_S0_iiiiiiiiiii_param_7,
	.param .u32 _Z22conv2d_acc_gradFiltersILi16ELi16ELi4ELi2ELi16EEvPfS0_S0_iiiiiiiiiii_param_8,
	.param .u32 _Z22conv2d_acc_gradFiltersILi16ELi16ELi4ELi2ELi16EEvPfS0_S0_iiiiiiiiiii_param_9,
	.param .u32 _Z22conv2d_acc_gradFiltersILi16ELi16ELi4ELi2ELi16EEvPfS0_S0_iiiiiiiiiii_param_10,
	.param .u32 _Z22conv2d_acc_gradFiltersILi16ELi16ELi4ELi2ELi16EEvPfS0_S0_iiiiiiiiiii_param_11,
	.param .u32 _Z22conv2d_acc_gradFiltersILi16ELi16ELi4ELi2ELi16EEvPfS0_S0_iiiiiiiiiii_param_12,
	.param .u32 _Z22conv2d_acc_gradFiltersILi16ELi16ELi4ELi2ELi16EEvPfS0_S0_iiiiiiiiiii_param_13
)
{
	.reg .pred 	%p<15>;
	.reg .b32 	%r<109>;
	.reg .b32 	%f<293>;
	.reg .b64 	%rd<46>;
	// demoted variable
	.shared .align 4 .b8 _ZZ22conv2d_acc_gradFiltersILi16ELi16ELi4ELi2ELi16EEvPfS0_S0_iiiiiiiiiiiE8shImages[2176];
	// demoted variable
	.shared .align 4 .b8 _ZZ22conv2d_acc_gradFiltersILi16ELi16ELi4ELi2ELi16EEvPfS0_S0_iiiiiiiiiiiE10shGradOuts[4352];
	ld.param.u64 	%rd9, [_Z22conv2d_acc_gradFiltersILi16ELi16ELi4ELi2ELi16EEvPfS0_S0_iiiiiiiiiii_param_0];
	ld.param.u64 	%rd10, [_Z22conv2d_acc_gradFiltersILi16ELi16ELi4ELi2ELi16EEvPfS0_S0_iiiiiiiiiii_param_1];
	ld.param.u64 	%rd11, [_Z22conv2d_acc_gradFiltersILi16ELi16ELi4ELi2ELi16EEvPfS0_S0_iiiiiiiiiii_param_2];
	ld.param.u32 	%r34, [_Z22conv2d_acc_gradFiltersILi16ELi16ELi4ELi2ELi16EEvPfS0_S0_iiiiiiiiiii_param_3];
	ld.param.u32 	%r35, [_Z22conv2d_acc_gradFiltersILi16ELi16ELi4ELi2ELi16EEvPfS0_S0_iiiiiiiiiii_param_4];
	ld.param.u32 	%r41, [_Z22conv2d_acc_gradFiltersILi16ELi16ELi4ELi2ELi16EEvPfS0_S0_iiiiiiiiiii_param_5];
	ld.param.u32 	%r36, [_Z22conv2d_acc_gradFiltersILi16ELi16ELi4ELi2ELi16EEvPfS0_S0_iiiiiiiiiii_param_6];
	ld.param.u32 	%r37, [_Z22conv2d_acc_gradFiltersILi16ELi16ELi4ELi2ELi16EEvPfS0_S0_iiiiiiiiiii_param_7];
	ld.param.u32 	%r42, [_Z22conv2d_acc_gradFiltersILi16ELi16ELi4ELi2ELi16EEvPfS0_S0_iiiiiiiiiii_param_8];
	ld.param.u32 	%r43, [_Z22conv2d_acc_gradFiltersILi16ELi16ELi4ELi2ELi16EEvPfS0_S0_iiiiiiiiiii_param_9];
	ld.param.u32 	%r44, [_Z22conv2d_acc_gradFiltersILi16ELi16ELi4ELi2ELi16EEvPfS0_S0_iiiiiiiiiii_param_10];
	ld.param.u32 	%r38, [_Z22conv2d_acc_gradFiltersILi16ELi16ELi4ELi2ELi16EEvPfS0_S0_iiiiiiiiiii_param_11];
	ld.param.u32 	%r39, [_Z22conv2d_acc_gradFiltersILi16ELi16ELi4ELi2ELi16EEvPfS0_S0_iiiiiiiiiii_param_12];
	cvta.to.global.u64 	%rd1, %rd11;
	mul.lo.s32 	%r1, %r38, %r44;
	mul.lo.s32 	%r2, %r43, %r42;
	mul.lo.s32 	%r3, %r36, %r41;
	add.s32 	%r45, %r35, 31;
	shr.s32 	%r46, %r45, 31;
	shr.u32 	%r47, %r46, 27;
	add.s32 	%r48, %r45, %r47;
	shr.s32 	%r49, %r48, 5;
	mov.u32 	%r50, %ctaid.x;
	shl.b32 	%r4, %r50, 6;
	mov.u32 	%r51, %ctaid.y;
	div.u32 	%r52, %r51, %r49;
	mul.lo.s32 	%r53, %r52, %r49;
	sub.s32 	%r54, %r51, %r53;
	shl.b32 	%r5, %r54, 5;
	mov.u32 	%r6, %tid.y;
	mov.u32 	%r7, %tid.x;
	and.b32  	%r8, %r7, 15;
	shr.u32 	%r55, %r7, 4;
	add.s32 	%r9, %r55, %r6;
	div.s32 	%r56, %r52, %r43;
	mul.lo.s32 	%r57, %r56, %r43;
	sub.s32 	%r58, %r52, %r57;
	mad.lo.s32 	%r59, %r5, %r3, %r58;
	mad.lo.s32 	%r10, %r56, %r36, %r59;
	add.s32 	%r60, %r4, %r7;
	mad.lo.s32 	%r61, %r35, %r60, %r6;
	add.s32 	%r62, %r61, %r5;
	mad.lo.s32 	%r63, %r62, %r2, %r52;
	cvt.u64.u32 	%rd2, %r63;
	bar.sync 	0;
	setp.lt.s32 	%p1, %r34, 1;
	mov.f32 	%f285, 0f00000000;
	mov.f32 	%f286, %f285;
	mov.f32 	%f287, %f285;
	mov.f32 	%f288, %f285;
	mov.f32 	%f289, %f285;
	mov.f32 	%f290, %f285;
	mov.f32 	%f291, %f285;
	mov.f32 	%f292, %f285;
	@%p1 bra 	$L__BB5_19;
	mul.lo.s32 	%r11, %r1, %r37;
	shl.b32 	%r65, %r8, 2;
	mov.u32 	%r66, _ZZ22conv2d_acc_gradFiltersILi16ELi16ELi4ELi2ELi16EEvPfS0_S0_iiiiiiiiiiiE10shGradOuts;
	add.s32 	%r12, %r66, %r65;
	mul.lo.s32 	%r13, %r39, %r36;
	mov.u32 	%r67, _ZZ22conv2d_acc_gradFiltersILi16ELi16ELi4ELi2ELi16EEvPfS0_S0_iiiiiiiiiiiE8shImages;
	add.s32 	%r14, %r67, %r65;
	mad.lo.s32 	%r68, %r6, 68, %r67;
	add.s32 	%r15, %r68, 60;
	mad.lo.s32 	%r16, %r7, 68, %r66;
	mul.lo.s32 	%r69, %r1, %r4;
	cvt.s64.s32 	%rd3, %r69;
	cvt.s64.s32 	%rd4, %r10;
	cvta.to.global.u64 	%rd5, %rd9;
	cvta.to.global.u64 	%rd6, %rd10;
	mov.b32 	%r103, 0;
	mov.f32 	%f285, 0f00000000;
$L__BB5_2:
	setp.lt.s32 	%p2, %r1, 1;
	@%p2 bra 	$L__BB5_18;
	mul.lo.s32 	%r71, %r11, %r103;
	cvt.s64.s32 	%rd12, %r71;
	add.s64 	%rd7, %rd12, %rd3;
	mul.lo.s32 	%r72, %r3, %r35;
	mul.lo.s32 	%r73, %r72, %r103;
	cvt.s64.s32 	%rd13, %r73;
	add.s64 	%rd8, %rd13, %rd4;
	mov.b32 	%r104, 0;
$L__BB5_4:
	add.s32 	%r21, %r104, %r8;
	setp.lt.s32 	%p3, %r21, %r1;
	@%p3 bra 	$L__BB5_8;
	setp.gt.u32 	%p4, %r9, 63;
	@%p4 bra 	$L__BB5_17;
	shl.b32 	%r74, %r8, 2;
	mad.lo.s32 	%r75, %r9, 68, %r74;
	mov.u32 	%r76, _ZZ22conv2d_acc_gradFiltersILi16ELi16ELi4ELi2ELi16EEvPfS0_S0_iiiiiiiiiiiE10shGradOuts;
	add.s32 	%r107, %r76, %r75;
	mov.u32 	%r108, %r9;
$L__BB5_7:
	mov.b32 	%r77, 0;
	st.shared.u32 	[%r107], %r77;
	add.s32 	%r30, %r108, 16;
	add.s32 	%r107, %r107, 1088;
	setp.lt.u32 	%p5, %r108, 48;
	mov.u32 	%r108, %r30;
	@%p5 bra 	$L__BB5_7;
	bra.uni 	$L__BB5_17;
$L__BB5_8:
	setp.gt.u32 	%p6, %r9, 63;
	@%p6 bra 	$L__BB5_11;
	mov.u32 	%r105, %r9;
$L__BB5_10:
	mad.lo.s32 	%r78, %r105, %r1, %r21;
	cvt.u64.u32 	%rd14, %r78;
	add.s64 	%rd15, %rd7, %rd14;
	shl.b64 	%rd16, %rd15, 2;
	add.s64 	%rd17, %rd6, %rd16;
	ld.global.f32 	%f43, [%rd17];
	mad.lo.s32 	%r79, %r105, 68, %r12;
	st.shared.f32 	[%r79], %f43;
	add.s32 	%r24, %r105, 16;
	setp.lt.u32 	%p7, %r105, 48;
	mov.u32 	%r105, %r24;
	@%p7 bra 	$L__BB5_10;
$L__BB5_11:
	setp.gt.u32 	%p8, %r9, 31;
	@%p8 bra 	$L__BB5_17;
	ld.param.u32 	%r102, [_Z22conv2d_acc_gradFiltersILi16ELi16ELi4ELi2ELi16EEvPfS0_S0_iiiiiiiiiii_param_13];
	div.s32 	%r80, %r21, %r38;
	mul.lo.s32 	%r81, %r80, %r38;
	sub.s32 	%r82, %r21, %r81;
	mul.lo.s32 	%r83, %r82, %r102;
	mad.lo.s32 	%r25, %r13, %r80, %r83;
	mov.u32 	%r106, %r9;
$L__BB5_13:
	add.s32 	%r84, %r106, %r5;
	setp.ge.s32 	%p9, %r84, %r35;
	@%p9 bra 	$L__BB5_15;
	mad.lo.s32 	%r87, %r106, %r3, %r25;
	cvt.s64.s32 	%rd18, %r87;
	add.s64 	%rd19, %rd8, %rd18;
	shl.b64 	%rd20, %rd19, 2;
	add.s64 	%rd21, %rd5, %rd20;
	ld.global.f32 	%f44, [%rd21];
	mad.lo.s32 	%r88, %r106, 68, %r14;
	st.shared.f32 	[%r88], %f44;
	bra.uni 	$L__BB5_16;
$L__BB5_15:
	mad.lo.s32 	%r85, %r106, 68, %r14;
	mov.b32 	%r86, 0;
	st.shared.u32 	[%r85], %r86;
$L__BB5_16:
	add.s32 	%r27, %r106, 16;
	setp.lt.u32 	%p10, %r106, 16;
	mov.u32 	%r106, %r27;
	@%p10 bra 	$L__BB5_13;
$L__BB5_17:
	bar.sync 	0;
	ld.shared.f32 	%f45, [%r15+-60];
	ld.shared.f32 	%f46, [%r16];
	fma.rn.f32 	%f47, %f45, %f46, %f292;
	ld.shared.f32 	%f48, [%r16+1088];
	fma.rn.f32 	%f49, %f45, %f48, %f291;
	ld.shared.f32 	%f50, [%r16+2176];
	fma.rn.f32 	%f51, %f45, %f50, %f290;
	ld.shared.f32 	%f52, [%r16+3264];
	fma.rn.f32 	%f53, %f45, %f52, %f289;
	ld.shared.f32 	%f54, [%r15+1028];
	fma.rn.f32 	%f55, %f54, %f46, %f288;
	fma.rn.f32 	%f56, %f54, %f48, %f287;
	fma.rn.f32 	%f57, %f54, %f50, %f286;
	fma.rn.f32 	%f58, %f54, %f52, %f285;
	ld.shared.f32 	%f59, [%r15+-56];
	ld.shared.f32 	%f60, [%r16+4];
	fma.rn.f32 	%f61, %f59, %f60, %f47;
	ld.shared.f32 	%f62, [%r16+1092];
	fma.rn.f32 	%f63, %f59, %f62, %f49;
	ld.shared.f32 	%f64, [%r16+2180];
	fma.rn.f32 	%f65, %f59, %f64, %f51;
	ld.shared.f32 	%f66, [%r16+3268];
	fma.rn.f32 	%f67, %f59, %f66, %f53;
	ld.shared.f32 	%f68, [%r15+1032];
	fma.rn.f32 	%f69, %f68, %f60, %f55;
	fma.rn.f32 	%f70, %f68, %f62, %f56;
	fma.rn.f32 	%f71, %f68, %f64, %f57;
	fma.rn.f32 	%f72, %f68, %f66, %f58;
	ld.shared.f32 	%f73, [%r15+-52];
	ld.shared.f32 	%f74, [%r16+8];
	fma.rn.f32 	%f75, %f73, %f74, %f61;
	ld.shared.f32 	%f76, [%r16+1096];
	fma.rn.f32 	%f77, %f73, %f76, %f63;
	ld.shared.f32 	%f78, [%r16+2184];
	fma.rn.f32 	%f79, %f73, %f78, %f65;
	ld.shared.f32 	%f80, [%r16+3272];
	fma.rn.f32 	%f81, %f73, %f80, %f67;
	ld.shared.f32 	%f82, [%r15+1036];
	fma.rn.f32 	%f83, %f82, %f74, %f69;
	fma.rn.f32 	%f84, %f82, %f76, %f70;
	fma.rn.f32 	%f85, %f82, %f78, %f71;
	fma.rn.f32 	%f86, %f82, %f80, %f72;
	ld.shared.f32 	%f87, [%r15+-48];
	ld.shared.f32 	%f88, [%r16+12];
	fma.rn.f32 	%f89, %f87, %f88, %f75;
	ld.shared.f32 	%f90, [%r16+1100];
	fma.rn.f32 	%f91, %f87, %f90, %f77;
	ld.shared.f32 	%f92, [%r16+2188];
	fma.rn.f32 	%f93, %f87, %f92, %f79;
	ld.shared.f32 	%f94, [%r16+3276];
	fma.rn.f32 	%f95, %f87, %f94, %f81;
	ld.shared.f32 	%f96, [%r15+1040];
	fma.rn.f32 	%f97, %f96, %f88, %f83;
	fma.rn.f32 	%f98, %f96, %f90, %f84;
	fma.rn.f32 	%f99, %f96, %f92, %f85;
	fma.rn.f32 	%f100, %f96, %f94, %f86;
	ld.shared.f32 	%f101, [%r15+-44];
	ld.shared.f32 	%f102, [%r16+16];
	fma.rn.f32 	%f103, %f101, %f102, %f89;
	ld.shared.f32 	%f104, [%r16+1104];
	fma.rn.f32 	%f105, %f101, %f104, %f91;
	ld.shared.f32 	%f106, [%r16+2192];
	fma.rn.f32 	%f107, %f101, %f106, %f93;
	ld.shared.f32 	%f108, [%r16+3280];
	fma.rn.f32 	%f109, %f101, %f108, %f95;
	ld.shared.f32 	%f110, [%r15+1044];
	fma.rn.f32 	%f111, %f110, %f102, %f97;
	fma.rn.f32 	%f112, %f110, %f104, %f98;
	fma.rn.f32 	%f113, %f110, %f106, %f99;
	fma.rn.f32 	%f114, %f110, %f108, %f100;
	ld.shared.f32 	%f115, [%r15+-40];
	ld.shared.f32 	%f116, [%r16+20];
	fma.rn.f32 	%f117, %f115, %f116, %f103;
	ld.shared.f32 	%f118, [%r16+1108];
	fma.rn.f32 	%f119, %f115, %f118, %f105;
	ld.shared.f32 	%f120, [%r16+2196];
	fma.rn.f32 	%f121, %f115, %f120, %f107;
	ld.shared.f32 	%f122, [%r16+3284];
	fma.rn.f32 	%f123, %f115, %f122, %f109;
	ld.shared.f32 	%f124, [%r15+1048];
	fma.rn.f32 	%f125, %f124, %f116, %f111;
	fma.rn.f32 	%f126, %f124, %f118, %f112;
	fma.rn.f32 	%f127, %f124, %f120, %f113;
	fma.rn.f32 	%f128, %f124, %f122, %f114;
	ld.shared.f32 	%f129, [%r15+-36];
	ld.shared.f32 	%f130, [%r16+24];
	fma.rn.f32 	%f131, %f129, %f130, %f117;
	ld.shared.f32 	%f132, [%r16+1112];
	fma.rn.f32 	%f133, %f129, %f132, %f119;
	ld.shared.f32 	%f134, [%r16+2200];
	fma.rn.f32 	%f135, %f129, %f134, %f121;
	ld.shared.f32 	%f136, [%r16+3288];
	fma.rn.f32 	%f137, %f129, %f136, %f123;
	ld.shared.f32 	%f138, [%r15+1052];
	fma.rn.f32 	%f139, %f138, %f130, %f125;
	fma.rn.f32 	%f140, %f138, %f132, %f126;
	fma.rn.f32 	%f141, %f138, %f134, %f127;
	fma.rn.f32 	%f142, %f138, %f136, %f128;
	ld.shared.f32 	%f143, [%r15+-32];
	ld.shared.f32 	%f144, [%r16+28];
	fma.rn.f32 	%f145, %f143, %f144, %f131;
	ld.shared.f32 	%f146, [%r16+1116];
	fma.rn.f32 	%f147, %f143, %f146, %f133;
	ld.shared.f32 	%f148, [%r16+2204];
	fma.rn.f32 	%f149, %f143, %f148, %f135;
	ld.shared.f32 	%f150, [%r16+3292];
	fma.rn.f32 	%f151, %f143, %f150, %f137;
	ld.shared.f32 	%f152, [%r15+1056];
	fma.rn.f32 	%f153, %f152, %f144, %f139;
	fma.rn.f32 	%f154, %f152, %f146, %f140;
	fma.rn.f32 	%f155, %f152, %f148, %f141;
	fma.rn.f32 	%f156, %f152, %f150, %f142;
	ld.shared.f32 	%f157, [%r15+-28];
	ld.shared.f32 	%f158, [%r16+32];
	fma.rn.f32 	%f159, %f157, %f158, %f145;
	ld.shared.f32 	%f160, [%r16+1120];
	fma.rn.f32 	%f161, %f157, %f160, %f147;
	ld.shared.f32 	%f162, [%r16+2208];
	fma.rn.f32 	%f163, %f157, %f162, %f149;
	ld.shared.f32 	%f164, [%r16+3296];
	fma.rn.f32 	%f165, %f157, %f164, %f151;
	ld.shared.f32 	%f166, [%r15+1060];
	fma.rn.f32 	%f167, %f166, %f158, %f153;
	fma.rn.f32 	%f168, %f166, %f160, %f154;
	fma.rn.f32 	%f169, %f166, %f162, %f155;
	fma.rn.f32 	%f170, %f166, %f164, %f156;
	ld.shared.f32 	%f171, [%r15+-24];
	ld.shared.f32 	%f172, [%r16+36];
	fma.rn.f32 	%f173, %f171, %f172, %f159;
	ld.shared.f32 	%f174, [%r16+1124];
	fma.rn.f32 	%f175, %f171, %f174, %f161;
	ld.shared.f32 	%f176, [%r16+2212];
	fma.rn.f32 	%f177, %f171, %f176, %f163;
	ld.shared.f32 	%f178, [%r16+3300];
	fma.rn.f32 	%f179, %f171, %f178, %f165;
	ld.shared.f32 	%f180, [%r15+1064];
	fma.rn.f32 	%f181, %f180, %f172, %f167;
	fma.rn.f32 	%f182, %f180, %f174, %f168;
	fma.rn.f32 	%f183, %f180, %f176, %f169;
	fma.rn.f32 	%f184, %f180, %f178, %f170;
	ld.shared.f32 	%f185, [%r15+-20];
	ld.shared.f32 	%f186, [%r16+40];
	fma.rn.f32 	%f187, %f185, %f186, %f173;
	ld.shared.f32 	%f188, [%r16+1128];
	fma.rn.f32 	%f189, %f185, %f188, %f175;
	ld.shared.f32 	%f190, [%r16+2216];
	fma.rn.f32 	%f191, %f185, %f190, %f177;
	ld.shared.f32 	%f192, [%r16+3304];
	fma.rn.f32 	%f193, %f185, %f192, %f179;
	ld.shared.f32 	%f194, [%r15+1068];
	fma.rn.f32 	%f195, %f194, %f186, %f181;
	fma.rn.f32 	%f196, %f194, %f188, %f182;
	fma.rn.f32 	%f197, %f194, %f190, %f183;
	fma.rn.f32 	%f198, %f194, %f192, %f184;
	ld.shared.f32 	%f199, [%r15+-16];
	ld.shared.f32 	%f200, [%r16+44];
	fma.rn.f32 	%f201, %f199, %f200, %f187;
	ld.shared.f32 	%f202, [%r16+1132];
	fma.rn.f32 	%f203, %f199, %f202, %f189;
	ld.shared.f32 	%f204, [%r16+2220];
	fma.rn.f32 	%f205, %f199, %f204, %f191;
	ld.shared.f32 	%f206, [%r16+3308];
	fma.rn.f32 	%f207, %f199, %f206, %f193;
	ld.shared.f32 	%f208, [%r15+1072];
	fma.rn.f32 	%f209, %f208, %f200, %f195;
	fma.rn.f32 	%f210, %f208, %f202, %f196;
	fma.rn.f32 	%f211, %f208, %f204, %f197;
	fma.rn.f32 	%f212, %f208, %f206, %f198;
	ld.shared.f32 	%f213, [%r15+-12];
	ld.shared.f32 	%f214, [%r16+48];
	fma.rn.f32 	%f215, %f213, %f214, %f201;
	ld.shared.f32 	%f216, [%r16+1136];
	fma.rn.f32 	%f217, %f213, %f216, %f203;
	ld.shared.f32 	%f218, [%r16+2224];
	fma.rn.f32 	%f219, %f213, %f218, %f205;
	ld.shared.f32 	%f220, [%r16+3312];
	fma.rn.f32 	%f221, %f213, %f220, %f207;
	ld.shared.f32 	%f222, [%r15+1076];
	fma.rn.f32 	%f223, %f222, %f214, %f209;
	fma.rn.f32 	%f224, %f222, %f216, %f210;
	fma.rn.f32 	%f225, %f222, %f218, %f211;
	fma.rn.f32 	%f226, %f222, %f220, %f212;
	ld.shared.f32 	%f227, [%r15+-8];
	ld.shared.f32 	%f228, [%r16+52];
	fma.rn.f32 	%f229, %f227, %f228, %f215;
	ld.shared.f32 	%f230, [%r16+1140];
	fma.rn.f32 	%f231, %f227, %f230, %f217;
	ld.shared.f32 	%f232, [%r16+2228];
	fma.rn.f32 	%f233, %f227, %f232, %f219;
	ld.shared.f32 	%f234, [%r16+3316];
	fma.rn.f32 	%f235, %f227, %f234, %f221;
	ld.shared.f32 	%f236, [%r15+1080];
	fma.rn.f32 	%f237, %f236, %f228, %f223;
	fma.rn.f32 	%f238, %f236, %f230, %f224;
	fma.rn.f32 	%f239, %f236, %f232, %f225;
	fma.rn.f32 	%f240, %f236, %f234, %f226;
	ld.shared.f32 	%f241, [%r15+-4];
	ld.shared.f32 	%f242, [%r16+56];
	fma.rn.f32 	%f243, %f241, %f242, %f229;
	ld.shared.f32 	%f244, [%r16+1144];
	fma.rn.f32 	%f245, %f241, %f244, %f231;
	ld.shared.f32 	%f246, [%r16+2232];
	fma.rn.f32 	%f247, %f241, %f246, %f233;
	ld.shared.f32 	%f248, [%r16+3320];
	fma.rn.f32 	%f249, %f241, %f248, %f235;
	ld.shared.f32 	%f250, [%r15+1084];
	fma.rn.f32 	%f251, %f250, %f242, %f237;
	fma.rn.f32 	%f252, %f250, %f244, %f238;
	fma.rn.f32 	%f253, %f250, %f246, %f239;
	fma.rn.f32 	%f254, %f250, %f248, %f240;
	ld.shared.f32 	%f255, [%r15];
	ld.shared.f32 	%f256, [%r16+60];
	fma.rn.f32 	%f292, %f255, %f256, %f243;
	ld.shared.f32 	%f257, [%r16+1148];
	fma.rn.f32 	%f291, %f255, %f257, %f245;
	ld.shared.f32 	%f258, [%r16+2236];
	fma.rn.f32 	%f290, %f255, %f258, %f247;
	ld.shared.f32 	%f259, [%r16+3324];
	fma.rn.f32 	%f289, %f255, %f259, %f249;
	ld.shared.f32 	%f260, [%r15+1088];
	fma.rn.f32 	%f288, %f260, %f256, %f251;
	fma.rn.f32 	%f287, %f260, %f257, %f252;
	fma.rn.f32 	%f286, %f260, %f258, %f253;
	fma.rn.f32 	%f285, %f260, %f259, %f254;
	bar.sync 	0;
	add.s32 	%r104, %r104, 16;
	setp.lt.s32 	%p11, %r104, %r1;
	@%p11 bra 	$L__BB5_4;
$L__BB5_18:
	add.s32 	%r103, %r103, 1;
	setp.eq.s32 	%p12, %r103, %r34;
	@%p12 bra 	$L__BB5_19;
	bra.uni 	$L__BB5_2;
$L__BB5_19:
	add.s32 	%r17, %r5, %r6;
	shl.b32 	%r18, %r35, 4;
	setp.lt.u32 	%p13, %r17, %r35;
	@%p13 bra 	$L__BB5_20;
	bra.uni 	$L__BB5_21;
$L__BB5_20:
	shl.b64 	%rd22, %rd2, 2;
	add.s64 	%rd23, %rd1, %rd22;
	st.global.f32 	[%rd23], %f292;
	mul.lo.s32 	%r89, %r18, %r2;
	mul.wide.s32 	%rd24, %r89, 4;
	add.s64 	%rd25, %rd23, %rd24;
	st.global.f32 	[%rd25], %f291;
	mul.lo.s32 	%r90, %r35, %r2;
	shl.b32 	%r91, %r90, 5;
	mul.wide.s32 	%rd26, %r91, 4;
	add.s64 	%rd27, %rd23, %rd26;
	st.global.f32 	[%rd27], %f290;
	mul.lo.s32 	%r92, %r90, 48;
	mul.wide.s32 	%rd28, %r92, 4;
	add.s64 	%rd29, %rd23, %rd28;
	st.global.f32 	[%rd29], %f289;
$L__BB5_21:
	add.s32 	%r93, %r17, 16;
	setp.ge.u32 	%p14, %r93, %r35;
	@%p14 bra 	$L__BB5_23;
	shl.b32 	%r94, %r2, 4;
	cvt.s64.s32 	%rd30, %r94;
	add.s64 	%rd31, %rd30, %rd2;
	shl.b64 	%rd32, %rd31, 2;
	add.s64 	%rd33, %rd1, %rd32;
	st.global.f32 	[%rd33], %f288;
	add.s32 	%r95, %r18, 16;
	mul.lo.s32 	%r96, %r95, %r2;
	cvt.s64.s32 	%rd34, %r96;
	add.s64 	%rd35, %rd34, %rd2;
	shl.b64 	%rd36, %rd35, 2;
	add.s64 	%rd37, %rd1, %rd36;
	st.global.f32 	[%rd37], %f287;
	add.s32 	%r97, %r95, %r18;
	mul.lo.s32 	%r98, %r97, %r2;
	cvt.s64.s32 	%rd38, %r98;
	add.s64 	%rd39, %rd38, %rd2;
	shl.b64 	%rd40, %rd39, 2;
	add.s64 	%rd41, %rd1, %rd40;
	st.global.f32 	[%rd41], %f286;
	shl.b32 	%r99, %r35, 5;
	add.s32 	%r100, %r99, %r95;
	mul.lo.s32 	%r101, %r100, %r2;
	cvt.s64.s32 	%rd42, %r101;
	add.s64 	%rd43, %rd42, %rd2;
	shl.b64 	%rd44, %rd43, 2;
	add.s64 	%rd45, %rd1, %rd44;
	st.global.f32 	[%rd45], %f285;
$L__BB5_23:
	ret;

}
	// .globl	_Z22conv2d_acc_gradFiltersILi16ELi16ELi1ELi4ELi16EEvPfS0_S0_iiiiiiiiiii
.visible .entry _Z22conv2d_acc_gradFiltersILi16ELi16ELi1ELi4ELi16EEvPfS0_S0_iiiiiiiiiii(
	.param .u64 .ptr .align 1 _Z22conv2d_acc_gradFiltersILi16ELi16ELi1ELi4ELi16EEvPfS0_S0_iiiiiiiiiii_param_0,
	.param .u64 .ptr .align 1 _Z22conv2d_acc_gradFiltersILi16ELi16ELi1ELi4ELi16EEvPfS0_S0_iiiiiiiiiii_param_1,
	.param .u64 .ptr .align 1 _Z22conv2d_acc_gradFiltersILi16ELi16ELi1ELi4ELi16EEvPfS0_S0_iiiiiiiiiii_param_2,
	.param .u32 _Z22conv2d_acc_gradFiltersILi16ELi16ELi1ELi4ELi16EEvPfS0_S0_iiiiiiiiiii_param_3,
	.param .u32 _Z22conv2d_acc_gradFiltersILi16ELi16ELi1ELi4ELi16EEvPfS0_S0_iiiiiiiiiii_param_4,
	.param .u32 _Z22conv2d_acc_gradFiltersILi16ELi16ELi1ELi4ELi16EEvPfS0_S0_iiiiiiiiiii_param_5,
	.param .u32 _Z22conv2d_acc_gradFiltersILi16ELi16ELi1ELi4ELi16EEvPfS0_S0_iiiiiiiiiii_param_6,
	.param .u32 _Z22conv2d_acc_gradFiltersILi16ELi16ELi1ELi4ELi16EEvPfS0_S0_iiiiiiiiiii_param_7,
	.param .u32 _Z22conv2d_acc_gradFiltersILi16ELi16ELi1ELi4ELi16EEvPfS0_S0_iiiiiiiiiii_param_8,
	.param .u32 _Z22conv2d_acc_gradFiltersILi16ELi16ELi1ELi4ELi16EEvPfS0_S0_iiiiiiiiiii_param_9,
	.param .u32 _Z22conv2d_acc_gradFiltersILi16ELi16ELi1ELi4ELi16EEvPfS0_S0_iiiiiiiiiii_param_10,
	.param .u32 _Z22conv2d_acc_gradFiltersILi16ELi16ELi1ELi4ELi16EEvPfS0_S0_iiiiiiiiiii_param_11,
	.param .u32 _Z22conv2d_acc_gradFiltersILi16ELi16ELi1ELi4ELi16EEvPfS0_S0_iiiiiiiiiii_param_12,
	.param .u32 _Z22conv2d_acc_gradFiltersILi16ELi16ELi1ELi4ELi16EEvPfS0_S0_iiiiiiiiiii_param_13
)
{
	.reg .pred 	%p<15>;
	.reg .b32 	%r<91>;
	.reg .b32 	%f<181>;
	.reg .b64 	%rd<36>;
	// demoted variable
	.shared .align 4 .b8 _ZZ22conv2d_acc_gradFiltersILi16ELi16ELi1ELi4ELi16EEvPfS0_S0_iiiiiiiiiiiE8shImages[4352];
	// demoted variable
	.shared .align 4 .b8 _ZZ22conv2d_acc_gradFiltersILi16ELi16ELi1ELi4ELi16EEvPfS0_S0_iiiiiiiiiiiE10shGradOuts[1088];
	ld.param.u64 	%rd8, [_Z22conv2d_acc_gradFiltersILi16ELi16ELi1ELi4ELi16EEvPfS0_S0_iiiiiiiiiii_param_0];
	ld.param.u64 	%rd9, [_Z22conv2d_acc_gradFiltersILi16ELi16ELi1ELi4ELi16EEvPfS0_S0_iiiiiiiiiii_param_1];
	ld.param.u64 	%rd10, [_Z22conv2d_acc_gradFiltersILi16ELi16ELi1ELi4ELi16EEvPfS0_S0_iiiiiiiiiii_param_2];
	ld.param.u32 	%r33, [_Z22conv2d_acc_gradFiltersILi16ELi16ELi1ELi4ELi16EEvPfS0_S0_iiiiiiiiiii_param_3];
	ld.param.u32 	%r34, [_Z22conv2d_acc_gradFiltersILi16ELi16ELi1ELi4ELi16EEvPfS0_S0_iiiiiiiiiii_param_4];
	ld.param.u32 	%r35, [_Z22conv2d_acc_gradFiltersILi16ELi16ELi1ELi4ELi16EEvPfS0_S0_iiiiiiiiiii_param_5];
	ld.param.u32 	%r36, [_Z22conv2d_acc_gradFiltersILi16ELi16ELi1ELi4ELi16EEvPfS0_S0_iiiiiiiiiii_param_6];
	ld.param.u32 	%r37, [_Z22conv2d_acc_gradFiltersILi16ELi16ELi1ELi4ELi16EEvPfS0_S0_iiiiiiiiiii_param_7];
	ld.param.u32 	%r41, [_Z22conv2d_acc_gradFiltersILi16ELi16ELi1ELi4ELi16EEvPfS0_S0_iiiiiiiiiii_param_8];
	ld.param.u32 	%r42, [_Z22conv2d_acc_gradFiltersILi16ELi16ELi1ELi4ELi16EEvPfS0_S0_iiiiiiiiiii_param_9];
	ld.param.u32 	%r43, [_Z22conv2d_acc_gradFiltersILi16ELi16ELi1ELi4ELi16EEvPfS0_S0_iiiiiiiiiii_param_10];
	ld.param.u32 	%r38, [_Z22conv2d_acc_gradFiltersILi16ELi16ELi1ELi4ELi16EEvPfS0_S0_iiiiiiiiiii_param_11];
	ld.param.u32 	%r39, [_Z22conv2d_acc_gradFiltersILi16ELi16ELi1ELi4ELi16EEvPfS0_S0_iiiiiiiiiii_param_12];
	ld.param.u32 	%r40, [_Z22conv2d_acc_gradFiltersILi16ELi16ELi1ELi4ELi16EEvPfS0_S0_iiiiiiiiiii_param_13];
	cvta.to.global.u64 	%rd1, %rd10;
	mul.lo.s32 	%r1, %r38, %r43;
	mul.lo.s32 	%r2, %r42, %r41;
	mul.lo.s32 	%r3, %r36, %r35;
	add.s32 	%r44, %r34, 63;
	shr.s32 	%r45, %r44, 31;
	shr.u32 	%r46, %r45, 26;
	add.s32 	%r47, %r44, %r46;
	shr.s32 	%r48, %r47, 6;
	mov.u32 	%r49, %ctaid.x;
	shl.b32 	%r4, %r49, 4;
	mov.u32 	%r50, %ctaid.y;
	div.u32 	%r51, %r50, %r48;
	mul.lo.s32 	%r52, %r51, %r48;
	sub.s32 	%r53, %r50, %r52;
	shl.b32 	%r5, %r53, 6;
	mov.u32 	%r6, %tid.y;
	mov.u32 	%r7, %tid.x;
	and.b32  	%r8, %r7, 15;
	shr.u32 	%r54, %r7, 4;
	add.s32 	%r9, %r54, %r6;
	div.s32 	%r55, %r51, %r42;
	mul.lo.s32 	%r56, %r55, %r42;
	sub.s32 	%r57, %r51, %r56;
	mad.lo.s32 	%r58, %r5, %r3, %r57;
	mad.lo.s32 	%r10, %r55, %r36, %r58;
	add.s32 	%r59, %r4, %r7;
	mad.lo.s32 	%r60, %r34, %r59, %r6;
	add.s32 	%r61, %r60, %r5;
	mad.lo.s32 	%r62, %r61, %r2, %r51;
	cvt.u64.u32 	%rd2, %r62;
	bar.sync 	0;
	setp.lt.s32 	%p1, %r33, 1;
	mov.f32 	%f177, 0f00000000;
	mov.f32 	%f178, %f177;
	mov.f32 	%f179, %f177;
	mov.f32 	%f180, %f177;
	@%p1 bra 	$L__BB6_17;
	mul.lo.s32 	%r11, %r3, %r34;
	mul.lo.s32 	%r12, %r1, %r37;
	mov.u32 	%r64, _ZZ22conv2d_acc_gradFiltersILi16ELi16ELi1ELi4ELi16EEvPfS0_S0_iiiiiiiiiiiE10shGradOuts;
	shl.b32 	%r65, %r8, 2;
	mad.lo.s32 	%r66, %r9, 68, %r65;
	add.s32 	%r13, %r66, %r64;
	mad.lo.s32 	%r14, %r7, 68, %r64;
	mov.u32 	%r67, _ZZ22conv2d_acc_gradFiltersILi16ELi16ELi1ELi4ELi16EEvPfS0_S0_iiiiiiiiiiiE8shImages;
	mad.lo.s32 	%r68, %r6, 68, %r67;
	add.s32 	%r15, %r68, 60;
	add.s32 	%r16, %r67, %r66;
	mul.lo.s32 	%r17, %r35, %r9;
	shl.b32 	%r18, %r3, 4;
	mul.lo.s32 	%r69, %r1, %r4;
	cvt.s64.s32 	%rd3, %r69;
	cvt.s64.s32 	%rd4, %r10;
	cvta.to.global.u64 	%rd5, %rd8;
	cvta.to.global.u64 	%rd6, %rd9;
	mov.b32 	%r86, 0;
	mov.f32 	%f177, 0f00000000;
$L__BB6_2:
	setp.lt.s32 	%p2, %r1, 1;
	@%p2 bra 	$L__BB6_16;
	mul.lo.s32 	%r71, %r11, %r86;
	cvt.s64.s32 	%rd11, %r71;
	add.s64 	%rd7, %rd11, %rd4;
	mov.b32 	%r87, 0;
	mul.lo.s32 	%r74, %r12, %r86;
$L__BB6_4:
	add.s32 	%r22, %r87, %r8;
	setp.lt.s32 	%p3, %r22, %r1;
	@%p3 bra 	$L__BB6_7;
	setp.lt.u32 	%p4, %r9, 16;
	@%p4 bra 	$L__BB6_6;
	bra.uni 	$L__BB6_15;
$L__BB6_6:
	mov.b32 	%r72, 0;
	st.shared.u32 	[%r13], %r72;
	bra.uni 	$L__BB6_15;
$L__BB6_7:
	setp.gt.u32 	%p5, %r9, 15;
	@%p5 bra 	$L__BB6_9;
	mad.lo.s32 	%r73, %r9, %r1, %r22;
	cvt.u64.u32 	%rd12, %r73;
	cvt.s64.s32 	%rd13, %r74;
	add.s64 	%rd14, %rd13, %rd3;
	add.s64 	%rd15, %rd14, %rd12;
	shl.b64 	%rd16, %rd15, 2;
	add.s64 	%rd17, %rd6, %rd16;
	ld.global.f32 	%f23, [%rd17];
	st.shared.f32 	[%r13], %f23;
$L__BB6_9:
	setp.gt.u32 	%p6, %r9, 63;
	rem.s32 	%r23, %r22, %r38;
	@%p6 bra 	$L__BB6_15;
	div.s32 	%r75, %r22, %r38;
	mad.lo.s32 	%r76, %r39, %r75, %r17;
	mul.lo.s32 	%r77, %r36, %r76;
	mad.lo.s32 	%r88, %r23, %r40, %r77;
	mov.u32 	%r89, %r16;
	mov.u32 	%r90, %r9;
$L__BB6_11:
	add.s32 	%r78, %r90, %r5;
	setp.ge.s32 	%p7, %r78, %r34;
	@%p7 bra 	$L__BB6_13;
	cvt.s64.s32 	%rd18, %r88;
	add.s64 	%rd19, %rd7, %rd18;
	shl.b64 	%rd20, %rd19, 2;
	add.s64 	%rd21, %rd5, %rd20;
	ld.global.f32 	%f24, [%rd21];
	st.shared.f32 	[%r89], %f24;
	bra.uni 	$L__BB6_14;
$L__BB6_13:
	mov.b32 	%r79, 0;
	st.shared.u32 	[%r89], %r79;
$L__BB6_14:
	add.s32 	%r28, %r90, 16;
	add.s32 	%r89, %r89, 1088;
	add.s32 	%r88, %r88, %r18;
	setp.lt.u32 	%p8, %r90, 48;
	mov.u32 	%r90, %r28;
	@%p8 bra 	$L__BB6_11;
$L__BB6_15:
	bar.sync 	0;
	ld.shared.f32 	%f25, [%r14];
	ld.shared.f32 	%f26, [%r15+-60];
	fma.rn.f32 	%f27, %f26, %f25, %f180;
	ld.shared.f32 	%f28, [%r15+1028];
	fma.rn.f32 	%f29, %f28, %f25, %f179;
	ld.shared.f32 	%f30, [%r15+2116];
	fma.rn.f32 	%f31, %f30, %f25, %f178;
	ld.shared.f32 	%f32, [%r15+3204];
	fma.rn.f32 	%f33, %f32, %f25, %f177;
	ld.shared.f32 	%f34, [%r14+4];
	ld.shared.f32 	%f35, [%r15+-56];
	fma.rn.f32 	%f36, %f35, %f34, %f27;
	ld.shared.f32 	%f37, [%r15+1032];
	fma.rn.f32 	%f38, %f37, %f34, %f29;
	ld.shared.f32 	%f39, [%r15+2120];
	fma.rn.f32 	%f40, %f39, %f34, %f31;
	ld.shared.f32 	%f41, [%r15+3208];
	fma.rn.f32 	%f42, %f41, %f34, %f33;
	ld.shared.f32 	%f43, [%r14+8];
	ld.shared.f32 	%f44, [%r15+-52];
	fma.rn.f32 	%f45, %f44, %f43, %f36;
	ld.shared.f32 	%f46, [%r15+1036];
	fma.rn.f32 	%f47, %f46, %f43, %f38;
	ld.shared.f32 	%f48, [%r15+2124];
	fma.rn.f32 	%f49, %f48, %f43, %f40;
	ld.shared.f32 	%f50, [%r15+3212];
	fma.rn.f32 	%f51, %f50, %f43, %f42;
	ld.shared.f32 	%f52, [%r14+12];
	ld.shared.f32 	%f53, [%r15+-48];
	fma.rn.f32 	%f54, %f53, %f52, %f45;
	ld.shared.f32 	%f55, [%r15+1040];
	fma.rn.f32 	%f56, %f55, %f52, %f47;
	ld.shared.f32 	%f57, [%r15+2128];
	fma.rn.f32 	%f58, %f57, %f52, %f49;
	ld.shared.f32 	%f59, [%r15+3216];
	fma.rn.f32 	%f60, %f59, %f52, %f51;
	ld.shared.f32 	%f61, [%r14+16];
	ld.shared.f32 	%f62, [%r15+-44];
	fma.rn.f32 	%f63, %f62, %f61, %f54;
	ld.shared.f32 	%f64, [%r15+1044];
	fma.rn.f32 	%f65, %f64, %f61, %f56;
	ld.shared.f32 	%f66, [%r15+2132];
	fma.rn.f32 	%f67, %f66, %f61, %f58;
	ld.shared.f32 	%f68, [%r15+3220];
	fma.rn.f32 	%f69, %f68, %f61, %f60;
	ld.shared.f32 	%f70, [%r14+20];
	ld.shared.f32 	%f71, [%r15+-40];
	fma.rn.f32 	%f72, %f71, %f70, %f63;
	ld.shared.f32 	%f73, [%r15+1048];
	fma.rn.f32 	%f74, %f73, %f70, %f65;
	ld.shared.f32 	%f75, [%r15+2136];
	fma.rn.f32 	%f76, %f75, %f70, %f67;
	ld.shared.f32 	%f77, [%r15+3224];
	fma.rn.f32 	%f78, %f77, %f70, %f69;
	ld.shared.f32 	%f79, [%r14+24];
	ld.shared.f32 	%f80, [%r15+-36];
	fma.rn.f32 	%f81, %f80, %f79, %f72;
	ld.shared.f32 	%f82, [%r15+1052];
	fma.rn.f32 	%f83, %f82, %f79, %f74;
	ld.shared.f32 	%f84, [%r15+2140];
	fma.rn.f32 	%f85, %f84, %f79, %f76;
	ld.shared.f32 	%f86, [%r15+3228];
	fma.rn.f32 	%f87, %f86, %f79, %f78;
	ld.shared.f32 	%f88, [%r14+28];
	ld.shared.f32 	%f89, [%r15+-32];
	fma.rn.f32 	%f90, %f89, %f88, %f81;
	ld.shared.f32 	%f91, [%r15+1056];
	fma.rn.f32 	%f92, %f91, %f88, %f83;
	ld.shared.f32 	%f93, [%r15+2144];
	fma.rn.f32 	%f94, %f93, %f88, %f85;
	ld.shared.f32 	%f95, [%r15+3232];
	fma.rn.f32 	%f96, %f95, %f88, %f87;
	ld.shared.f32 	%f97, [%r14+32];
	ld.shared.f32 	%f98, [%r15+-28];
	fma.rn.f32 	%f99, %f98, %f97, %f90;
	ld.shared.f32 	%f100, [%r15+1060];
	fma.rn.f32 	%f101, %f100, %f97, %f92;
	ld.shared.f32 	%f102, [%r15+2148];
	fma.rn.f32 	%f103, %f102, %f97, %f94;
	ld.shared.f32 	%f104, [%r15+3236];
	fma.rn.f32 	%f105, %f104, %f97, %f96;
	ld.shared.f32 	%f106, [%r14+36];
	ld.shared.f32 	%f107, [%r15+-24];
	fma.rn.f32 	%f108, %f107, %f106, %f99;
	ld.shared.f32 	%f109, [%r15+1064];
	fma.rn.f32 	%f110, %f109, %f106, %f101;
	ld.shared.f32 	%f111, [%r15+2152];
	fma.rn.f32 	%f112, %f111, %f106, %f103;
	ld.shared.f32 	%f113, [%r15+3240];
	fma.rn.f32 	%f114, %f113, %f106, %f105;
	ld.shared.f32 	%f115, [%r14+40];
	ld.shared.f32 	%f116, [%r15+-20];
	fma.rn.f32 	%f117, %f116, %f115, %f108;
	ld.shared.f32 	%f118, [%r15+1068];
	fma.rn.f32 	%f119, %f118, %f115, %f110;
	ld.shared.f32 	%f120, [%r15+2156];
	fma.rn.f32 	%f121, %f120, %f115, %f112;
	ld.shared.f32 	%f122, [%r15+3244];
	fma.rn.f32 	%f123, %f122, %f115, %f114;
	ld.shared.f32 	%f124, [%r14+44];
	ld.shared.f32 	%f125, [%r15+-16];
	fma.rn.f32 	%f126, %f125, %f124, %f117;
	ld.shared.f32 	%f127, [%r15+1072];
	fma.rn.f32 	%f128, %f127, %f124, %f119;
	ld.shared.f32 	%f129, [%r15+2160];
	fma.rn.f32 	%f130, %f129, %f124, %f121;
	ld.shared.f32 	%f131, [%r15+3248];
	fma.rn.f32 	%f132, %f131, %f124, %f123;
	ld.shared.f32 	%f133, [%r14+48];
	ld.shared.f32 	%f134, [%r15+-12];
	fma.rn.f32 	%f135, %f134, %f133, %f126;
	ld.shared.f32 	%f136, [%r15+1076];
	fma.rn.f32 	%f137, %f136, %f133, %f128;
	ld.shared.f32 	%f138, [%r15+2164];
	fma.rn.f32 	%f139, %f138, %f133, %f130;
	ld.shared.f32 	%f140, [%r15+3252];
	fma.rn.f32 	%f141, %f140, %f133, %f132;
	ld.shared.f32 	%f142, [%r14+52];
	ld.shared.f32 	%f143, [%r15+-8];
	fma.rn.f32 	%f144, %f143, %f142, %f135;
	ld.shared.f32 	%f145, [%r15+1080];
	fma.rn.f32 	%f146, %f145, %f142, %f137;
	ld.shared.f32 	%f147, [%r15+2168];
	fma.rn.f32 	%f148, %f147, %f142, %f139;
	ld.shared.f32 	%f149, [%r15+3256];
	fma.rn.f32 	%f150, %f149, %f142, %f141;
	ld.shared.f32 	%f151, [%r14+56];
	ld.shared.f32 	%f152, [%r15+-4];
	fma.rn.f32 	%f153, %f152, %f151, %f144;
	ld.shared.f32 	%f154, [%r15+1084];
	fma.rn.f32 	%f155, %f154, %f151, %f146;
	ld.shared.f32 	%f156, [%r15+2172];
	fma.rn.f32 	%f157, %f156, %f151, %f148;
	ld.shared.f32 	%f158, [%r15+3260];
	fma.rn.f32 	%f159, %f158, %f151, %f150;
	ld.shared.f32 	%f160, [%r14+60];
	ld.shared.f32 	%f161, [%r15];
	fma.rn.f32 	%f180, %f161, %f160, %f153;
	ld.shared.f32 	%f162, [%r15+1088];
	fma.rn.f32 	%f179, %f162, %f160, %f155;
	ld.shared.f32 	%f163, [%r15+2176];
	fma.rn.f32 	%f178, %f163, %f160, %f157;
	ld.shared.f32 	%f164, [%r15+3264];
	fma.rn.f32 	%f177, %f164, %f160, %f159;
	bar.sync 	0;
	add.s32 	%r87, %r87, 16;
	setp.lt.s32 	%p9, %r87, %r1;
	@%p9 bra 	$L__BB6_4;
$L__BB6_16:
	add.s32 	%r86, %r86, 1;
	setp.eq.s32 	%p10, %r86, %r33;
	@%p10 bra 	$L__BB6_17;
	bra.uni 	$L__BB6_2;
$L__BB6_17:
	add.s32 	%r19, %r5, %r6;
	setp.lt.u32 	%p11, %r19, %r34;
	@%p11 bra 	$L__BB6_18;
	bra.uni 	$L__BB6_19;
$L__BB6_18:
	shl.b64 	%rd22, %rd2, 2;
	add.s64 	%rd23, %rd1, %rd22;
	st.global.f32 	[%rd23], %f180;
$L__BB6_19:
	add.s32 	%r80, %r19, 16;
	setp.ge.u32 	%p12, %r80, %r34;
	@%p12 bra 	$L__BB6_21;
	shl.b32 	%r81, %r2, 4;
	cvt.s64.s32 	%rd24, %r81;
	add.s64 	%rd25, %rd24, %rd2;
	shl.b64 	%rd26, %rd25, 2;
	add.s64 	%rd27, %rd1, %rd26;
	st.global.f32 	[%rd27], %f179;
$L__BB6_21:
	add.s32 	%r82, %r19, 32;
	setp.ge.u32 	%p13, %r82, %r34;
	@%p13 bra 	$L__BB6_23;
	shl.b32 	%r83, %r2, 5;
	cvt.s64.s32 	%rd28, %r83;
	add.s64 	%rd29, %rd28, %rd2;
	shl.b64 	%rd30, %rd29, 2;
	add.s64 	%rd31, %rd1, %rd30;
	st.global.f32 	[%rd31], %f178;
$L__BB6_23:
	add.s32 	%r84, %r19, 48;
	setp.ge.u32 	%p14, %r84, %r34;
	@%p14 bra 	$L__BB6_25;
	mul.lo.s32 	%r85, %r2, 48;
	cvt.s64.s32 	%rd32, %r85;
	add.s64 	%rd33, %rd32, %rd2;
	shl.b64 	%rd34, %rd33, 2;
	add.s64 	%rd35, %rd1, %rd34;
	st.global.f32 	[%rd35], %f177;
$L__BB6_25:
	ret;

}
	// .globl	_Z22conv2d_acc_gradFiltersILi16ELi16ELi2ELi4ELi16EEvPfS0_S0_iiiiiiiiiii
.visible .entry _Z22conv2d_acc_gradFiltersILi16ELi16ELi2ELi4ELi16EEvPfS0_S0_iiiiiiiiiii(
	.param .u64 .ptr .align 1 _Z22conv2d_acc_gradFiltersILi16ELi16ELi2ELi4ELi16EEvPfS0_S0_iiiiiiiiiii_param_0,
	.param .u64 .ptr .align 1 _Z22conv2d_acc_gradFiltersILi16ELi16ELi2ELi4ELi16EEvPfS0_S0_iiiiiiiiiii_param_1,
	.param .u64 .ptr .align 1 _Z22conv2d_acc_gradFiltersILi16ELi16ELi2ELi4ELi16EEvPfS0_S0_iiiiiiiiiii_param_2,
	.param .u32 _Z22conv2d_acc_gradFiltersILi16ELi16ELi2ELi4ELi16EEvPfS0_S0_iiiiiiiiiii_param_3,
	.param .u32 _Z22conv2d_acc_gradFiltersILi16ELi16ELi2ELi4ELi16EEvPfS0_S0_iiiiiiiiiii_param_4,
	.param .u32 _Z22conv2d_acc_gradFiltersILi16ELi16ELi2ELi4ELi16EEvPfS0_S0_iiiiiiiiiii_param_5,
	.param .u32 _Z22conv2d_acc_gradFiltersILi16ELi16ELi2ELi4ELi16EEvPfS0_S0_iiiiiiiiiii_param_6,
	.param .u32 _Z22conv2d_acc_gradFiltersILi16ELi16ELi2ELi4ELi16EEvPfS0_S0_iiiiiiiiiii_param_7,
	.param .u32 _Z22conv2d_acc_gradFiltersILi16ELi16ELi2ELi4ELi16EEvPfS0_S0_iiiiiiiiiii_param_8,
	.param .u32 _Z22conv2d_acc_gradFiltersILi16ELi16ELi2ELi4ELi16EEvPfS0_S0_iiiiiiiiiii_param_9,
	.param .u32 _Z22conv2d_acc_gradFiltersILi16ELi16ELi2ELi4ELi16EEvPfS0_S0_iiiiiiiiiii_param_10,
	.param .u32 _Z22conv2d_acc_gradFiltersILi16ELi16ELi2ELi4ELi16EEvPfS0_S0_iiiiiiiiiii_param_11,
	.param .u32 _Z22conv2d_acc_gradFiltersILi16ELi16ELi2ELi4ELi16EEvPfS0_S0_iiiiiiiiiii_param_12,
	.param .u32 _Z22conv2d_acc_gradFiltersILi16ELi16ELi2ELi4ELi16EEvPfS0_S0_iiiiiiiiiii_param_13
)
{
	.reg .pred 	%p<17>;
	.reg .b32 	%r<109>;
	.reg .b32 	%f<293>;
	.reg .b64 	%rd<50>;
	// demoted variable
	.shared .align 4 .b8 _ZZ22conv2d_acc_gradFiltersILi16ELi16ELi2ELi4ELi16EEvPfS0_S0_iiiiiiiiiiiE8shImages[4352];
	// demoted variable
	.shared .align 4 .b8 _ZZ22conv2d_acc_gradFiltersILi16ELi16ELi2ELi4ELi16EEvPfS0_S0_iiiiiiiiiiiE10shGradOuts[2176];
	ld.param.u64 	%rd9, [_Z22conv2d_acc_gradFiltersILi16ELi16ELi2ELi4ELi16EEvPfS0_S0_iiiiiiiiiii_param_0];
	ld.param.u64 	%rd10, [_Z22conv2d_acc_gradFiltersILi16ELi16ELi2ELi4ELi16EEvPfS0_S0_iiiiiiiiiii_param_1];
	ld.param.u64 	%rd11, [_Z22conv2d_acc_gradFiltersILi16ELi16ELi2ELi4ELi16EEvPfS0_S0_iiiiiiiiiii_param_2];
	ld.param.u32 	%r34, [_Z22conv2d_acc_gradFiltersILi16ELi16ELi2ELi4ELi16EEvPfS0_S0_iiiiiiiiiii_param_3];
	ld.param.u32 	%r35, [_Z22conv2d_acc_gradFiltersILi16ELi16ELi2ELi4ELi16EEvPfS0_S0_iiiiiiiiiii_param_4];
	ld.param.u32 	%r41, [_Z22conv2d_acc_gradFiltersILi16ELi16ELi2ELi4ELi16EEvPfS0_S0_iiiiiiiiiii_param_5];
	ld.param.u32 	%r36, [_Z22conv2d_acc_gradFiltersILi16ELi16ELi2ELi4ELi16EEvPfS0_S0_iiiiiiiiiii_param_6];
	ld.param.u32 	%r37, [_Z22conv2d_acc_gradFiltersILi16ELi16ELi2ELi4ELi16EEvPfS0_S0_iiiiiiiiiii_param_7];
	ld.param.u32 	%r42, [_Z22conv2d_acc_gradFiltersILi16ELi16ELi2ELi4ELi16EEvPfS0_S0_iiiiiiiiiii_param_8];
	ld.param.u32 	%r43, [_Z22conv2d_acc_gradFiltersILi16ELi16ELi2ELi4ELi16EEvPfS0_S0_iiiiiiiiiii_param_9];
	ld.param.u32 	%r44, [_Z22conv2d_acc_gradFiltersILi16ELi16ELi2ELi4ELi16EEvPfS0_S0_iiiiiiiiiii_param_10];
	ld.param.u32 	%r38, [_Z22conv2d_acc_gradFiltersILi16ELi16ELi2ELi4ELi16EEvPfS0_S0_iiiiiiiiiii_param_11];
	ld.param.u32 	%r39, [_Z22conv2d_acc_gradFiltersILi16ELi16ELi2ELi4ELi16EEvPfS0_S0_iiiiiiiiiii_param_12];
	cvta.to.global.u64 	%rd1, %rd11;
	mul.lo.s32 	%r1, %r38, %r44;
	mul.lo.s32 	%r2, %r43, %r42;
	mul.lo.s32 	%r3, %r36, %r41;
	add.s32 	%r45, %r35, 63;
	shr.s32 	%r46, %r45, 31;
	shr.u32 	%r47, %r46, 26;
	add.s32 	%r48, %r45, %r47;
	shr.s32 	%r49, %r48, 6;
	mov.u32 	%r50, %ctaid.x;
	shl.b32 	%r4, %r50, 5;
	mov.u32 	%r51, %ctaid.y;
	div.u32 	%r52, %r51, %r49;
	mul.lo.s32 	%r53, %r52, %r49;
	sub.s32 	%r54, %r51, %r53;
	shl.b32 	%r5, %r54, 6;
	mov.u32 	%r6, %tid.y;
	mov.u32 	%r7, %tid.x;
	and.b32  	%r8, %r7, 15;
	shr.u32 	%r55, %r7, 4;
	add.s32 	%r9, %r55, %r6;
	div.s32 	%r56, %r52, %r43;
	mul.lo.s32 	%r57, %r56, %r43;
	sub.s32 	%r58, %r52, %r57;
	mad.lo.s32 	%r59, %r5, %r3, %r58;
	mad.lo.s32 	%r10, %r56, %r36, %r59;
	add.s32 	%r60, %r4, %r7;
	mad.lo.s32 	%r61, %r35, %r60, %r6;
	add.s32 	%r62, %r61, %r5;
	mad.lo.s32 	%r63, %r62, %r2, %r52;
	cvt.u64.u32 	%rd2, %r63;
	bar.sync 	0;
	setp.lt.s32 	%p1, %r34, 1;
	mov.f32 	%f285, 0f00000000;
	mov.f32 	%f286, %f285;
	mov.f32 	%f287, %f285;
	mov.f32 	%f288, %f285;
	mov.f32 	%f289, %f285;
	mov.f32 	%f290, %f285;
	mov.f32 	%f291, %f285;
	mov.f32 	%f292, %f285;
	@%p1 bra 	$L__BB7_19;
	mul.lo.s32 	%r11, %r1, %r37;
	shl.b32 	%r65, %r8, 2;
	mov.u32 	%r66, _ZZ22conv2d_acc_gradFiltersILi16ELi16ELi2ELi4ELi16EEvPfS0_S0_iiiiiiiiiiiE10shGradOuts;
	add.s32 	%r12, %r66, %r65;
	mul.lo.s32 	%r13, %r39, %r36;
	mov.u32 	%r67, _ZZ22conv2d_acc_gradFiltersILi16ELi16ELi2ELi4ELi16EEvPfS0_S0_iiiiiiiiiiiE8shImages;
	add.s32 	%r14, %r67, %r65;
	mad.lo.s32 	%r68, %r6, 68, %r67;
	add.s32 	%r15, %r68, 60;
	mad.lo.s32 	%r16, %r7, 68, %r66;
	mul.lo.s32 	%r69, %r1, %r4;
	cvt.s64.s32 	%rd3, %r69;
	cvt.s64.s32 	%rd4, %r10;
	cvta.to.global.u64 	%rd5, %rd9;
	cvta.to.global.u64 	%rd6, %rd10;
	mov.b32 	%r103, 0;
	mov.f32 	%f285, 0f00000000;
$L__BB7_2:
	setp.lt.s32 	%p2, %r1, 1;
	@%p2 bra 	$L__BB7_18;
	mul.lo.s32 	%r71, %r11, %r103;
	cvt.s64.s32 	%rd12, %r71;
	add.s64 	%rd7, %rd12, %rd3;
	mul.lo.s32 	%r72, %r3, %r35;
	mul.lo.s32 	%r73, %r72, %r103;
	cvt.s64.s32 	%rd13, %r73;
	add.s64 	%rd8, %rd13, %rd4;
	mov.b32 	%r104, 0;
$L__BB7_4:
	add.s32 	%r21, %r104, %r8;
	setp.lt.s32 	%p3, %r21, %r1;
	@%p3 bra 	$L__BB7_8;
	setp.gt.u32 	%p4, %r9, 31;
	@%p4 bra 	$L__BB7_17;
	shl.b32 	%r74, %r8, 2;
	mad.lo.s32 	%r75, %r9, 68, %r74;
	mov.u32 	%r76, _ZZ22conv2d_acc_gradFiltersILi16ELi16ELi2ELi4ELi16EEvPfS0_S0_iiiiiiiiiiiE10shGradOuts;
	add.s32 	%r107, %r76, %r75;
	mov.u32 	%r108, %r9;
$L__BB7_7:
	mov.b32 	%r77, 0;
	st.shared.u32 	[%r107], %r77;
	add.s32 	%r30, %r108, 16;
	add.s32 	%r107, %r107, 1088;
	setp.lt.u32 	%p5, %r108, 16;
	mov.u32 	%r108, %r30;
	@%p5 bra 	$L__BB7_7;
	bra.uni 	$L__BB7_17;
$L__BB7_8:
	setp.gt.u32 	%p6, %r9, 31;
	@%p6 bra 	$L__BB7_11;
	mov.u32 	%r105, %r9;
$L__BB7_10:
	mad.lo.s32 	%r78, %r105, %r1, %r21;
	cvt.u64.u32 	%rd14, %r78;
	add.s64 	%rd15, %rd7, %rd14;
	shl.b64 	%rd16, %rd15, 2;
	add.s64 	%rd17, %rd6, %rd16;
	ld.global.f32 	%f43, [%rd17];
	mad.lo.s32 	%r79, %r105, 68, %r12;
	st.shared.f32 	[%r79], %f43;
	add.s32 	%r24, %r105, 16;
	setp.lt.u32 	%p7, %r105, 16;
	mov.u32 	%r105, %r24;
	@%p7 bra 	$L__BB7_10;
$L__BB7_11:
	setp.gt.u32 	%p8, %r9, 63;
	@%p8 bra 	$L__BB7_17;
	ld.param.u32 	%r102, [_Z22conv2d_acc_gradFiltersILi16ELi16ELi2ELi4ELi16EEvPfS0_S0_iiiiiiiiiii_param_13];
	div.s32 	%r80, %r21, %r38;
	mul.lo.s32 	%r81, %r80, %r38;
	sub.s32 	%r82, %r21, %r81;
	mul.lo.s32 	%r83, %r82, %r102;
	mad.lo.s32 	%r25, %r13, %r80, %r83;
	mov.u32 	%r106, %r9;
$L__BB7_13:
	add.s32 	%r84, %r106, %r5;
	setp.ge.s32 	%p9, %r84, %r35;
	@%p9 bra 	$L__BB7_15;
	mad.lo.s32 	%r87, %r106, %r3, %r25;
	cvt.s64.s32 	%rd18, %r87;
	add.s64 	%rd19, %rd8, %rd18;
	shl.b64 	%rd20, %rd19, 2;
	add.s64 	%rd21, %rd5, %rd20;
	ld.global.f32 	%f44, [%rd21];
	mad.lo.s32 	%r88, %r106, 68, %r14;
	st.shared.f32 	[%r88], %f44;
	bra.uni 	$L__BB7_16;
$L__BB7_15:
	mad.lo.s32 	%r85, %r106, 68, %r14;
	mov.b32 	%r86, 0;
	st.shared.u32 	[%r85], %r86;
$L__BB7_16:
	add.s32 	%r27, %r106, 16;
	setp.lt.u32 	%p10, %r106, 48;
	mov.u32 	%r106, %r27;
	@%p10 bra 	$L__BB7_13;
$L__BB7_17:
	bar.sync 	0;
	ld.shared.f32 	%f45, [%r15+-60];
	ld.shared.f32 	%f46, [%r16];
	fma.rn.f32 	%f47, %f45, %f46, %f292;
	ld.shared.f32 	%f48, [%r16+1088];
	fma.rn.f32 	%f49, %f45, %f48, %f291;
	ld.shared.f32 	%f50, [%r15+1028];
	fma.rn.f32 	%f51, %f50, %f46, %f290;
	fma.rn.f32 	%f52, %f50, %f48, %f289;
	ld.shared.f32 	%f53, [%r15+2116];
	fma.rn.f32 	%f54, %f53, %f46, %f288;
	fma.rn.f32 	%f55, %f53, %f48, %f287;
	ld.shared.f32 	%f56, [%r15+3204];
	fma.rn.f32 	%f57, %f56, %f46, %f286;
	fma.rn.f32 	%f58, %f56, %f48, %f285;
	ld.shared.f32 	%f59, [%r15+-56];
	ld.shared.f32 	%f60, [%r16+4];
	fma.rn.f32 	%f61, %f59, %f60, %f47;
	ld.shared.f32 	%f62, [%r16+1092];
	fma.rn.f32 	%f63, %f59, %f62, %f49;
	ld.shared.f32 	%f64, [%r15+1032];
	fma.rn.f32 	%f65, %f64, %f60, %f51;
	fma.rn.f32 	%f66, %f64, %f62, %f52;
	ld.shared.f32 	%f67, [%r15+2120];
	fma.rn.f32 	%f68, %f67, %f60, %f54;
	fma.rn.f32 	%f69, %f67, %f62, %f55;
	ld.shared.f32 	%f70, [%r15+3208];
	fma.rn.f32 	%f71, %f70, %f60, %f57;
	fma.rn.f32 	%f72, %f70, %f62, %f58;
	ld.shared.f32 	%f73, [%r15+-52];
	ld.shared.f32 	%f74, [%r16+8];
	fma.rn.f32 	%f75, %f73, %f74, %f61;
	ld.shared.f32 	%f76, [%r16+1096];
	fma.rn.f32 	%f77, %f73, %f76, %f63;
	ld.shared.f32 	%f78, [%r15+1036];
	fma.rn.f32 	%f79, %f78, %f74, %f65;
	fma.rn.f32 	%f80, %f78, %f76, %f66;
	ld.shared.f32 	%f81, [%r15+2124];
	fma.rn.f32 	%f82, %f81, %f74, %f68;
	fma.rn.f32 	%f83, %f81, %f76, %f69;
	ld.shared.f32 	%f84, [%r15+3212];
	fma.rn.f32 	%f85, %f84, %f74, %f71;
	fma.rn.f32 	%f86, %f84, %f76, %f72;
	ld.shared.f32 	%f87, [%r15+-48];
	ld.shared.f32 	%f88, [%r16+12];
	fma.rn.f32 	%f89, %f87, %f88, %f75;
	ld.shared.f32 	%f90, [%r16+1100];
	fma.rn.f32 	%f91, %f87, %f90, %f77;
	ld.shared.f32 	%f92, [%r15+1040];
	fma.rn.f32 	%f93, %f92, %f88, %f79;
	fma.rn.f32 	%f94, %f92, %f90, %f80;
	ld.shared.f32 	%f95, [%r15+2128];
	fma.rn.f32 	%f96, %f95, %f88, %f82;
	fma.rn.f32 	%f97, %f95, %f90, %f83;
	ld.shared.f32 	%f98, [%r15+3216];
	fma.rn.f32 	%f99, %f98, %f88, %f85;
	fma.rn.f32 	%f100, %f98, %f90, %f86;
	ld.shared.f32 	%f101, [%r15+-44];
	ld.shared.f32 	%f102, [%r16+16];
	fma.rn.f32 	%f103, %f101, %f102, %f89;
	ld.shared.f32 	%f104, [%r16+1104];
	fma.rn.f32 	%f105, %f101, %f104, %f91;
	ld.shared.f32 	%f106, [%r15+1044];
	fma.rn.f32 	%f107, %f106, %f102, %f93;
	fma.rn.f32 	%f108, %f106, %f104, %f94;
	ld.shared.f32 	%f109, [%r15+2132];
	fma.rn.f32 	%f110, %f109, %f102, %f96;
	fma.rn.f32 	%f111, %f109, %f104, %f97;
	ld.shared.f32 	%f112, [%r15+3220];
	fma.rn.f32 	%f113, %f112, %f102, %f99;
	fma.rn.f32 	%f114, %f112, %f104, %f100;
	ld.shared.f32 	%f115, [%r15+-40];
	ld.shared.f32 	%f116, [%r16+20];
	fma.rn.f32 	%f117, %f115, %f116, %f103;
	ld.shared.f32 	%f118, [%r16+1108];
	fma.rn.f32 	%f119, %f115, %f118, %f105;
	ld.shared.f32 	%f120, [%r15+1048];
	fma.rn.f32 	%f121, %f120, %f116, %f107;
	fma.rn.f32 	%f122, %f120, %f118, %f108;
	ld.shared.f32 	%f123, [%r15+2136];
	fma.rn.f32 	%f124, %f123, %f116, %f110;
	fma.rn.f32 	%f125, %f123, %f118, %f111;
	ld.shared.f32 	%f126, [%r15+3224];
	fma.rn.f32 	%f127, %f126, %f116, %f113;
	fma.rn.f32 	%f128, %f126, %f118, %f114;
	ld.shared.f32 	%f129, [%r15+-36];
	ld.shared.f32 	%f130, [%r16+24];
	fma.rn.f32 	%f131, %f129, %f130, %f117;
	ld.shared.f32 	%f132, [%r16+1112];
	fma.rn.f32 	%f133, %f129, %f132, %f119;
	ld.shared.f32 	%f134, [%r15+1052];
	fma.rn.f32 	%f135, %f134, %f130, %f121;
	fma.rn.f32 	%f136, %f134, %f132, %f122;
	ld.shared.f32 	%f137, [%r15+2140];
	fma.rn.f32 	%f138, %f137, %f130, %f124;
	fma.rn.f32 	%f139, %f137, %f132, %f125;
	ld.shared.f32 	%f140, [%r15+3228];
	fma.rn.f32 	%f141, %f140, %f130, %f127;
	fma.rn.f32 	%f142, %f140, %f132, %f128;
	ld.shared.f32 	%f143, [%r15+-32];
	ld.shared.f32 	%f144, [%r16+28];
	fma.rn.f32 	%f145, %f143, %f144, %f131;
	ld.shared.f32 	%f146, [%r16+1116];
	fma.rn.f32 	%f147, %f143, %f146, %f133;
	ld.shared.f32 	%f148, [%r15+1056];
	fma.rn.f32 	%f149, %f148, %f144, %f135;
	fma.rn.f32 	%f150, %f148, %f146, %f136;
	ld.shared.f32 	%f151, [%r15+2144];
	fma.rn.f32 	%f152, %f151, %f144, %f138;
	fma.rn.f32 	%f153, %f151, %f146, %f139;
	ld.shared.f32 	%f154, [%r15+3232];
	fma.rn.f32 	%f155, %f154, %f144, %f141;
	fma.rn.f32 	%f156, %f154, %f146, %f142;
	ld.shared.f32 	%f157, [%r15+-28];
	ld.shared.f32 	%f158, [%r16+32];
	fma.rn.f32 	%f159, %f157, %f158, %f145;
	ld.shared.f32 	%f160, [%r16+1120];
	fma.rn.f32 	%f161, %f157, %f160, %f147;
	ld.shared.f32 	%f162, [%r15+1060];
	fma.rn.f32 	%f163, %f162, %f158, %f149;
	fma.rn.f32 	%f164, %f162, %f160, %f150;
	ld.shared.f32 	%f165, [%r15+2148];
	fma.rn.f32 	%f166, %f165, %f158, %f152;
	fma.rn.f32 	%f167, %f165, %f160, %f153;
	ld.shared.f32 	%f168, [%r15+3236];
	fma.rn.f32 	%f169, %f168, %f158, %f155;
	fma.rn.f32 	%f170, %f168, %f160, %f156;
	ld.shared.f32 	%f171, [%r15+-24];
	ld.shared.f32 	%f172, [%r16+36];
	fma.rn.f32 	%f173, %f171, %f172, %f159;
	ld.shared.f32 	%f174, [%r16+1124];
	fma.rn.f32 	%f175, %f171, %f174, %f161;
	ld.shared.f32 	%f176, [%r15+1064];
	fma.rn.f32 	%f177, %f176, %f172, %f163;
	fma.rn.f32 	%f178, %f176, %f174, %f164;
	ld.shared.f32 	%f179, [%r15+2152];
	fma.rn.f32 	%f180, %f179, %f172, %f166;
	fma.rn.f32 	%f181, %f179, %f174, %f167;
	ld.shared.f32 	%f182, [%r15+3240];
	fma.rn.f32 	%f183, %f182, %f172, %f169;
	fma.rn.f32 	%f184, %f182, %f174, %f170;
	ld.shared.f32 	%f185, [%r15+-20];
	ld.shared.f32 	%f186, [%r16+40];
	fma.rn.f32 	%f187, %f185, %f186, %f173;
	ld.shared.f32 	%f188, [%r16+1128];
	fma.rn.f32 	%f189, %f185, %f188, %f175;
	ld.shared.f32 	%f190, [%r15+1068];
	fma.rn.f32 	%f191, %f190, %f186, %f177;
	fma.rn.f32 	%f192, %f190, %f188, %f178;
	ld.shared.f32 	%f193, [%r15+2156];
	fma.rn.f32 	%f194, %f193, %f186, %f180;
	fma.rn.f32 	%f195, %f193, %f188, %f181;
	ld.shared.f32 	%f196, [%r15+3244];
	fma.rn.f32 	%f197, %f196, %f186, %f183;
	fma.rn.f32 	%f198, %f196, %f188, %f184;
	ld.shared.f32 	%f199, [%r15+-16];
	ld.shared.f32 	%f200, [%r16+44];
	fma.rn.f32 	%f201, %f199, %f200, %f187;
	ld.shared.f32 	%f202, [%r16+1132];
	fma.rn.f32 	%f203, %f199, %f202, %f189;
	ld.shared.f32 	%f204, [%r15+1072];
	fma.rn.f32 	%f205, %f204, %f200, %f191;
	fma.rn.f32 	%f206, %f204, %f202, %f192;
	ld.shared.f32 	%f207, [%r15+2160];
	fma.rn.f32 	%f208, %f207, %f200, %f194;
	fma.rn.f32 	%f209, %f207, %f202, %f195;
	ld.shared.f32 	%f210, [%r15+3248];
	fma.rn.f32 	%f211, %f210, %f200, %f197;
	fma.rn.f32 	%f212, %f210, %f202, %f198;
	ld.shared.f32 	%f213, [%r15+-12];
	ld.shared.f32 	%f214, [%r16+48];
	fma.rn.f32 	%f215, %f213, %f214, %f201;
	ld.shared.f32 	%f216, [%r16+1136];
	fma.rn.f32 	%f217, %f213, %f216, %f203;
	ld.shared.f32 	%f218, [%r15+1076];
	fma.rn.f32 	%f219, %f218, %f214, %f205;
	fma.rn.f32 	%f220, %f218, %f216, %f206;
	ld.shared.f32 	%f221, [%r15+2164];
	fma.rn.f32 	%f222, %f221, %f214, %f208;
	fma.rn.f32 	%f223, %f221, %f216, %f209;
	ld.shared.f32 	%f224, [%r15+3252];
	fma.rn.f32 	%f225, %f224, %f214, %f211;
	fma.rn.f32 	%f226, %f224, %f216, %f212;
	ld.shared.f32 	%f227, [%r15+-8];
	ld.shared.f32 	%f228, [%r16+52];
	fma.rn.f32 	%f229, %f227, %f228, %f215;
	ld.shared.f32 	%f230, [%r16+1140];
	fma.rn.f32 	%f231, %f227, %f230, %f217;
	ld.shared.f32 	%f232, [%r15+1080];
	fma.rn.f32 	%f233, %f232, %f228, %f219;
	fma.rn.f32 	%f234, %f232, %f230, %f220;
	ld.shared.f32 	%f235, [%r15+2168];
	fma.rn.f32 	%f236, %f235, %f228, %f222;
	fma.rn.f32 	%f237, %f235, %f230, %f223;
	ld.shared.f32 	%f238, [%r15+3256];
	fma.rn.f32 	%f239, %f238, %f228, %f225;
	fma.rn.f32 	%f240, %f238, %f230, %f226;
	ld.shared.f32 	%f241, [%r15+-4];
	ld.shared.f32 	%f242, [%r16+56];
	fma.rn.f32 	%f243, %f241, %f242, %f229;
	ld.shared.f32 	%f244, [%r16+1144];
	fma.rn.f32 	%f245, %f241, %f244, %f231;
	ld.shared.f32 	%f246, [%r15+1084];
	fma.rn.f32 	%f247, %f246, %f242, %f233;
	fma.rn.f32 	%f248, %f246, %f244, %f234;
	ld.shared.f32 	%f249, [%r15+2172];
	fma.rn.f32 	%f250, %f249, %f242, %f236;
	fma.rn.f32 	%f251, %f249, %f244, %f237;
	ld.shared.f32 	%f252, [%r15+3260];
	fma.rn.f32 	%f253, %f252, %f242, %f239;
	fma.rn.f32 	%f254, %f252, %f244, %f240;
	ld.shared.f32 	%f255, [%r15];
	ld.shared.f32 	%f256, [%r16+60];
	fma.rn.f32 	%f292, %f255, %f256, %f243;
	ld.shared.f32 	%f257, [%r16+1148];
	fma.rn.f32 	%f291, %f255, %f257, %f245;
	ld.shared.f32 	%f258, [%r15+1088];
	fma.rn.f32 	%f290, %f258, %f256, %f247;
	fma.rn.f32 	%f289, %f258, %f257, %f248;
	ld.shared.f32 	%f259, [%r15+2176];
	fma.rn.f32 	%f288, %f259, %f256, %f250;
	fma.rn.f32 	%f287, %f259, %f257, %f251;
	ld.shared.f32 	%f260, [%r15+3264];
	fma.rn.f32 	%f286, %f260, %f256, %f253;
	fma.rn.f32 	%f285, %f260, %f257, %f254;
	bar.sync 	0;
	add.s32 	%r104, %r104, 16;
	setp.lt.s32 	%p11, %r104, %r1;
	@%p11 bra 	$L__BB7_4;
$L__BB7_18:
	add.s32 	%r103, %r103, 1;
	setp.eq.s32 	%p12, %r103, %r34;
	@%p12 bra 	$L__BB7_19;
	bra.uni 	$L__BB7_2;
$L__BB7_19:
	add.s32 	%r17, %r5, %r6;
	shl.b32 	%r18, %r35, 4;
	setp.lt.u32 	%p13, %r17, %r35;
	@%p13 bra 	$L__BB7_20;
	bra.uni 	$L__BB7_21;
$L__BB7_20:
	shl.b64 	%rd22, %rd2, 2;
	add.s64 	%rd23, %rd1, %rd22;
	st.global.f32 	[%rd23], %f292;
	mul.lo.s32 	%r89, %r18, %r2;
	mul.wide.s32 	%rd24, %r89, 4;
	add.s64 	%rd25, %rd23, %rd24;
	st.global.f32 	[%rd25], %f291;
$L__BB7_21:
	add.s32 	%r90, %r17, 16;
	setp.ge.u32 	%p14, %r90, %r35;
	@%p14 bra 	$L__BB7_23;
	shl.b32 	%r91, %r2, 4;
	cvt.s64.s32 	%rd26, %r91;
	add.s64 	%rd27, %rd26, %rd2;
	shl.b64 	%rd28, %rd27, 2;
	add.s64 	%rd29, %rd1, %rd28;
	st.global.f32 	[%rd29], %f290;
	add.s32 	%r92, %r18, 16;
	mul.lo.s32 	%r93, %r92, %r2;
	cvt.s64.s32 	%rd30, %r93;
	add.s64 	%rd31, %rd30, %rd2;
	shl.b64 	%rd32, %rd31, 2;
	add.s64 	%rd33, %rd1, %rd32;
	st.global.f32 	[%rd33], %f289;
$L__BB7_23:
	add.s32 	%r94, %r17, 32;
	setp.ge.u32 	%p15, %r94, %r35;
	@%p15 bra 	$L__BB7_25;
	shl.b32 	%r95, %r2, 5;
	cvt.s64.s32 	%rd34, %r95;
	add.s64 	%rd35, %rd34, %rd2;
	shl.b64 	%rd36, %rd35, 2;
	add.s64 	%rd37, %rd1, %rd36;
	st.global.f32 	[%rd37], %f288;
	add.s32 	%r96, %r18, 32;
	mul.lo.s32 	%r97, %r96, %r2;
	cvt.s64.s32 	%rd38, %r97;
	add.s64 	%rd39, %rd38, %rd2;
	shl.b64 	%rd40, %rd39, 2;
	add.s64 	%rd41, %rd1, %rd40;
	st.global.f32 	[%rd41], %f287;
$L__BB7_25:
	add.s32 	%r98, %r17, 48;
	setp.ge.u32 	%p16, %r98, %r35;
	@%p16 bra 	$L__BB7_27;
	mul.lo.s32 	%r99, %r2, 48;
	cvt.s64.s32 	%rd42, %r99;
	add.s64 	%rd43, %rd42, %rd2;
	shl.b64 	%rd44, %rd43, 2;
	add.s64 	%rd45, %rd1, %rd44;
	st.global.f32 	[%rd45], %f286;
	add.s32 	%r100, %r18, 48;
	mul.lo.s32 	%r101, %r100, %r2;
	cvt.s64.s32 	%rd46, %r101;
	add.s64 	%rd47, %rd46, %rd2;
	shl.b64 	%rd48, %rd47, 2;
	add.s64 	%rd49, %rd1, %rd48;
	st.global.f32 	[%rd49], %f285;
$L__BB7_27:
	ret;

}
	// .globl	_Z22conv2d_acc_gradFiltersILi16ELi16ELi4ELi4ELi16EEvPfS0_S0_iiiiiiiiiii
.visible .entry _Z22conv2d_acc_gradFiltersILi16ELi16ELi4ELi4ELi16EEvPfS0_S0_iiiiiiiiiii(
	.param .u64 .ptr .align 1 _Z22conv2d_acc_gradFiltersILi16ELi16ELi4ELi4ELi16EEvPfS0_S0_iiiiiiiiiii_param_0,
	.param .u64 .ptr .align 1 _Z22conv2d_acc_gradFiltersILi16ELi16ELi4ELi4ELi16EEvPfS0_S0_iiiiiiiiiii_param_1,
	.param .u64 .ptr .align 1 _Z22conv2d_acc_gradFiltersILi16ELi16ELi4ELi4ELi16EEvPfS0_S0_iiiiiiiiiii_param_2,
	.param .u32 _Z22conv2d_acc_gradFiltersILi16ELi16ELi4ELi4ELi16EEvPfS0_S0_iiiiiiiiiii_param_3,
	.param .u32 _Z22conv2d_acc_gradFiltersILi16ELi16ELi4ELi4ELi16EEvPfS0_S0_iiiiiiiiiii_param_4,
	.param .u32 _Z22conv2d_acc_gradFiltersILi16ELi16ELi4ELi4ELi16EEvPfS0_S0_iiiiiiiiiii_param_5,
	.param .u32 _Z22conv2d_acc_gradFiltersILi16ELi16ELi4ELi4ELi16EEvPfS0_S0_iiiiiiiiiii_param_6,
	.param .u32 _Z22conv2d_acc_gradFiltersILi16ELi16ELi4ELi4ELi16EEvPfS0_S0_iiiiiiiiiii_param_7,
	.param .u32 _Z22conv2d_acc_gradFiltersILi16ELi16ELi4ELi4ELi16EEvPfS0_S0_iiiiiiiiiii_param_8,
	.param .u32 _Z22conv2d_acc_gradFiltersILi16ELi16ELi4ELi4ELi16EEvPfS0_S0_iiiiiiiiiii_param_9,
	.param .u32 _Z22conv2d_acc_gradFiltersILi16ELi16ELi4ELi4ELi16EEvPfS0_S0_iiiiiiiiiii_param_10,
	.param .u32 _Z22conv2d_acc_gradFiltersILi16ELi16ELi4ELi4ELi16EEvPfS0_S0_iiiiiiiiiii_param_11,
	.param .u32 _Z22conv2d_acc_gradFiltersILi16ELi16ELi4ELi4ELi16EEvPfS0_S0_iiiiiiiiiii_param_12,
	.param .u32 _Z22conv2d_acc_gradFiltersILi16ELi16ELi4ELi4ELi16EEvPfS0_S0_iiiiiiiiiii_param_13
)
{
	.reg .pred 	%p<17>;
	.reg .b32 	%r<136>;
	.reg .b32 	%f<517>;
	.reg .b64 	%rd<79>;
	// demoted variable
	.shared .align 4 .b8 _ZZ22conv2d_acc_gradFiltersILi16ELi16ELi4ELi4ELi16EEvPfS0_S0_iiiiiiiiiiiE8shImages[4352];
	// demoted variable
	.shared .align 4 .b8 _ZZ22conv2d_acc_gradFiltersILi16ELi16ELi4ELi4ELi16EEvPfS0_S0_iiiiiiiiiiiE10shGradOuts[4352];
	ld.param.u64 	%rd8, [_Z22conv2d_acc_gradFiltersILi16ELi16ELi4ELi4ELi16EEvPfS0_S0_iiiiiiiiiii_param_0];
	ld.param.u64 	%rd9, [_Z22conv2d_acc_gradFiltersILi16ELi16ELi4ELi4ELi16EEvPfS0_S0_iiiiiiiiiii_param_1];
	ld.param.u32 	%r29, [_Z22conv2d_acc_gradFiltersILi16ELi16ELi4ELi4ELi16EEvPfS0_S0_iiiiiiiiiii_param_3];
	ld.param.u32 	%r30, [_Z22conv2d_acc_gradFiltersILi16ELi16ELi4ELi4ELi16EEvPfS0_S0_iiiiiiiiiii_param_4];
	ld.param.u32 	%r36, [_Z22conv2d_acc_gradFiltersILi16ELi16ELi4ELi4ELi16EEvPfS0_S0_iiiiiiiiiii_param_5];
	ld.param.u32 	%r31, [_Z22conv2d_acc_gradFiltersILi16ELi16ELi4ELi4ELi16EEvPfS0_S0_iiiiiiiiiii_param_6];
	ld.param.u32 	%r37, [_Z22conv2d_acc_gradFiltersILi16ELi16ELi4ELi4ELi16EEvPfS0_S0_iiiiiiiiiii_param_8];
	ld.param.u32 	%r38, [_Z22conv2d_acc_gradFiltersILi16ELi16ELi4ELi4ELi16EEvPfS0_S0_iiiiiiiiiii_param_9];
	ld.param.u32 	%r39, [_Z22conv2d_acc_gradFiltersILi16ELi16ELi4ELi4ELi16EEvPfS0_S0_iiiiiiiiiii_param_10];
	ld.param.u32 	%r33, [_Z22conv2d_acc_gradFiltersILi16ELi16ELi4ELi4ELi16EEvPfS0_S0_iiiiiiiiiii_param_11];
	mul.lo.s32 	%r1, %r33, %r39;
	mul.lo.s32 	%r2, %r38, %r37;
	mul.lo.s32 	%r3, %r31, %r36;
	add.s32 	%r40, %r30, 63;
	shr.s32 	%r41, %r40, 31;
	shr.u32 	%r42, %r41, 26;
	add.s32 	%r43, %r40, %r42;
	shr.s32 	%r44, %r43, 6;
	mov.u32 	%r45, %ctaid.x;
	shl.b32 	%r46, %r45, 6;
	mov.u32 	%r47, %ctaid.y;
	div.u32 	%r48, %r47, %r44;
	mul.lo.s32 	%r49, %r48, %r44;
	sub.s32 	%r50, %r47, %r49;
	shl.b32 	%r4, %r50, 6;
	mov.u32 	%r5, %tid.y;
	mov.u32 	%r51, %tid.x;
	and.b32  	%r6, %r51, 15;
	shr.u32 	%r52, %r51, 4;
	add.s32 	%r7, %r52, %r5;
	div.s32 	%r53, %r48, %r38;
	mul.lo.s32 	%r54, %r53, %r38;
	sub.s32 	%r55, %r48, %r54;
	mad.lo.s32 	%r56, %r4, %r3, %r55;
	mad.lo.s32 	%r8, %r53, %r31, %r56;
	add.s32 	%r57, %r46, %r51;
	mad.lo.s32 	%r58, %r30, %r57, %r5;
	add.s32 	%r59, %r58, %r4;
	mad.lo.s32 	%r60, %r59, %r2, %r48;
	cvt.u64.u32 	%rd1, %r60;
	bar.sync 	0;
	setp.lt.s32 	%p1, %r29, 1;
	mov.f32 	%f501, 0f00000000;
	mov.f32 	%f502, %f501;
	mov.f32 	%f503, %f501;
	mov.f32 	%f504, %f501;
	mov.f32 	%f505, %f501;
	mov.f32 	%f506, %f501;
	mov.f32 	%f507, %f501;
	mov.f32 	%f508, %f501;
	mov.f32 	%f509, %f501;
	mov.f32 	%f510, %f501;
	mov.f32 	%f511, %f501;
	mov.f32 	%f512, %f501;
	mov.f32 	%f513, %f501;
	mov.f32 	%f514, %f501;
	mov.f32 	%f515, %f501;
	mov.f32 	%f516, %f501;
	@%p1 bra 	$L__BB8_19;
	shl.b32 	%r62, %r6, 2;
	mov.u32 	%r63, _ZZ22conv2d_acc_gradFiltersILi16ELi16ELi4ELi4ELi16EEvPfS0_S0_iiiiiiiiiiiE10shGradOuts;
	add.s32 	%r9, %r63, %r62;
	mov.u32 	%r64, _ZZ22conv2d_acc_gradFiltersILi16ELi16ELi4ELi4ELi16EEvPfS0_S0_iiiiiiiiiiiE8shImages;
	add.s32 	%r10, %r64, %r62;
	cvt.s64.s32 	%rd2, %r8;
	cvta.to.global.u64 	%rd3, %rd8;
	cvta.to.global.u64 	%rd4, %rd9;
	mov.b32 	%r130, 0;
	mov.f32 	%f501, 0f00000000;
$L__BB8_2:
	setp.lt.s32 	%p2, %r1, 1;
	@%p2 bra 	$L__BB8_18;
	ld.param.u32 	%r127, [_Z22conv2d_acc_gradFiltersILi16ELi16ELi4ELi4ELi16EEvPfS0_S0_iiiiiiiiiii_param_7];
	mul.lo.s32 	%r66, %r1, %r127;
	mul.lo.s32 	%r67, %r66, %r130;
	cvt.s64.s32 	%rd11, %r67;
	mov.u32 	%r68, %ctaid.x;
	mul.lo.s32 	%r69, %r68, %r1;
	shl.b32 	%r70, %r69, 6;
	cvt.s64.s32 	%rd12, %r70;
	add.s64 	%rd6, %rd11, %rd12;
	mul.lo.s32 	%r71, %r3, %r30;
	mul.lo.s32 	%r72, %r71, %r130;
	cvt.s64.s32 	%rd13, %r72;
	add.s64 	%rd7, %rd13, %rd2;
	mov.b32 	%r131, 0;
$L__BB8_4:
	mov.u32 	%r73, %tid.x;
	and.b32  	%r15, %r73, 15;
	add.s32 	%r16, %r131, %r15;
	setp.lt.s32 	%p3, %r16, %r1;
	@%p3 bra 	$L__BB8_8;
	setp.gt.u32 	%p4, %r7, 63;
	@%p4 bra 	$L__BB8_17;
	shl.b32 	%r74, %r15, 2;
	mad.lo.s32 	%r75, %r7, 68, %r74;
	mov.u32 	%r76, _ZZ22conv2d_acc_gradFiltersILi16ELi16ELi4ELi4ELi16EEvPfS0_S0_iiiiiiiiiiiE10shGradOuts;
	add.s32 	%r134, %r76, %r75;
	mov.u32 	%r135, %r7;
$L__BB8_7:
	mov.b32 	%r77, 0;
	st.shared.u32 	[%r134], %r77;
	add.s32 	%r25, %r135, 16;
	add.s32 	%r134, %r134, 1088;
	setp.lt.u32 	%p5, %r135, 48;
	mov.u32 	%r135, %r25;
	@%p5 bra 	$L__BB8_7;
	bra.uni 	$L__BB8_17;
$L__BB8_8:
	setp.gt.u32 	%p6, %r7, 63;
	@%p6 bra 	$L__BB8_11;
	mov.u32 	%r132, %r7;
$L__BB8_10:
	mad.lo.s32 	%r78, %r132, %r1, %r16;
	cvt.u64.u32 	%rd14, %r78;
	add.s64 	%rd15, %rd6, %rd14;
	shl.b64 	%rd16, %rd15, 2;
	add.s64 	%rd17, %rd4, %rd16;
	ld.global.f32 	%f83, [%rd17];
	mad.lo.s32 	%r79, %r132, 68, %r9;
	st.shared.f32 	[%r79], %f83;
	add.s32 	%r19, %r132, 16;
	setp.lt.u32 	%p7, %r132, 48;
	mov.u32 	%r132, %r19;
	@%p7 bra 	$L__BB8_10;
$L__BB8_11:
	@%p6 bra 	$L__BB8_17;
	ld.param.u32 	%r129, [_Z22conv2d_acc_gradFiltersILi16ELi16ELi4ELi4ELi16EEvPfS0_S0_iiiiiiiiiii_param_13];
	ld.param.u32 	%r128, [_Z22conv2d_acc_gradFiltersILi16ELi16ELi4ELi4ELi16EEvPfS0_S0_iiiiiiiiiii_param_12];
	ld.param.u32 	%r126, [_Z22conv2d_acc_gradFiltersILi16ELi16ELi4ELi4ELi16EEvPfS0_S0_iiiiiiiiiii_param_6];
	div.s32 	%r80, %r16, %r33;
	mul.lo.s32 	%r81, %r128, %r126;
	mul.lo.s32 	%r82, %r80, %r33;
	sub.s32 	%r83, %r16, %r82;
	mul.lo.s32 	%r84, %r83, %r129;
	mad.lo.s32 	%r20, %r81, %r80, %r84;
	mov.u32 	%r133, %r7;
$L__BB8_13:
	add.s32 	%r85, %r133, %r4;
	setp.ge.s32 	%p9, %r85, %r30;
	@%p9 bra 	$L__BB8_15;
	mad.lo.s32 	%r88, %r133, %r3, %r20;
	cvt.s64.s32 	%rd18, %r88;
	add.s64 	%rd19, %rd7, %rd18;
	shl.b64 	%rd20, %rd19, 2;
	add.s64 	%rd21, %rd3, %rd20;
	ld.global.f32 	%f84, [%rd21];
	mad.lo.s32 	%r89, %r133, 68, %r10;
	st.shared.f32 	[%r89], %f84;
	bra.uni 	$L__BB8_16;
$L__BB8_15:
	mad.lo.s32 	%r86, %r133, 68, %r10;
	mov.b32 	%r87, 0;
	st.shared.u32 	[%r86], %r87;
$L__BB8_16:
	add.s32 	%r22, %r133, 16;
	setp.lt.u32 	%p10, %r133, 48;
	mov.u32 	%r133, %r22;
	@%p10 bra 	$L__BB8_13;
$L__BB8_17:
	bar.sync 	0;
	mov.u32 	%r90, _ZZ22conv2d_acc_gradFiltersILi16ELi16ELi4ELi4ELi16EEvPfS0_S0_iiiiiiiiiiiE8shImages;
	mad.lo.s32 	%r91, %r5, 68, %r90;
	ld.shared.f32 	%f85, [%r91];
	mov.u32 	%r92, %tid.x;
	mov.u32 	%r93, _ZZ22conv2d_acc_gradFiltersILi16ELi16ELi4ELi4ELi16EEvPfS0_S0_iiiiiiiiiiiE10shGradOuts;
	mad.lo.s32 	%r94, %r92, 68, %r93;
	ld.shared.f32 	%f86, [%r94];
	fma.rn.f32 	%f87, %f85, %f86, %f516;
	ld.shared.f32 	%f88, [%r94+1088];
	fma.rn.f32 	%f89, %f85, %f88, %f515;
	ld.shared.f32 	%f90, [%r94+2176];
	fma.rn.f32 	%f91, %f85, %f90, %f514;
	ld.shared.f32 	%f92, [%r94+3264];
	fma.rn.f32 	%f93, %f85, %f92, %f513;
	ld.shared.f32 	%f94, [%r91+1088];
	fma.rn.f32 	%f95, %f94, %f86, %f512;
	fma.rn.f32 	%f96, %f94, %f88, %f511;
	fma.rn.f32 	%f97, %f94, %f90, %f510;
	fma.rn.f32 	%f98, %f94, %f92, %f509;
	ld.shared.f32 	%f99, [%r91+2176];
	fma.rn.f32 	%f100, %f99, %f86, %f508;
	fma.rn.f32 	%f101, %f99, %f88, %f507;
	fma.rn.f32 	%f102, %f99, %f90, %f506;
	fma.rn.f32 	%f103, %f99, %f92, %f505;
	ld.shared.f32 	%f104, [%r91+3264];
	fma.rn.f32 	%f105, %f104, %f86, %f504;
	fma.rn.f32 	%f106, %f104, %f88, %f503;
	fma.rn.f32 	%f107, %f104, %f90, %f502;
	fma.rn.f32 	%f108, %f104, %f92, %f501;
	ld.shared.f32 	%f109, [%r91+4];
	ld.shared.f32 	%f110, [%r94+4];
	fma.rn.f32 	%f111, %f109, %f110, %f87;
	ld.shared.f32 	%f112, [%r94+1092];
	fma.rn.f32 	%f113, %f109, %f112, %f89;
	ld.shared.f32 	%f114, [%r94+2180];
	fma.rn.f32 	%f115, %f109, %f114, %f91;
	ld.shared.f32 	%f116, [%r94+3268];
	fma.rn.f32 	%f117, %f109, %f116, %f93;
	ld.shared.f32 	%f118, [%r91+1092];
	fma.rn.f32 	%f119, %f118, %f110, %f95;
	fma.rn.f32 	%f120, %f118, %f112, %f96;
	fma.rn.f32 	%f121, %f118, %f114, %f97;
	fma.rn.f32 	%f122, %f118, %f116, %f98;
	ld.shared.f32 	%f123, [%r91+2180];
	fma.rn.f32 	%f124, %f123, %f110, %f100;
	fma.rn.f32 	%f125, %f123, %f112, %f101;
	fma.rn.f32 	%f126, %f123, %f114, %f102;
	fma.rn.f32 	%f127, %f123, %f116, %f103;
	ld.shared.f32 	%f128, [%r91+3268];
	fma.rn.f32 	%f129, %f128, %f110, %f105;
	fma.rn.f32 	%f130, %f128, %f112, %f106;
	fma.rn.f32 	%f131, %f128, %f114, %f107;
	fma.rn.f32 	%f132, %f128, %f116, %f108;
	ld.shared.f32 	%f133, [%r91+8];
	ld.shared.f32 	%f134, [%r94+8];
	fma.rn.f32 	%f135, %f133, %f134, %f111;
	ld.shared.f32 	%f136, [%r94+1096];
	fma.rn.f32 	%f137, %f133, %f136, %f113;
	ld.shared.f32 	%f138, [%r94+2184];
	fma.rn.f32 	%f139, %f133, %f138, %f115;
	ld.shared.f32 	%f140, [%r94+3272];
	fma.rn.f32 	%f141, %f133, %f140, %f117;
	ld.shared.f32 	%f142, [%r91+1096];
	fma.rn.f32 	%f143, %f142, %f134, %f119;
	fma.rn.f32 	%f144, %f142, %f136, %f120;
	fma.rn.f32 	%f145, %f142, %f138, %f121;
	fma.rn.f32 	%f146, %f142, %f140, %f122;
	ld.shared.f32 	%f147, [%r91+2184];
	fma.rn.f32 	%f148, %f147, %f134, %f124;
	fma.rn.f32 	%f149, %f147, %f136, %f125;
	fma.rn.f32 	%f150, %f147, %f138, %f126;
	fma.rn.f32 	%f151, %f147, %f140, %f127;
	ld.shared.f32 	%f152, [%r91+3272];
	fma.rn.f32 	%f153, %f152, %f134, %f129;
	fma.rn.f32 	%f154, %f152, %f136, %f130;
	fma.rn.f32 	%f155, %f152, %f138, %f131;
	fma.rn.f32 	%f156, %f152, %f140, %f132;
	ld.shared.f32 	%f157, [%r91+12];
	ld.shared.f32 	%f158, [%r94+12];
	fma.rn.f32 	%f159, %f157, %f158, %f135;
	ld.shared.f32 	%f160, [%r94+1100];
	fma.rn.f32 	%f161, %f157, %f160, %f137;
	ld.shared.f32 	%f162, [%r94+2188];
	fma.rn.f32 	%f163, %f157, %f162, %f139;
	ld.shared.f32 	%f164, [%r94+3276];
	fma.rn.f32 	%f165, %f157, %f164, %f141;
	ld.shared.f32 	%f166, [%r91+1100];
	fma.rn.f32 	%f167, %f166, %f158, %f143;
	fma.rn.f32 	%f168, %f166, %f160, %f144;
	fma.rn.f32 	%f169, %f166, %f162, %f145;
	fma.rn.f32 	%f170, %f166, %f164, %f146;
	ld.shared.f32 	%f171, [%r91+2188];
	fma.rn.f32 	%f172, %f171, %f158, %f148;
	fma.rn.f32 	%f173, %f171, %f160, %f149;
	fma.rn.f32 	%f174, %f171, %f162, %f150;
	fma.rn.f32 	%f175, %f171, %f164, %f151;
	ld.shared.f32 	%f176, [%r91+3276];
	fma.rn.f32 	%f177, %f176, %f158, %f153;
	fma.rn.f32 	%f178, %f176, %f160, %f154;
	fma.rn.f32 	%f179, %f176, %f162, %f155;
	fma.rn.f32 	%f180, %f176, %f164, %f156;
	ld.shared.f32 	%f181, [%r91+16];
	ld.shared.f32 	%f182, [%r94+16];
	fma.rn.f32 	%f183, %f181, %f182, %f159;
	ld.shared.f32 	%f184, [%r94+1104];
	fma.rn.f32 	%f185, %f181, %f184, %f161;
	ld.shared.f32 	%f186, [%r94+2192];
	fma.rn.f32 	%f187, %f181, %f186, %f163;
	ld.shared.f32 	%f188, [%r94+3280];
	fma.rn.f32 	%f189, %f181, %f188, %f165;
	ld.shared.f32 	%f190, [%r91+1104];
	fma.rn.f32 	%f191, %f190, %f182, %f167;
	fma.rn.f32 	%f192, %f190, %f184, %f168;
	fma.rn.f32 	%f193, %f190, %f186, %f169;
	fma.rn.f32 	%f194, %f190, %f188, %f170;
	ld.shared.f32 	%f195, [%r91+2192];
	fma.rn.f32 	%f196, %f195, %f182, %f172;
	fma.rn.f32 	%f197, %f195, %f184, %f173;
	fma.rn.f32 	%f198, %f195, %f186, %f174;
	fma.rn.f32 	%f199, %f195, %f188, %f175;
	ld.shared.f32 	%f200, [%r91+3280];
	fma.rn.f32 	%f201, %f200, %f182, %f177;
	fma.rn.f32 	%f202, %f200, %f184, %f178;
	fma.rn.f32 	%f203, %f200, %f186, %f179;
	fma.rn.f32 	%f204, %f200, %f188, %f180;
	ld.shared.f32 	%f205, [%r91+20];
	ld.shared.f32 	%f206, [%r94+20];
	fma.rn.f32 	%f207, %f205, %f206, %f183;
	ld.shared.f32 	%f208, [%r94+1108];
	fma.rn.f32 	%f209, %f205, %f208, %f185;
	ld.shared.f32 	%f210, [%r94+2196];
	fma.rn.f32 	%f211, %f205, %f210, %f187;
	ld.shared.f32 	%f212, [%r94+3284];
	fma.rn.f32 	%f213, %f205, %f212, %f189;
	ld.shared.f32 	%f214, [%r91+1108];
	fma.rn.f32 	%f215, %f214, %f206, %f191;
	fma.rn.f32 	%f216, %f214, %f208, %f192;
	fma.rn.f32 	%f217, %f214, %f210, %f193;
	fma.rn.f32 	%f218, %f214, %f212, %f194;
	ld.shared.f32 	%f219, [%r91+2196];
	fma.rn.f32 	%f220, %f219, %f206, %f196;
	fma.rn.f32 	%f221, %f219, %f208, %f197;
	fma.rn.f32 	%f222, %f219, %f210, %f198;
	fma.rn.f32 	%f223, %f219, %f212, %f199;
	ld.shared.f32 	%f224, [%r91+3284];
	fma.rn.f32 	%f225, %f224, %f206, %f201;
	fma.rn.f32 	%f226, %f224, %f208, %f202;
	fma.rn.f32 	%f227, %f224, %f210, %f203;
	fma.rn.f32 	%f228, %f224, %f212, %f204;
	ld.shared.f32 	%f229, [%r91+24];
	ld.shared.f32 	%f230, [%r94+24];
	fma.rn.f32 	%f231, %f229, %f230, %f207;
	ld.shared.f32 	%f232, [%r94+1112];
	fma.rn.f32 	%f233, %f229, %f232, %f209;
	ld.shared.f32 	%f234, [%r94+2200];
	fma.rn.f32 	%f235, %f229, %f234, %f211;
	ld.shared.f32 	%f236, [%r94+3288];
	fma.rn.f32 	%f237, %f229, %f236, %f213;
	ld.shared.f32 	%f238, [%r91+1112];
	fma.rn.f32 	%f239, %f238, %f230, %f215;
	fma.rn.f32 	%f240, %f238, %f232, %f216;
	fma.rn.f32 	%f241, %f238, %f234, %f217;
	fma.rn.f32 	%f242, %f238, %f236, %f218;
	ld.shared.f32 	%f243, [%r91+2200];
	fma.rn.f32 	%f244, %f243, %f230, %f220;
	fma.rn.f32 	%f245, %f243, %f232, %f221;
	fma.rn.f32 	%f246, %f243, %f234, %f222;
	fma.rn.f32 	%f247, %f243, %f236, %f223;
	ld.shared.f32 	%f248, [%r91+3288];
	fma.rn.f32 	%f249, %f248, %f230, %f225;
	fma.rn.f32 	%f250, %f248, %f232, %f226;
	fma.rn.f32 	%f251, %f248, %f234, %f227;
	fma.rn.f32 	%f252, %f248, %f236, %f228;
	ld.shared.f32 	%f253, [%r91+28];
	ld.shared.f32 	%f254, [%r94+28];
	fma.rn.f32 	%f255, %f253, %f254, %f231;
	ld.shared.f32 	%f256, [%r94+1116];
	fma.rn.f32 	%f257, %f253, %f256, %f233;
	ld.shared.f32 	%f258, [%r94+2204];
	fma.rn.f32 	%f259, %f253, %f258, %f235;
	ld.shared.f32 	%f260, [%r94+3292];
	fma.rn.f32 	%f261, %f253, %f260, %f237;
	ld.shared.f32 	%f262, [%r91+1116];
	fma.rn.f32 	%f263, %f262, %f254, %f239;
	fma.rn.f32 	%f264, %f262, %f256, %f240;
	fma.rn.f32 	%f265, %f262, %f258, %f241;
	fma.rn.f32 	%f266, %f262, %f260, %f242;
	ld.shared.f32 	%f267, [%r91+2204];
	fma.rn.f32 	%f268, %f267, %f254, %f244;
	fma.rn.f32 	%f269, %f267, %f256, %f245;
	fma.rn.f32 	%f270, %f267, %f258, %f246;
	fma.rn.f32 	%f271, %f267, %f260, %f247;
	ld.shared.f32 	%f272, [%r91+3292];
	fma.rn.f32 	%f273, %f272, %f254, %f249;
	fma.rn.f32 	%f274, %f272, %f256, %f250;
	fma.rn.f32 	%f275, %f272, %f258, %f251;
	fma.rn.f32 	%f276, %f272, %f260, %f252;
	ld.shared.f32 	%f277, [%r91+32];
	ld.shared.f32 	%f278, [%r94+32];
	fma.rn.f32 	%f279, %f277, %f278, %f255;
	ld.shared.f32 	%f280, [%r94+1120];
	fma.rn.f32 	%f281, %f277, %f280, %f257;
	ld.shared.f32 	%f282, [%r94+2208];
	fma.rn.f32 	%f283, %f277, %f282, %f259;
	ld.shared.f32 	%f284, [%r94+3296];
	fma.rn.f32 	%f285, %f277, %f284, %f261;
	ld.shared.f32 	%f286, [%r91+1120];
	fma.rn.f32 	%f287, %f286, %f278, %f263;
	fma.rn.f32 	%f288, %f286, %f280, %f264;
	fma.rn.f32 	%f289, %f286, %f282, %f265;
	fma.rn.f32 	%f290, %f286, %f284, %f266;
	ld.shared.f32 	%f291, [%r91+2208];
	fma.rn.f32 	%f292, %f291, %f278, %f268;
	fma.rn.f32 	%f293, %f291, %f280, %f269;
	fma.rn.f32 	%f294, %f291, %f282, %f270;
	fma.rn.f32 	%f295, %f291, %f284, %f271;
	ld.shared.f32 	%f296, [%r91+3296];
	fma.rn.f32 	%f297, %f296, %f278, %f273;
	fma.rn.f32 	%f298, %f296, %f280, %f274;
	fma.rn.f32 	%f299, %f296, %f282, %f275;
	fma.rn.f32 	%f300, %f296, %f284, %f276;
	ld.shared.f32 	%f301, [%r91+36];
	ld.shared.f32 	%f302, [%r94+36];
	fma.rn.f32 	%f303, %f301, %f302, %f279;
	ld.shared.f32 	%f304, [%r94+1124];
	fma.rn.f32 	%f305, %f301, %f304, %f281;
	ld.shared.f32 	%f306, [%r94+2212];
	fma.rn.f32 	%f307, %f301, %f306, %f283;
	ld.shared.f32 	%f308, [%r94+3300];
	fma.rn.f32 	%f309, %f301, %f308, %f285;
	ld.shared.f32 	%f310, [%r91+1124];
	fma.rn.f32 	%f311, %f310, %f302, %f287;
	fma.rn.f32 	%f312, %f310, %f304, %f288;
	fma.rn.f32 	%f313, %f310, %f306, %f289;
	fma.rn.f32 	%f314, %f310, %f308, %f290;
	ld.shared.f32 	%f315, [%r91+2212];
	fma.rn.f32 	%f316, %f315, %f302, %f292;
	fma.rn.f32 	%f317, %f315, %f304, %f293;
	fma.rn.f32 	%f318, %f315, %f306, %f294;
	fma.rn.f32 	%f319, %f315, %f308, %f295;
	ld.shared.f32 	%f320, [%r91+3300];
	fma.rn.f32 	%f321, %f320, %f302, %f297;
	fma.rn.f32 	%f322, %f320, %f304, %f298;
	fma.rn.f32 	%f323, %f320, %f306, %f299;
	fma.rn.f32 	%f324, %f320, %f308, %f300;
	ld.shared.f32 	%f325, [%r91+40];
	ld.shared.f32 	%f326, [%r94+40];
	fma.rn.f32 	%f327, %f325, %f326, %f303;
	ld.shared.f32 	%f328, [%r94+1128];
	fma.rn.f32 	%f329, %f325, %f328, %f305;
	ld.shared.f32 	%f330, [%r94+2216];
	fma.rn.f32 	%f331, %f325, %f330, %f307;
	ld.shared.f32 	%f332, [%r94+3304];
	fma.rn.f32 	%f333, %f325, %f332, %f309;
	ld.shared.f32 	%f334, [%r91+1128];
	fma.rn.f32 	%f335, %f334, %f326, %f311;
	fma.rn.f32 	%f336, %f334, %f328, %f312;
	fma.rn.f32 	%f337, %f334, %f330, %f313;
	fma.rn.f32 	%f338, %f334, %f332, %f314;
	ld.shared.f32 	%f339, [%r91+2216];
	fma.rn.f32 	%f340, %f339, %f326, %f316;
	fma.rn.f32 	%f341, %f339, %f328, %f317;
	fma.rn.f32 	%f342, %f339, %f330, %f318;
	fma.rn.f32 	%f343, %f339, %f332, %f319;
	ld.shared.f32 	%f344, [%r91+3304];
	fma.rn.f32 	%f345, %f344, %f326, %f321;
	fma.rn.f32 	%f346, %f344, %f328, %f322;
	fma.rn.f32 	%f347, %f344, %f330, %f323;
	fma.rn.f32 	%f348, %f344, %f332, %f324;
	ld.shared.f32 	%f349, [%r91+44];
	ld.shared.f32 	%f350, [%r94+44];
	fma.rn.f32 	%f351, %f349, %f350, %f327;
	ld.shared.f32 	%f352, [%r94+1132];
	fma.rn.f32 	%f353, %f349, %f352, %f329;
	ld.shared.f32 	%f354, [%r94+2220];
	fma.rn.f32 	%f355, %f349, %f354, %f331;
	ld.shared.f32 	%f356, [%r94+3308];
	fma.rn.f32 	%f357, %f349, %f356, %f333;
	ld.shared.f32 	%f358, [%r91+1132];
	fma.rn.f32 	%f359, %f358, %f350, %f335;
	fma.rn.f32 	%f360, %f358, %f352, %f336;
	fma.rn.f32 	%f361, %f358, %f354, %f337;
	fma.rn.f32 	%f362, %f358, %f356, %f338;
	ld.shared.f32 	%f363, [%r91+2220];
	fma.rn.f32 	%f364, %f363, %f350, %f340;
	fma.rn.f32 	%f365, %f363, %f352, %f341;
	fma.rn.f32 	%f366, %f363, %f354, %f342;
	fma.rn.f32 	%f367, %f363, %f356, %f343;
	ld.shared.f32 	%f368, [%r91+3308];
	fma.rn.f32 	%f369, %f368, %f350, %f345;
	fma.rn.f32 	%f370, %f368, %f352, %f346;
	fma.rn.f32 	%f371, %f368, %f354, %f347;
	fma.rn.f32 	%f372, %f368, %f356, %f348;
	ld.shared.f32 	%f373, [%r91+48];
	ld.shared.f32 	%f374, [%r94+48];
	fma.rn.f32 	%f375, %f373, %f374, %f351;
	ld.shared.f32 	%f376, [%r94+1136];
	fma.rn.f32 	%f377, %f373, %f376, %f353;
	ld.shared.f32 	%f378, [%r94+2224];
	fma.rn.f32 	%f379, %f373, %f378, %f355;
	ld.shared.f32 	%f380, [%r94+3312];
	fma.rn.f32 	%f381, %f373, %f380, %f357;
	ld.shared.f32 	%f382, [%r91+1136];
	fma.rn.f32 	%f383, %f382, %f374, %f359;
	fma.rn.f32 	%f384, %f382, %f376, %f360;
	fma.rn.f32 	%f385, %f382, %f378, %f361;
	fma.rn.f32 	%f386, %f382, %f380, %f362;
	ld.shared.f32 	%f387, [%r91+2224];
	fma.rn.f32 	%f388, %f387, %f374, %f364;
	fma.rn.f32 	%f389, %f387, %f376, %f365;
	fma.rn.f32 	%f390, %f387, %f378, %f366;
	fma.rn.f32 	%f391, %f387, %f380, %f367;
	ld.shared.f32 	%f392, [%r91+3312];
	fma.rn.f32 	%f393, %f392, %f374, %f369;
	fma.rn.f32 	%f394, %f392, %f376, %f370;
	fma.rn.f32 	%f395, %f392, %f378, %f371;
	fma.rn.f32 	%f396, %f392, %f380, %f372;
	ld.shared.f32 	%f397, [%r91+52];
	ld.shared.f32 	%f398, [%r94+52];
	fma.rn.f32 	%f399, %f397, %f398, %f375;
	ld.shared.f32 	%f400, [%r94+1140];
	fma.rn.f32 	%f401, %f397, %f400, %f377;
	ld.shared.f32 	%f402, [%r94+2228];
	fma.rn.f32 	%f403, %f397, %f402, %f379;
	ld.shared.f32 	%f404, [%r94+3316];
	fma.rn.f32 	%f405, %f397, %f404, %f381;
	ld.shared.f32 	%f406, [%r91+1140];
	fma.rn.f32 	%f407, %f406, %f398, %f383;
	fma.rn.f32 	%f408, %f406, %f400, %f384;
	fma.rn.f32 	%f409, %f406, %f402, %f385;
	fma.rn.f32 	%f410, %f406, %f404, %f386;
	ld.shared.f32 	%f411, [%r91+2228];
	fma.rn.f32 	%f412, %f411, %f398, %f388;
	fma.rn.f32 	%f413, %f411, %f400, %f389;
	fma.rn.f32 	%f414, %f411, %f402, %f390;
	fma.rn.f32 	%f415, %f411, %f404, %f391;
	ld.shared.f32 	%f416, [%r91+3316];
	fma.rn.f32 	%f417, %f416, %f398, %f393;
	fma.rn.f32 	%f418, %f416, %f400, %f394;
	fma.rn.f32 	%f419, %f416, %f402, %f395;
	fma.rn.f32 	%f420, %f416, %f404, %f396;
	ld.shared.f32 	%f421, [%r91+56];
	ld.shared.f32 	%f422, [%r94+56];
	fma.rn.f32 	%f423, %f421, %f422, %f399;
	ld.shared.f32 	%f424, [%r94+1144];
	fma.rn.f32 	%f425, %f421, %f424, %f401;
	ld.shared.f32 	%f426, [%r94+2232];
	fma.rn.f32 	%f427, %f421, %f426, %f403;
	ld.shared.f32 	%f428, [%r94+3320];
	fma.rn.f32 	%f429, %f421, %f428, %f405;
	ld.shared.f32 	%f430, [%r91+1144];
	fma.rn.f32 	%f431, %f430, %f422, %f407;
	fma.rn.f32 	%f432, %f430, %f424, %f408;
	fma.rn.f32 	%f433, %f430, %f426, %f409;
	fma.rn.f32 	%f434, %f430, %f428, %f410;
	ld.shared.f32 	%f435, [%r91+2232];
	fma.rn.f32 	%f436, %f435, %f422, %f412;
	fma.rn.f32 	%f437, %f435, %f424, %f413;
	fma.rn.f32 	%f438, %f435, %f426, %f414;
	fma.rn.f32 	%f439, %f435, %f428, %f415;
	ld.shared.f32 	%f440, [%r91+3320];
	fma.rn.f32 	%f441, %f440, %f422, %f417;
	fma.rn.f32 	%f442, %f440, %f424, %f418;
	fma.rn.f32 	%f443, %f440, %f426, %f419;
	fma.rn.f32 	%f444, %f440, %f428, %f420;
	ld.shared.f32 	%f445, [%r91+60];
	ld.shared.f32 	%f446, [%r94+60];
	fma.rn.f32 	%f516, %f445, %f446, %f423;
	ld.shared.f32 	%f447, [%r94+1148];
	fma.rn.f32 	%f515, %f445, %f447, %f425;
	ld.shared.f32 	%f448, [%r94+2236];
	fma.rn.f32 	%f514, %f445, %f448, %f427;
	ld.shared.f32 	%f449, [%r94+3324];
	fma.rn.f32 	%f513, %f445, %f449, %f429;
	ld.shared.f32 	%f450, [%r91+1148];
	fma.rn.f32 	%f512, %f450, %f446, %f431;
	fma.rn.f32 	%f511, %f450, %f447, %f432;
	fma.rn.f32 	%f510, %f450, %f448, %f433;
	fma.rn.f32 	%f509, %f450, %f449, %f434;
	ld.shared.f32 	%f451, [%r91+2236];
	fma.rn.f32 	%f508, %f451, %f446, %f436;
	fma.rn.f32 	%f507, %f451, %f447, %f437;
	fma.rn.f32 	%f506, %f451, %f448, %f438;
	fma.rn.f32 	%f505, %f451, %f449, %f439;
	ld.shared.f32 	%f452, [%r91+3324];
	fma.rn.f32 	%f504, %f452, %f446, %f441;
	fma.rn.f32 	%f503, %f452, %f447, %f442;
	fma.rn.f32 	%f502, %f452, %f448, %f443;
	fma.rn.f32 	%f501, %f452, %f449, %f444;
	bar.sync 	0;
	add.s32 	%r131, %r131, 16;
	setp.lt.s32 	%p11, %r131, %r1;
	@%p11 bra 	$L__BB8_4;
$L__BB8_18:
	add.s32 	%r130, %r130, 1;
	setp.eq.s32 	%p12, %r130, %r29;
	@%p12 bra 	$L__BB8_19;
	bra.uni 	$L__BB8_2;
$L__BB8_19:
	ld.param.u64 	%rd78, [_Z22conv2d_acc_gradFiltersILi16ELi16ELi4ELi4ELi16EEvPfS0_S0_iiiiiiiiiii_param_2];
	cvta.to.global.u64 	%rd5, %rd78;
	add.s32 	%r11, %r4, %r5;
	shl.b32 	%r12, %r30, 4;
	setp.lt.u32 	%p13, %r11, %r30;
	@%p13 bra 	$L__BB8_20;
	bra.uni 	$L__BB8_21;
$L__BB8_20:
	shl.b64 	%rd22, %rd1, 2;
	add.s64 	%rd23, %rd5, %rd22;
	st.global.f32 	[%rd23], %f516;
	mul.lo.s32 	%r95, %r12, %r2;
	mul.wide.s32 	%rd24, %r95, 4;
	add.s64 	%rd25, %rd23, %rd24;
	st.global.f32 	[%rd25], %f515;
	mul.lo.s32 	%r96, %r30, %r2;
	shl.b32 	%r97, %r96, 5;
	mul.wide.s32 	%rd26, %r97, 4;
	add.s64 	%rd27, %rd23, %rd26;
	st.global.f32 	[%rd27], %f514;
	mul.lo.s32 	%r98, %r96, 48;
	mul.wide.s32 	%rd28, %r98, 4;
	add.s64 	%rd29, %rd23, %rd28;
	st.global.f32 	[%rd29], %f513;
$L__BB8_21:
	add.s32 	%r99, %r11, 16;
	setp.ge.u32 	%p14, %r99, %r30;
	@%p14 bra 	$L__BB8_23;
	shl.b32 	%r100, %r2, 4;
	cvt.s64.s32 	%rd30, %r100;
	add.s64 	%rd31, %rd30, %rd1;
	shl.b64 	%rd32, %rd31, 2;
	add.s64 	%rd33, %rd5, %rd32;
	st.global.f32 	[%rd33], %f512;
	add.s32 	%r101, %r12, 16;
	mul.lo.s32 	%r102, %r101, %r2;
	cvt.s64.s32 	%rd34, %r102;
	add.s64 	%rd35, %rd34, %rd1;
	shl.b64 	%rd36, %rd35, 2;
	add.s64 	%rd37, %rd5, %rd36;
	st.global.f32 	[%rd37], %f511;
	add.s32 	%r103, %r101, %r12;
	mul.lo.s32 	%r104, %r103, %r2;
	cvt.s64.s32 	%rd38, %r104;
	add.s64 	%rd39, %rd38, %rd1;
	shl.b64 	%rd40, %rd39, 2;
	add.s64 	%rd41, %rd5, %rd40;
	st.global.f32 	[%rd41], %f510;
	shl.b32 	%r105, %r30, 5;
	add.s32 	%r106, %r105, %r101;
	mul.lo.s32 	%r107, %r106, %r2;
	cvt.s64.s32 	%rd42, %r107;
	add.s64 	%rd43, %rd42, %rd1;
	shl.b64 	%rd44, %rd43, 2;
	add.s64 	%rd45, %rd5, %rd44;
	st.global.f32 	[%rd45], %f509;
$L__BB8_23:
	add.s32 	%r108, %r11, 32;
	setp.ge.u32 	%p15, %r108, %r30;
	@%p15 bra 	$L__BB8_25;
	shl.b32 	%r109, %r2, 5;
	cvt.s64.s32 	%rd46, %r109;
	add.s64 	%rd47, %rd46, %rd1;
	shl.b64 	%rd48, %rd47, 2;
	add.s64 	%rd49, %rd5, %rd48;
	st.global.f32 	[%rd49], %f508;
	add.s32 	%r110, %r12, 32;
	mul.lo.s32 	%r111, %r110, %r2;
	cvt.s64.s32 	%rd50, %r111;
	add.s64 	%rd51, %rd50, %rd1;
	shl.b64 	%rd52, %rd51, 2;
	add.s64 	%rd53, %rd5, %rd52;
	st.global.f32 	[%rd53], %f507;
	add.s32 	%r112, %r110, %r12;
	mul.lo.s32 	%r113, %r112, %r2;
	cvt.s64.s32 	%rd54, %r113;
	add.s64 	%rd55, %rd54, %rd1;
	shl.b64 	%rd56, %rd55, 2;
	add.s64 	%rd57, %rd5, %rd56;
	st.global.f32 	[%rd57], %f506;
	shl.b32 	%r114, %r30, 5;
	add.s32 	%r115, %r114, %r110;
	mul.lo.s32 	%r116, %r115, %r2;
	cvt.s64.s32 	%rd58, %r116;
	add.s64 	%rd59, %rd58, %rd1;
	shl.b64 	%rd60, %rd59, 2;
	add.s64 	%rd61, %rd5, %rd60;
	st.global.f32 	[%rd61], %f505;
$L__BB8_25:
	add.s32 	%r117, %r11, 48;
	setp.ge.u32 	%p16, %r117, %r30;
	@%p16 bra 	$L__BB8_27;
	mul.lo.s32 	%r118, %r2, 48;
	cvt.s64.s32 	%rd62, %r118;
	add.s64 	%rd63, %rd62, %rd1;
	shl.b64 	%rd64, %rd63, 2;
	add.s64 	%rd65, %rd5, %rd64;
	st.global.f32 	[%rd65], %f504;
	add.s32 	%r119, %r12, 48;
	mul.lo.s32 	%r120, %r119, %r2;
	cvt.s64.s32 	%rd66, %r120;
	add.s64 	%rd67, %rd66, %rd1;
	shl.b64 	%rd68, %rd67, 2;
	add.s64 	%rd69, %rd5, %rd68;
	st.global.f32 	[%rd69], %f503;
	add.s32 	%r121, %r119, %r12;
	mul.lo.s32 	%r122, %r121, %r2;
	cvt.s64.s32 	%rd70, %r122;
	add.s64 	%rd71, %rd70, %rd1;
	shl.b64 	%rd72, %rd71, 2;
	add.s64 	%rd73, %rd5, %rd72;
	st.global.f32 	[%rd73], %f502;
	shl.b32 	%r123, %r30, 5;
	add.s32 	%r124, %r123, %r119;
	mul.lo.s32 	%r125, %r124, %r2;
	cvt.s64.s32 	%rd74, %r125;
	add.s64 	%rd75, %rd74, %rd1;
	shl.b64 	%rd76, %rd75, 2;
	add.s64 	%rd77, %rd5, %rd76;
	st.global.f32 	[%rd77], %f501;
$L__BB8_27:
	ret;

}


// ===== COMPILED SASS (sm_100) =====

	.target	sm_100

	.elftype	@"ET_EXEC"


//--------------------- .note.nv.tkinfo           --------------------------
	.section	.note.nv.tkinfo,"",@"SHT_NOTE"
	.sectionflags	@"SHF_NOTE_NV_TKINFO"
	.tkinfo
        /*0018*/ 	.word	0x00000002
        /*0030*/ 	.string	""
        /*0030*/ 	.string	"ptxas"
        /*0030*/ 	.string	"Cuda compilation tools, release 13.0, V13.0.88"
        /*0030*/ 	.string	"Build cuda_13.0.r13.0/compiler.36424714_0"
        /*0030*/ 	.string	"-arch sm_100 -m 64 "



//--------------------- .note.nv.cuinfo           --------------------------
	.section	.note.nv.cuinfo,"",@"SHT_NOTE"
	.sectionflags	@"SHF_NOTE_NV_CUINFO"
        /*0018*/ 	.short	0x0002
        /*001a*/ 	.short	0x0064
        /*001c*/ 	.short	0x0082
	.zero		2


//--------------------- .nv.info                  --------------------------
	.section	.nv.info,"",@"SHT_CUDA_INFO"
	.align	4


	//----- nvinfo : EIATTR_REGCOUNT
	.align		4
        /*0000*/ 	.byte	0x04, 0x2f
        /*0002*/ 	.short	(.L_1 - .L_0)
	.align		4
.L_0:
        /*0004*/ 	.word	index@(_Z22conv2d_acc_gradFiltersILi16ELi16ELi1ELi1ELi16EEvPfS0_S0_iiiiiiiiiii)
        /*0008*/ 	.word	0x0000001e


	//----- nvinfo : EIATTR_FRAME_SIZE
	.align		4
.L_1:
        /*000c*/ 	.byte	0x04, 0x11
        /*000e*/ 	.short	(.L_3 - .L_2)
	.align		4
.L_2:
        /*0010*/ 	.word	index@(_Z22conv2d_acc_gradFiltersILi16ELi16ELi1ELi1ELi16EEvPfS0_S0_iiiiiiiiiii)
        /*0014*/ 	.word	0x00000000


	//----- nvinfo : EIATTR_REGCOUNT
	.align		4
.L_3:
        /*0018*/ 	.byte	0x04, 0x2f
        /*001a*/ 	.short	(.L_5 - .L_4)
	.align		4
.L_4:
        /*001c*/ 	.word	index@(_Z22conv2d_acc_gradFiltersILi16ELi16ELi2ELi1ELi16EEvPfS0_S0_iiiiiiiiiii)
        /*0020*/ 	.word	0x00000020


	//----- nvinfo : EIATTR_FRAME_SIZE
	.align		4
.L_5:
        /*0024*/ 	.byte	0x04, 0x11
        /*0026*/ 	.short	(.L_7 - .L_6)
	.align		4
.L_6:
        /*0028*/ 	.word	index@(_Z22conv2d_acc_gradFiltersILi16ELi16ELi2ELi1ELi16EEvPfS0_S0_iiiiiiiiiii)
        /*002c*/ 	.word	0x00000000


	//----- nvinfo : EIATTR_REGCOUNT
	.align		4
.L_7:
        /*0030*/ 	.byte	0x04, 0x2f
        /*0032*/ 	.short	(.L_9 - .L_8)
	.align		4
.L_8:
        /*0034*/ 	.word	index@(_Z22conv2d_acc_gradFiltersILi16ELi16ELi4ELi1ELi16EEvPfS0_S0_iiiiiiiiiii)
        /*0038*/ 	.word	0x0000001f


	//----- nvinfo : EIATTR_FRAME_SIZE
	.align		4
.L_9:
        /*003c*/ 	.byte	0x04, 0x11
        /*003e*/ 	.short	(.L_11 - .L_10)
	.align		4
.L_10:
        /*0040*/ 	.word	index@(_Z22conv2d_acc_gradFiltersILi16ELi16ELi4ELi1ELi16EEvPfS0_S0_iiiiiiiiiii)
        /*0044*/ 	.word	0x00000000


	//----- nvinfo : EIATTR_REGCOUNT
	.align		4
.L_11:
        /*0048*/ 	.byte	0x04, 0x2f
        /*004a*/ 	.short	(.L_13 - .L_12)
	.align		4
.L_12:
        /*004c*/ 	.word	index@(_Z22conv2d_acc_gradFiltersILi16ELi16ELi1ELi2ELi16EEvPfS0_S0_iiiiiiiiiii)
        /*0050*/ 	.word	0x00000020


	//----- nvinfo : EIATTR_FRAME_SIZE
	.align		4
.L_13:
        /*0054*/ 	.byte	0x04, 0x11
        /*0056*/ 	.short	(.L_15 - .L_14)
	.align		4
.L_14:
        /*0058*/ 	.word	index@(_Z22conv2d_acc_gradFiltersILi16ELi16ELi1ELi2ELi16EEvPfS0_S0_iiiiiiiiiii)
        /*005c*/ 	.word	0x00000000


	//----- nvinfo : EIATTR_REGCOUNT
	.align		4
.L_15:
        /*0060*/ 	.byte	0x04, 0x2f
        /*0062*/ 	.short	(.L_17 - .L_16)
	.align		4
.L_16:
        /*0064*/ 	.word	index@(_Z22conv2d_acc_gradFiltersILi16ELi16ELi2ELi2ELi16EEvPfS0_S0_iiiiiiiiiii)
        /*0068*/ 	.word	0x0000001f


	//----- nvinfo : EIATTR_FRAME_SIZE
	.align		4
.L_17:
        /*006c*/ 	.byte	0x04, 0x11
        /*006e*/ 	.short	(.L_19 - .L_18)
	.align		4
.L_18:
        /*0070*/ 	.word	index@(_Z22conv2d_acc_gradFiltersILi16ELi16ELi2ELi2ELi16EEvPfS0_S0_iiiiiiiiiii)
        /*0074*/ 	.word	0x00000000


	//----- nvinfo : EIATTR_REGCOUNT
	.align		4
.L_19:
        /*0078*/ 	.byte	0x04, 0x2f
        /*007a*/ 	.short	(.L_21 - .L_20)
	.align		4
.L_20:
        /*007c*/ 	.word	index@(_Z22conv2d_acc_gradFiltersILi16ELi16ELi4ELi2ELi16EEvPfS0_S0_iiiiiiiiiii)
        /*0080*/ 	.word	0x00000020


	//----- nvinfo : EIATTR_FRAME_SIZE
	.align		4
.L_21:
        /*0084*/ 	.byte	0x04, 0x11
        /*0086*/ 	.short	(.L_23 - .L_22)
	.align		4
.L_22:
        /*0088*/ 	.word	index@(_Z22conv2d_acc_gradFiltersILi16ELi16ELi4ELi2ELi16EEvPfS0_S0_iiiiiiiiiii)
        /*008c*/ 	.word	0x00000000


	//----- nvinfo : EIATTR_REGCOUNT
	.align		4
.L_23:
        /*0090*/ 	.byte	0x04, 0x2f
        /*0092*/ 	.short	(.L_25 - .L_24)
	.align		4
.L_24:
        /*0094*/ 	.word	index@(_Z22conv2d_acc_gradFiltersILi16ELi16ELi1ELi4ELi16EEvPfS0_S0_iiiiiiiiiii)
        /*0098*/ 	.word	0x00000020


	//----- nvinfo : EIATTR_FRAME_SIZE
	.align		4
.L_25:
        /*009c*/ 	.byte	0x04, 0x11
        /*009e*/ 	.short	(.L_27 - .L_26)
	.align		4
.L_26:
        /*00a0*/ 	.word	index@(_Z22conv2d_acc_gradFiltersILi16ELi16ELi1ELi4ELi16EEvPfS0_S0_iiiiiiiiiii)
        /*00a4*/ 	.word	0x00000000


	//----- nvinfo : EIATTR_REGCOUNT
	.align		4
.L_27:
        /*00a8*/ 	.byte	0x04, 0x2f
        /*00aa*/ 	.short	(.L_29 - .L_28)
	.align		4
.L_28:
        /*00ac*/ 	.word	index@(_Z22conv2d_acc_gradFiltersILi16ELi16ELi2ELi4ELi16EEvPfS0_S0_iiiiiiiiiii)
        /*00b0*/ 	.word	0x0000001f


	//----- nvinfo : EIATTR_FRAME_SIZE
	.align		4
.L_29:
        /*00b4*/ 	.byte	0x04, 0x11
        /*00b6*/ 	.short	(.L_31 - .L_30)
	.align		4
.L_30:
        /*00b8*/ 	.word	index@(_Z22conv2d_acc_gradFiltersILi16ELi16ELi2ELi4ELi16EEvPfS0_S0_iiiiiiiiiii)
        /*00bc*/ 	.word	0x00000000


	//----- nvinfo : EIATTR_REGCOUNT
	.align		4
.L_31:
        /*00c0*/ 	.byte	0x04, 0x2f
        /*00c2*/ 	.short	(.L_33 - .L_32)
	.align		4
.L_32:
        /*00c4*/ 	.word	index@(_Z22conv2d_acc_gradFiltersILi16ELi16ELi4ELi4ELi16EEvPfS0_S0_iiiiiiiiiii)
        /*00c8*/ 	.word	0x00000028


	//----- nvinfo : EIATTR_FRAME_SIZE
	.align		4
.L_33:
        /*00cc*/ 	.byte	0x04, 0x11
        /*00ce*/ 	.short	(.L_35 - .L_34)
	.align		4
.L_34:
        /*00d0*/ 	.word	index@(_Z22conv2d_acc_gradFiltersILi16ELi16ELi4ELi4ELi16EEvPfS0_S0_iiiiiiiiiii)
        /*00d4*/ 	.word	0x00000000


	//----- nvinfo : EIATTR_MIN_STACK_SIZE
	.align		4
.L_35:
        /*00d8*/ 	.byte	0x04, 0x12
        /*00da*/ 	.short	(.L_37 - .L_36)
	.align		4
.L_36:
        /*00dc*/ 	.word	index@(_Z22conv2d_acc_gradFiltersILi16ELi16ELi4ELi4ELi16EEvPfS0_S0_iiiiiiiiiii)
        /*00e0*/ 	.word	0x00000000


	//----- nvinfo : EIATTR_MIN_STACK_SIZE
	.align		4
.L_37:
        /*00e4*/ 	.byte	0x04, 0x12
        /*00e6*/ 	.short	(.L_39 - .L_38)
	.align		4
.L_38:
        /*00e8*/ 	.word	index@(_Z22conv2d_acc_gradFiltersILi16ELi16ELi2ELi4ELi16EEvPfS0_S0_iiiiiiiiiii)
        /*00ec*/ 	.word	0x00000000


	//----- nvinfo : EIATTR_MIN_STACK_SIZE
	.align		4
.L_39:
        /*00f0*/ 	.byte	0x04, 0x12
        /*00f2*/ 	.short	(.L_41 - .L_40)
	.align		4
.L_40:
        /*00f4*/ 	.word	index@(_Z22conv2d_acc_gradFiltersILi16ELi16ELi1ELi4ELi16EEvPfS0_S0_iiiiiiiiiii)
        /*00f8*/ 	.word	0x00000000


	//----- nvinfo : EIATTR_MIN_STACK_SIZE
	.align		4
.L_41:
        /*00fc*/ 	.byte	0x04, 0x12
        /*00fe*/ 	.short	(.L_43 - .L_42)
	.align		4
.L_42:
        /*0100*/ 	.word	index@(_Z22conv2d_acc_gradFiltersILi16ELi16ELi4ELi2ELi16EEvPfS0_S0_iiiiiiiiiii)
        /*0104*/ 	.word	0x00000000


	//----- nvinfo : EIATTR_MIN_STACK_SIZE
	.align		4
.L_43:
        /*0108*/ 	.byte	0x04, 0x12
        /*010a*/ 	.short	(.L_45 - .L_44)
	.align		4
.L_44:
        /*010c*/ 	.word	index@(_Z22conv2d_acc_gradFiltersILi16ELi16ELi2ELi2ELi16EEvPfS0_S0_iiiiiiiiiii)
        /*0110*/ 	.word	0x00000000


	//----- nvinfo : EIATTR_MIN_STACK_SIZE
	.align		4
.L_45:
        /*0114*/ 	.byte	0x04, 0x12
        /*0116*/ 	.short	(.L_47 - .L_46)
	.align		4
.L_46:
        /*0118*/ 	.word	index@(_Z22conv2d_acc_gradFiltersILi16ELi16ELi1ELi2ELi16EEvPfS0_S0_iiiiiiiiiii)
        /*011c*/ 	.word	0x00000000


	//----- nvinfo : EIATTR_MIN_STACK_SIZE
	.align		4
.L_47:
        /*0120*/ 	.byte	0x04, 0x12
        /*0122*/ 	.short	(.L_49 - .L_48)
	.align		4
.L_48:
        /*0124*/ 	.word	index@(_Z22conv2d_acc_gradFiltersILi16ELi16ELi4ELi1ELi16EEvPfS0_S0_iiiiiiiiiii)
        /*0128*/ 	.word	0x00000000


	//----- nvinfo : EIATTR_MIN_STACK_SIZE
	.align		4
.L_49:
        /*012c*/ 	.byte	0x04, 0x12
        /*012e*/ 	.short	(.L_51 - .L_50)
	.align		4
.L_50:
        /*0130*/ 	.word	index@(_Z22conv2d_acc_gradFiltersILi16ELi16ELi2ELi1ELi16EEvPfS0_S0_iiiiiiiiiii)
        /*0134*/ 	.word	0x00000000


	//----- nvinfo : EIATTR_MIN_STACK_SIZE
	.align		4
.L_51:
        /*0138*/ 	.byte	0x04, 0x12
        /*013a*/ 	.short	(.L_53 - .L_52)
	.align		4
.L_52:
        /*013c*/ 	.word	index@(_Z22conv2d_acc_gradFiltersILi16ELi16ELi1ELi1ELi16EEvPfS0_S0_iiiiiiiiiii)
        /*0140*/ 	.word	0x00000000
.L_53:


//--------------------- .nv.compat                --------------------------
	.section	.nv.compat,"",@"SHT_CUDA_COMPAT_INFO"
	.align	4
        /*0000*/ 	.byte	0x02, 0x09, 0x00, 0x00, 0x02, 0x02, 0x01, 0x00, 0x02, 0x05, 0x05, 0x00, 0x03, 0x07, 0x01, 0x01
        /*0010*/ 	.byte	0x02, 0x03, 0x00, 0x00, 0x02, 0x06, 0x01, 0x00, 0x04, 0x0b, 0x08, 0x00, 0x09, 0x00, 0x00, 0x00
        /*0020*/ 	.byte	0x00, 0x00, 0x00, 0x00


//--------------------- .nv.info._Z22conv2d_acc_gradFiltersILi16ELi16ELi4ELi4ELi16EEvPfS0_S0_iiiiiiiiiii --------------------------
	.section	.nv.info._Z22conv2d_acc_gradFiltersILi16ELi16ELi4ELi4ELi16EEvPfS0_S0_iiiiiiiiiii,"",@"SHT_CUDA_INFO"
	.sectionflags	@""
	.align	4


	//----- nvinfo : EIATTR_CUDA_API_VERSION
	.align		4
        /*0000*/ 	.byte	0x04, 0x37
        /*0002*/ 	.short	(.L_55 - .L_54)
.L_54:
        /*0004*/ 	.word	0x00000082


	//----- nvinfo : EIATTR_KPARAM_INFO
	.align		4
.L_55:
        /*0008*/ 	.byte	0x04, 0x17
        /*000a*/ 	.short	(.L_57 - .L_56)
.L_56:
        /*000c*/ 	.word	0x00000000
        /*0010*/ 	.short	0x000d
        /*0012*/ 	.short	0x0040
        /*0014*/ 	.byte	0x00, 0xf0, 0x11, 0x00


	//----- nvinfo : EIATTR_KPARAM_INFO
	.align		4
.L_57:
        /*0018*/ 	.byte	0x04, 0x17
        /*001a*/ 	.short	(.L_59 - .L_58)
.L_58:
        /*001c*/ 	.word	0x00000000
        /*0020*/ 	.short	0x000c
        /*0022*/ 	.short	0x003c
        /*0024*/ 	.byte	0x00, 0xf0, 0x11, 0x00


	//----- nvinfo : EIATTR_KPARAM_INFO
	.align		4
.L_59:
        /*0028*/ 	.byte	0x04, 0x17
        /*002a*/ 	.short	(.L_61 - .L_60)
.L_60:
        /*002c*/ 	.word	0x00000000
        /*0030*/ 	.short	0x000b
        /*0032*/ 	.short	0x0038
        /*0034*/ 	.byte	0x00, 0xf0, 0x11, 0x00


	//----- nvinfo : EIATTR_KPARAM_INFO
	.align		4
.L_61:
        /*0038*/ 	.byte	0x04, 0x17
        /*003a*/ 	.short	(.L_63 - .L_62)
.L_62:
        /*003c*/ 	.word	0x00000000
        /*0040*/ 	.short	0x000a
        /*0042*/ 	.short	0x0034
        /*0044*/ 	.byte	0x00, 0xf0, 0x11, 0x00


	//----- nvinfo : EIATTR_KPARAM_INFO
	.align		4
.L_63:
        /*0048*/ 	.byte	0x04, 0x17
        /*004a*/ 	.short	(.L_65 - .L_64)
.L_64:
        /*004c*/ 	.word	0x00000000
        /*0050*/ 	.short	0x0009
        /*0052*/ 	.short	0x0030
        /*0054*/ 	.byte	0x00, 0xf0, 0x11, 0x00


	//----- nvinfo : EIATTR_KPARAM_INFO
	.align		4
.L_65:
        /*0058*/ 	.byte	0x04, 0x17
        /*005a*/ 	.short	(.L_67 - .L_66)
.L_66:
        /*005c*/ 	.word	0x00000000
        /*0060*/ 	.short	0x0008
        /*0062*/ 	.short	0x002c
        /*0064*/ 	.byte	0x00, 0xf0, 0x11, 0x00


	//----- nvinfo : EIATTR_KPARAM_INFO
	.align		4
.L_67:
        /*0068*/ 	.byte	0x04, 0x17
        /*006a*/ 	.short	(.L_69 - .L_68)
.L_68:
        /*006c*/ 	.word	0x00000000
        /*0070*/ 	.short	0x0007
        /*0072*/ 	.short	0x0028
        /*0074*/ 	.byte	0x00, 0xf0, 0x11, 0x00


	//----- nvinfo : EIATTR_KPARAM_INFO
	.align		4
.L_69:
        /*0078*/ 	.byte	0x04, 0x17
        /*007a*/ 	.short	(.L_71 - .L_70)
.L_70:
        /*007c*/ 	.word	0x00000000
        /*0080*/ 	.short	0x0006
        /*0082*/ 	.short	0x0024
        /*0084*/ 	.byte	0x00, 0xf0, 0x11, 0x00


	//----- nvinfo : EIATTR_KPARAM_INFO
	.align		4
.L_71:
        /*0088*/ 	.byte	0x04, 0x17
        /*008a*/ 	.short	(.L_73 - .L_72)
.L_72:
        /*008c*/ 	.word	0x00000000
        /*0090*/ 	.short	0x0005
        /*0092*/ 	.short	0x0020
        /*0094*/ 	.byte	0x00, 0xf0, 0x11, 0x00


	//----- nvinfo : EIATTR_KPARAM_INFO
	.align		4
.L_73:
        /*0098*/ 	.byte	0x04, 0x17
        /*009a*/ 	.short	(.L_75 - .L_74)
.L_74:
        /*009c*/ 	.word	0x00000000
        /*00a0*/ 	.short	0x0004
        /*00a2*/ 	.short	0x001c
        /*00a4*/ 	.byte	0x00, 0xf0, 0x11, 0x00


	//----- nvinfo : EIATTR_KPARAM_INFO
	.align		4
.L_75:
        /*00a8*/ 	.byte	0x04, 0x17
        /*00aa*/ 	.short	(.L_77 - .L_76)
.L_76:
        /*00ac*/ 	.word	0x00000000
        /*00b0*/ 	.short	0x0003
        /*00b2*/ 	.short	0x0018
        /*00b4*/ 	.byte	0x00, 0xf0, 0x11, 0x00


	//----- nvinfo : EIATTR_KPARAM_INFO
	.align		4
.L_77:
        /*00b8*/ 	.byte	0x04, 0x17
        /*00ba*/ 	.short	(.L_79 - .L_78)
.L_78:
        /*00bc*/ 	.word	0x00000000
        /*00c0*/ 	.short	0x0002
        /*00c2*/ 	.short	0x0010
        /*00c4*/ 	.byte	0x00, 0xf5, 0x21, 0x00


	//----- nvinfo : EIATTR_KPARAM_INFO
	.align		4
.L_79:
        /*00c8*/ 	.byte	0x04, 0x17
        /*00ca*/ 	.short	(.L_81 - .L_80)
.L_80:
        /*00cc*/ 	.word	0x00000000
        /*00d0*/ 	.short	0x0001
        /*00d2*/ 	.short	0x0008
        /*00d4*/ 	.byte	0x00, 0xf5, 0x21, 0x00


	//----- nvinfo : EIATTR_KPARAM_INFO
	.align		4
.L_81:
        /*00d8*/ 	.byte	0x04, 0x17
        /*00da*/ 	.short	(.L_83 - .L_82)
.L_82:
        /*00dc*/ 	.word	0x00000000
        /*00e0*/ 	.short	0x0000
        /*00e2*/ 	.short	0x0000
        /*00e4*/ 	.byte	0x00, 0xf5, 0x21, 0x00


	//----- nvinfo : EIATTR_SPARSE_MMA_MASK
	.align		4
.L_83:
        /*00e8*/ 	.byte	0x03, 0x50
        /*00ea*/ 	.short	0x0000


	//----- nvinfo : EIATTR_MAXREG_COUNT
	.align		4
        /*00ec*/ 	.byte	0x03, 0x1b
        /*00ee*/ 	.short	0x00ff


	//----- nvinfo : EIATTR_NUM_BARRIERS
	.align		4
        /*00f0*/ 	.byte	0x02, 0x4c
        /*00f2*/ 	.byte	0x01
	.zero		1


	//----- nvinfo : EIATTR_MERCURY_ISA_VERSION
	.align		4
        /*00f4*/ 	.byte	0x03, 0x5f
        /*00f6*/ 	.short	0x0101


	//----- nvinfo : EIATTR_VRC_CTA_INIT_COUNT
	.align		4
        /*00f8*/ 	.byte	0x02, 0x4a
	.zero		1
	.zero		1


	//----- nvinfo : EIATTR_EXIT_INSTR_OFFSETS
	.align		4
        /*00fc*/ 	.byte	0x04, 0x1c
        /*00fe*/ 	.short	(.L_85 - .L_84)


	//   ....[0]....
.L_84:
        /*0100*/ 	.word	0x00002c70


	//   ....[1]....
        /*0104*/ 	.word	0x00002e40


	//----- nvinfo : EIATTR_CRS_STACK_SIZE
	.align		4
.L_85:
        /*0108*/ 	.byte	0x04, 0x1e
        /*010a*/ 	.short	(.L_87 - .L_86)
.L_86:
        /*010c*/ 	.word	0x00000000


	//----- nvinfo : EIATTR_CBANK_PARAM_SIZE
	.align		4
.L_87:
        /*0110*/ 	.byte	0x03, 0x19
        /*0112*/ 	.short	0x0044


	//----- nvinfo : EIATTR_PARAM_CBANK
	.align		4
        /*0114*/ 	.byte	0x04, 0x0a
        /*0116*/ 	.short	(.L_89 - .L_88)
	.align		4
.L_88:
        /*0118*/ 	.word	index@(.nv.constant0._Z22conv2d_acc_gradFiltersILi16ELi16ELi4ELi4ELi16EEvPfS0_S0_iiiiiiiiiii)
        /*011c*/ 	.short	0x0380
        /*011e*/ 	.short	0x0044


	//----- nvinfo : EIATTR_SW_WAR
	.align		4
.L_89:
        /*0120*/ 	.byte	0x04, 0x36
        /*0122*/ 	.short	(.L_91 - .L_90)
.L_90:
        /*0124*/ 	.word	0x00000008
.L_91:


//--------------------- .nv.info._Z22conv2d_acc_gradFiltersILi16ELi16ELi2ELi4ELi16EEvPfS0_S0_iiiiiiiiiii --------------------------
	.section	.nv.info._Z22conv2d_acc_gradFiltersILi16ELi16ELi2ELi4ELi16EEvPfS0_S0_iiiiiiiiiii,"",@"SHT_CUDA_INFO"
	.sectionflags	@""
	.align	4


	//----- nvinfo : EIATTR_CUDA_API_VERSION
	.align		4
        /*0000*/ 	.byte	0x04, 0x37
        /*0002*/ 	.short	(.L_93 - .L_92)
.L_92:
        /*0004*/ 	.word	0x00000082


	//----- nvinfo : EIATTR_KPARAM_INFO
	.align		4
.L_93:
        /*0008*/ 	.byte	0x04, 0x17
        /*000a*/ 	.short	(.L_95 - .L_94)
.L_94:
        /*000c*/ 	.word	0x00000000
        /*0010*/ 	.short	0x000d
        /*0012*/ 	.short	0x0040
        /*0014*/ 	.byte	0x00, 0xf0, 0x11, 0x00


	//----- nvinfo : EIATTR_KPARAM_INFO
	.align		4
.L_95:
        /*0018*/ 	.byte	0x04, 0x17
        /*001a*/ 	.short	(.L_97 - .L_96)
.L_96:
        /*001c*/ 	.word	0x00000000
        /*0020*/ 	.short	0x000c
        /*0022*/ 	.short	0x003c
        /*0024*/ 	.byte	0x00, 0xf0, 0x11, 0x00


	//----- nvinfo : EIATTR_KPARAM_INFO
	.align		4
.L_97:
        /*0028*/ 	.byte	0x04, 0x17
        /*002a*/ 	.short	(.L_99 - .L_98)
.L_98:
        /*002c*/ 	.word	0x00000000
        /*0030*/ 	.short	0x000b
        /*0032*/ 	.short	0x0038
        /*0034*/ 	.byte	0x00, 0xf0, 0x11, 0x00


	//----- nvinfo : EIATTR_KPARAM_INFO
	.align		4
.L_99:
        /*0038*/ 	.byte	0x04, 0x17
        /*003a*/ 	.short	(.L_101 - .L_100)
.L_100:
        /*003c*/ 	.word	0x00000000
        /*0040*/ 	.short	0x000a
        /*0042*/ 	.short	0x0034
        /*0044*/ 	.byte	0x00, 0xf0, 0x11, 0x00


	//----- nvinfo : EIATTR_KPARAM_INFO
	.align		4
.L_101:
        /*0048*/ 	.byte	0x04, 0x17
        /*004a*/ 	.short	(.L_103 - .L_102)
.L_102:
        /*004c*/ 	.word	0x00000000
        /*0050*/ 	.short	0x0009
        /*0052*/ 	.short	0x0030
        /*0054*/ 	.byte	0x00, 0xf0, 0x11, 0x00


	//----- nvinfo : EIATTR_KPARAM_INFO
	.align		4
.L_103:
        /*0058*/ 	.byte	0x04, 0x17
        /*005a*/ 	.short	(.L_105 - .L_104)
.L_104:
        /*005c*/ 	.word	0x00000000
        /*0060*/ 	.short	0x0008
        /*0062*/ 	.short	0x002c
        /*0064*/ 	.byte	0x00, 0xf0, 0x11, 0x00


	//----- nvinfo : EIATTR_KPARAM_INFO
	.align		4
.L_105:
        /*0068*/ 	.byte	0x04, 0x17
        /*006a*/ 	.short	(.L_107 - .L_106)
.L_106:
        /*006c*/ 	.word	0x00000000
        /*0070*/ 	.short	0x0007
        /*0072*/ 	.short	0x0028
        /*0074*/ 	.byte	0x00, 0xf0, 0x11, 0x00


	//----- nvinfo : EIATTR_KPARAM_INFO
	.align		4
.L_107:
        /*0078*/ 	.byte	0x04, 0x17
        /*007a*/ 	.short	(.L_109 - .L_108)
.L_108:
        /*007c*/ 	.word	0x00000000
        /*0080*/ 	.short	0x0006
        /*0082*/ 	.short	0x0024
        /*0084*/ 	.byte	0x00, 0xf0, 0x11, 0x00


	//----- nvinfo : EIATTR_KPARAM_INFO
	.align		4
.L_109:
        /*0088*/ 	.byte	0x04, 0x17
        /*008a*/ 	.short	(.L_111 - .L_110)
.L_110:
        /*008c*/ 	.word	0x00000000
        /*0090*/ 	.short	0x0005
        /*0092*/ 	.short	0x0020
        /*0094*/ 	.byte	0x00, 0xf0, 0x11, 0x00


	//----- nvinfo : EIATTR_KPARAM_INFO
	.align		4
.L_111:
        /*0098*/ 	.byte	0x04, 0x17
        /*009a*/ 	.short	(.L_113 - .L_112)
.L_112:
        /*009c*/ 	.word	0x00000000
        /*00a0*/ 	.short	0x0004
        /*00a2*/ 	.short	0x001c
        /*00a4*/ 	.byte	0x00, 0xf0, 0x11, 0x00


	//----- nvinfo : EIATTR_KPARAM_INFO
	.align		4
.L_113:
        /*00a8*/ 	.byte	0x04, 0x17
        /*00aa*/ 	.short	(.L_115 - .L_114)
.L_114:
        /*00ac*/ 	.word	0x00000000
        /*00b0*/ 	.short	0x0003
        /*00b2*/ 	.short	0x0018
        /*00b4*/ 	.byte	0x00, 0xf0, 0x11, 0x00


	//----- nvinfo : EIATTR_KPARAM_INFO
	.align		4
.L_115:
        /*00b8*/ 	.byte	0x04, 0x17
        /*00ba*/ 	.short	(.L_117 - .L_116)
.L_116:
        /*00bc*/ 	.word	0x00000000
        /*00c0*/ 	.short	0x0002
        /*00c2*/ 	.short	0x0010
        /*00c4*/ 	.byte	0x00, 0xf5, 0x21, 0x00


	//----- nvinfo : EIATTR_KPARAM_INFO
	.align		4
.L_117:
        /*00c8*/ 	.byte	0x04, 0x17
        /*00ca*/ 	.short	(.L_119 - .L_118)
.L_118:
        /*00cc*/ 	.word	0x00000000
        /*00d0*/ 	.short	0x0001
        /*00d2*/ 	.short	0x0008
        /*00d4*/ 	.byte	0x00, 0xf5, 0x21, 0x00


	//----- nvinfo : EIATTR_KPARAM_INFO
	.align		4
.L_119:
        /*00d8*/ 	.byte	0x04, 0x17
        /*00da*/ 	.short	(.L_121 - .L_120)
.L_120:
        /*00dc*/ 	.word	0x00000000
        /*00e0*/ 	.short	0x0000
        /*00e2*/ 	.short	0x0000
        /*00e4*/ 	.byte	0x00, 0xf5, 0x21, 0x00


	//----- nvinfo : EIATTR_SPARSE_MMA_MASK
	.align		4
.L_121:
        /*00e8*/ 	.byte	0x03, 0x50
        /*00ea*/ 	.short	0x0000


	//----- nvinfo : EIATTR_MAXREG_COUNT
	.align		4
        /*00ec*/ 	.byte	0x03, 0x1b
        /*00ee*/ 	.short	0x00ff


	//----- nvinfo : EIATTR_NUM_BARRIERS
	.align		4
        /*00f0*/ 	.byte	0x02, 0x4c
        /*00f2*/ 	.byte	0x01
	.zero		1


	//----- nvinfo : EIATTR_MERCURY_ISA_VERSION
	.align		4
        /*00f4*/ 	.byte	0x03, 0x5f
        /*00f6*/ 	.short	0x0101


	//----- nvinfo : EIATTR_VRC_CTA_INIT_COUNT
	.align		4
        /*00f8*/ 	.byte	0x02, 0x4a
	.zero		1
	.zero		1


	//----- nvinfo : EIATTR_EXIT_INSTR_OFFSETS
	.align		4
        /*00fc*/ 	.byte	0x04, 0x1c
        /*00fe*/ 	.short	(.L_123 - .L_122)


	//   ....[0]....
.L_122:
        /*0100*/ 	.word	0x00001f00


	//   ....[1]....
        /*0104*/ 	.word	0x00001ff0


	//----- nvinfo : EIATTR_CRS_STACK_SIZE
	.align		4
.L_123:
        /*0108*/ 	.byte	0x04, 0x1e
        /*010a*/ 	.short	(.L_125 - .L_124)
.L_124:
        /*010c*/ 	.word	0x00000000


	//----- nvinfo : EIATTR_CBANK_PARAM_SIZE
	.align		4
.L_125:
        /*0110*/ 	.byte	0x03, 0x19
        /*0112*/ 	.short	0x0044


	//----- nvinfo : EIATTR_PARAM_CBANK
	.align		4
        /*0114*/ 	.byte	0x04, 0x0a
        /*0116*/ 	.short	(.L_127 - .L_126)
	.align		4
.L_126:
        /*0118*/ 	.word	index@(.nv.constant0._Z22conv2d_acc_gradFiltersILi16ELi16ELi2ELi4ELi16EEvPfS0_S0_iiiiiiiiiii)
        /*011c*/ 	.short	0x0380
        /*011e*/ 	.short	0x0044


	//----- nvinfo : EIATTR_SW_WAR
	.align		4
.L_127:
        /*0120*/ 	.byte	0x04, 0x36
        /*0122*/ 	.short	(.L_129 - .L_128)
.L_128:
        /*0124*/ 	.word	0x00000008
.L_129:


//--------------------- .nv.info._Z22conv2d_acc_gradFiltersILi16ELi16ELi1ELi4ELi16EEvPfS0_S0_iiiiiiiiiii --------------------------
	.section	.nv.info._Z22conv2d_acc_gradFiltersILi16ELi16ELi1ELi4ELi16EEvPfS0_S0_iiiiiiiiiii,"",@"SHT_CUDA_INFO"
	.sectionflags	@""
	.align	4


	//----- nvinfo : EIATTR_CUDA_API_VERSION
	.align		4
        /*0000*/ 	.byte	0x04, 0x37
        /*0002*/ 	.short	(.L_131 - .L_130)
.L_130:
        /*0004*/ 	.word	0x00000082


	//----- nvinfo : EIATTR_KPARAM_INFO
	.align		4
.L_131:
        /*0008*/ 	.byte	0x04, 0x17
        /*000a*/ 	.short	(.L_133 - .L_132)
.L_132:
        /*000c*/ 	.word	0x00000000
        /*0010*/ 	.short	0x000d
        /*0012*/ 	.short	0x0040
        /*0014*/ 	.byte	0x00, 0xf0, 0x11, 0x00


	//----- nvinfo : EIATTR_KPARAM_INFO
	.align		4
.L_133:
        /*0018*/ 	.byte	0x04, 0x17
        /*001a*/ 	.short	(.L_135 - .L_134)
.L_134:
        /*001c*/ 	.word	0x00000000
        /*0020*/ 	.short	0x000c
        /*0022*/ 	.short	0x003c
        /*0024*/ 	.byte	0x00, 0xf0, 0x11, 0x00


	//----- nvinfo : EIATTR_KPARAM_INFO
	.align		4
.L_135:
        /*0028*/ 	.byte	0x04, 0x17
        /*002a*/ 	.short	(.L_137 - .L_136)
.L_136:
        /*002c*/ 	.word	0x00000000
        /*0030*/ 	.short	0x000b
        /*0032*/ 	.short	0x0038
        /*0034*/ 	.byte	0x00, 0xf0, 0x11, 0x00


	//----- nvinfo : EIATTR_KPARAM_INFO
	.align		4
.L_137:
        /*0038*/ 	.byte	0x04, 0x17
        /*003a*/ 	.short	(.L_139 - .L_138)
.L_138:
        /*003c*/ 	.word	0x00000000
        /*0040*/ 	.short	0x000a
        /*0042*/ 	.short	0x0034
        /*0044*/ 	.byte	0x00, 0xf0, 0x11, 0x00


	//----- nvinfo : EIATTR_KPARAM_INFO
	.align		4
.L_139:
        /*0048*/ 	.byte	0x04, 0x17
        /*004a*/ 	.short	(.L_141 - .L_140)
.L_140:
        /*004c*/ 	.word	0x00000000
        /*0050*/ 	.short	0x0009
        /*0052*/ 	.short	0x0030
        /*0054*/ 	.byte	0x00, 0xf0, 0x11, 0x00


	//----- nvinfo : EIATTR_KPARAM_INFO
	.align		4
.L_141:
        /*0058*/ 	.byte	0x04, 0x17
        /*005a*/ 	.short	(.L_143 - .L_142)
.L_142:
        /*005c*/ 	.word	0x00000000
        /*0060*/ 	.short	0x0008
        /*0062*/ 	.short	0x002c
        /*0064*/ 	.byte	0x00, 0xf0, 0x11, 0x00


	//----- nvinfo : EIATTR_KPARAM_INFO
	.align		4
.L_143:
        /*0068*/ 	.byte	0x04, 0x17
        /*006a*/ 	.short	(.L_145 - .L_144)
.L_144:
        /*006c*/ 	.word	0x00000000
        /*0070*/ 	.short	0x0007
        /*0072*/ 	.short	0x0028
        /*0074*/ 	.byte	0x00, 0xf0, 0x11, 0x00


	//----- nvinfo : EIATTR_KPARAM_INFO
	.align		4
.L_145:
        /*0078*/ 	.byte	0x04, 0x17
        /*007a*/ 	.short	(.L_147 - .L_146)
.L_146:
        /*007c*/ 	.word	0x00000000
        /*0080*/ 	.short	0x0006
        /*0082*/ 	.short	0x0024
        /*0084*/ 	.byte	0x00, 0xf0, 0x11, 0x00


	//----- nvinfo : EIATTR_KPARAM_INFO
	.align		4
.L_147:
        /*0088*/ 	.byte	0x04, 0x17
        /*008a*/ 	.short	(.L_149 - .L_148)
.L_148:
        /*008c*/ 	.word	0x00000000
        /*0090*/ 	.short	0x0005
        /*0092*/ 	.short	0x0020
        /*0094*/ 	.byte	0x00, 0xf0, 0x11, 0x00


	//----- nvinfo : EIATTR_KPARAM_INFO
	.align		4
.L_149:
        /*0098*/ 	.byte	0x04, 0x17
        /*009a*/ 	.short	(.L_151 - .L_150)
.L_150:
        /*009c*/ 	.word	0x00000000
        /*00a0*/ 	.short	0x0004
        /*00a2*/ 	.short	0x001c
        /*00a4*/ 	.byte	0x00, 0xf0, 0x11, 0x00


	//----- nvinfo : EIATTR_KPARAM_INFO
	.align		4
.L_151:
        /*00a8*/ 	.byte	0x04, 0x17
        /*00aa*/ 	.short	(.L_153 - .L_152)
.L_152:
        /*00ac*/ 	.word	0x00000000
        /*00b0*/ 	.short	0x0003
        /*00b2*/ 	.short	0x0018
        /*00b4*/ 	.byte	0x00, 0xf0, 0x11, 0x00


	//----- nvinfo : EIATTR_KPARAM_INFO
	.align		4
.L_153:
        /*00b8*/ 	.byte	0x04, 0x17
        /*00ba*/ 	.short	(.L_155 - .L_154)
.L_154:
        /*00bc*/ 	.word	0x00000000
        /*00c0*/ 	.short	0x0002
        /*00c2*/ 	.short	0x0010
        /*00c4*/ 	.byte	0x00, 0xf5, 0x21, 0x00


	//----- nvinfo : EIATTR_KPARAM_INFO
	.align		4
.L_155:
        /*00c8*/ 	.byte	0x04, 0x17
        /*00ca*/ 	.short	(.L_157 - .L_156)
.L_156:
        /*00cc*/ 	.word	0x00000000
        /*00d0*/ 	.short	0x0001
        /*00d2*/ 	.short	0x0008
        /*00d4*/ 	.byte	0x00, 0xf5, 0x21, 0x00


	//----- nvinfo : EIATTR_KPARAM_INFO
	.align		4
.L_157:
        /*00d8*/ 	.byte	0x04, 0x17
        /*00da*/ 	.short	(.L_159 - .L_158)
.L_158:
        /*00dc*/ 	.word	0x00000000
        /*00e0*/ 	.short	0x0000
        /*00e2*/ 	.short	0x0000
        /*00e4*/ 	.byte	0x00, 0xf5, 0x21, 0x00


	//----- nvinfo : EIATTR_SPARSE_MMA_MASK
	.align		4
.L_159:
        /*00e8*/ 	.byte	0x03, 0x50
        /*00ea*/ 	.short	0x0000


	//----- nvinfo : EIATTR_MAXREG_COUNT
	.align		4
        /*00ec*/ 	.byte	0x03, 0x1b
        /*00ee*/ 	.short	0x00ff


	//----- nvinfo : EIATTR_NUM_BARRIERS
	.align		4
        /*00f0*/ 	.byte	0x02, 0x4c
        /*00f2*/ 	.byte	0x01
	.zero		1


	//----- nvinfo : EIATTR_MERCURY_ISA_VERSION
	.align		4
        /*00f4*/ 	.byte	0x03, 0x5f
        /*00f6*/ 	.short	0x0101


	//----- nvinfo : EIATTR_VRC_CTA_INIT_COUNT
	.align		4
        /*00f8*/ 	.byte	0x02, 0x4a
	.zero		1
	.zero		1


	//----- nvinfo : EIATTR_EXIT_INSTR_OFFSETS
	.align		4
        /*00fc*/ 	.byte	0x04, 0x1c
        /*00fe*/ 	.short	(.L_161 - .L_160)


	//   ....[0]....
.L_160:
        /*0100*/ 	.word	0x00001770


	//   ....[1]....
        /*0104*/ 	.word	0x000017f0


	//----- nvinfo : EIATTR_CRS_STACK_SIZE
	.align		4
.L_161:
        /*0108*/ 	.byte	0x04, 0x1e
        /*010a*/ 	.short	(.L_163 - .L_162)
.L_162:
        /*010c*/ 	.word	0x00000000


	//----- nvinfo : EIATTR_CBANK_PARAM_SIZE
	.align		4
.L_163:
        /*0110*/ 	.byte	0x03, 0x19
        /*0112*/ 	.short	0x0044


	//----- nvinfo : EIATTR_PARAM_CBANK
	.align		4
        /*0114*/ 	.byte	0x04, 0x0a
        /*0116*/ 	.short	(.L_165 - .L_164)
	.align		4
.L_164:
        /*0118*/ 	.word	index@(.nv.constant0._Z22conv2d_acc_gradFiltersILi16ELi16ELi1ELi4ELi16EEvPfS0_S0_iiiiiiiiiii)
        /*011c*/ 	.short	0x0380
        /*011e*/ 	.short	0x0044


	//----- nvinfo : EIATTR_SW_WAR
	.align		4
.L_165:
        /*0120*/ 	.byte	0x04, 0x36
        /*0122*/ 	.short	(.L_167 - .L_166)
.L_166:
        /*0124*/ 	.word	0x00000008
.L_167:


//--------------------- .nv.info._Z22conv2d_acc_gradFiltersILi16ELi16ELi4ELi2ELi16EEvPfS0_S0_iiiiiiiiiii --------------------------
	.section	.nv.info._Z22conv2d_acc_gradFiltersILi16ELi16ELi4ELi2ELi16EEvPfS0_S0_iiiiiiiiiii,"",@"SHT_CUDA_INFO"
	.sectionflags	@""
	.align	4


	//----- nvinfo : EIATTR_CUDA_API_VERSION
	.align		4
        /*0000*/ 	.byte	0x04, 0x37
        /*0002*/ 	.short	(.L_169 - .L_168)
.L_168:
        /*0004*/ 	.word	0x00000082


	//----- nvinfo : EIATTR_KPARAM_INFO
	.align		4
.L_169:
        /*0008*/ 	.byte	0x04, 0x17
        /*000a*/ 	.short	(.L_171 - .L_170)
.L_170:
        /*000c*/ 	.word	0x00000000
        /*0010*/ 	.short	0x000d
        /*0012*/ 	.short	0x0040
        /*0014*/ 	.byte	0x00, 0xf0, 0x11, 0x00


	//----- nvinfo : EIATTR_KPARAM_INFO
	.align		4
.L_171:
        /*0018*/ 	.byte	0x04, 0x17
        /*001a*/ 	.short	(.L_173 - .L_172)
.L_172:
        /*001c*/ 	.word	0x00000000
        /*0020*/ 	.short	0x000c
        /*0022*/ 	.short	0x003c
        /*0024*/ 	.byte	0x00, 0xf0, 0x11, 0x00


	//----- nvinfo : EIATTR_KPARAM_INFO
	.align		4
.L_173:
        /*0028*/ 	.byte	0x04, 0x17
        /*002a*/ 	.short	(.L_175 - .L_174)
.L_174:
        /*002c*/ 	.word	0x00000000
        /*0030*/ 	.short	0x000b
        /*0032*/ 	.short	0x0038
        /*0034*/ 	.byte	0x00, 0xf0, 0x11, 0x00


	//----- nvinfo : EIATTR_KPARAM_INFO
	.align		4
.L_175:
        /*0038*/ 	.byte	0x04, 0x17
        /*003a*/ 	.short	(.L_177 - .L_176)
.L_176:
        /*003c*/ 	.word	0x00000000
        /*0040*/ 	.short	0x000a
        /*0042*/ 	.short	0x0034
        /*0044*/ 	.byte	0x00, 0xf0, 0x11, 0x00


	//----- nvinfo : EIATTR_KPARAM_INFO
	.align		4
.L_177:
        /*0048*/ 	.byte	0x04, 0x17
        /*004a*/ 	.short	(.L_179 - .L_178)
.L_178:
        /*004c*/ 	.word	0x00000000
        /*0050*/ 	.short	0x0009
        /*0052*/ 	.short	0x0030
        /*0054*/ 	.byte	0x00, 0xf0, 0x11, 0x00


	//----- nvinfo : EIATTR_KPARAM_INFO
	.align		4
.L_179:
        /*0058*/ 	.byte	0x04, 0x17
        /*005a*/ 	.short	(.L_181 - .L_180)
.L_180:
        /*005c*/ 	.word	0x00000000
        /*0060*/ 	.short	0x0008
        /*0062*/ 	.short	0x002c
        /*0064*/ 	.byte	0x00, 0xf0, 0x11, 0x00


	//----- nvinfo : EIATTR_KPARAM_INFO
	.align		4
.L_181:
        /*0068*/ 	.byte	0x04, 0x17
        /*006a*/ 	.short	(.L_183 - .L_182)
.L_182:
        /*006c*/ 	.word	0x00000000
        /*0070*/ 	.short	0x0007
        /*0072*/ 	.short	0x0028
        /*0074*/ 	.byte	0x00, 0xf0, 0x11, 0x00


	//----- nvinfo : EIATTR_KPARAM_INFO
	.align		4
.L_183:
        /*0078*/ 	.byte	0x04, 0x17
        /*007a*/ 	.short	(.L_185 - .L_184)
.L_184:
        /*007c*/ 	.word	0x00000000
        /*0080*/ 	.short	0x0006
        /*0082*/ 	.short	0x0024
        /*0084*/ 	.byte	0x00, 0xf0, 0x11, 0x00


	//----- nvinfo : EIATTR_KPARAM_INFO
	.align		4
.L_185:
        /*0088*/ 	.byte	0x04, 0x17
        /*008a*/ 	.short	(.L_187 - .L_186)
.L_186:
        /*008c*/ 	.word	0x00000000
        /*0090*/ 	.short	0x0005
        /*0092*/ 	.short	0x0020
        /*0094*/ 	.byte	0x00, 0xf0, 0x11, 0x00


	//----- nvinfo : EIATTR_KPARAM_INFO
	.align		4
.L_187:
        /*0098*/ 	.byte	0x04, 0x17
        /*009a*/ 	.short	(.L_189 - .L_188)
.L_188:
        /*009c*/ 	.word	0x00000000
        /*00a0*/ 	.short	0x0004
        /*00a2*/ 	.short	0x001c
        /*00a4*/ 	.byte	0x00, 0xf0, 0x11, 0x00


	//----- nvinfo : EIATTR_KPARAM_INFO
	.align		4
.L_189:
        /*00a8*/ 	.byte	0x04, 0x17
        /*00aa*/ 	.short	(.L_191 - .L_190)
.L_190:
        /*00ac*/ 	.word	0x00000000
        /*00b0*/ 	.short	0x0003
        /*00b2*/ 	.short	0x0018
        /*00b4*/ 	.byte	0x00, 0xf0, 0x11, 0x00


	//----- nvinfo : EIATTR_KPARAM_INFO
	.align		4
.L_191:
        /*00b8*/ 	.byte	0x04, 0x17
        /*00ba*/ 	.short	(.L_193 - .L_192)
.L_192:
        /*00bc*/ 	.word	0x00000000
        /*00c0*/ 	.short	0x0002
        /*00c2*/ 	.short	0x0010
        /*00c4*/ 	.byte	0x00, 0xf5, 0x21, 0x00


	//----- nvinfo : EIATTR_KPARAM_INFO
	.align		4
.L_193:
        /*00c8*/ 	.byte	0x04, 0x17
        /*00ca*/ 	.short	(.L_195 - .L_194)
.L_194:
        /*00cc*/ 	.word	0x00000000
        /*00d0*/ 	.short	0x0001
        /*00d2*/ 	.short	0x0008
        /*00d4*/ 	.byte	0x00, 0xf5, 0x21, 0x00


	//----- nvinfo : EIATTR_KPARAM_INFO
	.align		4
.L_195:
        /*00d8*/ 	.byte	0x04, 0x17
        /*00da*/ 	.short	(.L_197 - .L_196)
.L_196:
        /*00dc*/ 	.word	0x00000000
        /*00e0*/ 	.short	0x0000
        /*00e2*/ 	.short	0x0000
        /*00e4*/ 	.byte	0x00, 0xf5, 0x21, 0x00


	//----- nvinfo : EIATTR_SPARSE_MMA_MASK
	.align		4
.L_197:
        /*00e8*/ 	.byte	0x03, 0x50
        /*00ea*/ 	.short	0x0000


	//----- nvinfo : EIATTR_MAXREG_COUNT
	.align		4
        /*00ec*/ 	.byte	0x03, 0x1b
        /*00ee*/ 	.short	0x00ff


	//----- nvinfo : EIATTR_NUM_BARRIERS
	.align		4
        /*00f0*/ 	.byte	0x02, 0x4c
        /*00f2*/ 	.byte	0x01
	.zero		1


	//----- nvinfo : EIATTR_MERCURY_ISA_VERSION
	.align		4
        /*00f4*/ 	.byte	0x03, 0x5f
        /*00f6*/ 	.short	0x0101


	//----- nvinfo : EIATTR_VRC_CTA_INIT_COUNT
	.align		4
        /*00f8*/ 	.byte	0x02, 0x4a
	.zero		1
	.zero		1


	//----- nvinfo : EIATTR_EXIT_INSTR_OFFSETS
	.align		4
        /*00fc*/ 	.byte	0x04, 0x1c
        /*00fe*/ 	.short	(.L_199 - .L_198)


	//   ....[0]....
.L_198:
        /*0100*/ 	.word	0x00001d50


	//   ....[1]....
        /*0104*/ 	.word	0x00001f20


	//----- nvinfo : EIATTR_CRS_STACK_SIZE
	.align		4
.L_199:
        /*0108*/ 	.byte	0x04, 0x1e
        /*010a*/ 	.short	(.L_201 - .L_200)
.L_200:
        /*010c*/ 	.word	0x00000000


	//----- nvinfo : EIATTR_CBANK_PARAM_SIZE
	.align		4
.L_201:
        /*0110*/ 	.byte	0x03, 0x19
        /*0112*/ 	.short	0x0044


	//----- nvinfo : EIATTR_PARAM_CBANK
	.align		4
        /*0114*/ 	.byte	0x04, 0x0a
        /*0116*/ 	.short	(.L_203 - .L_202)
	.align		4
.L_202:
        /*0118*/ 	.word	index@(.nv.constant0._Z22conv2d_acc_gradFiltersILi16ELi16ELi4ELi2ELi16EEvPfS0_S0_iiiiiiiiiii)
        /*011c*/ 	.short	0x0380
        /*011e*/ 	.short	0x0044


	//----- nvinfo : EIATTR_SW_WAR
	.align		4
.L_203:
        /*0120*/ 	.byte	0x04, 0x36
        /*0122*/ 	.short	(.L_205 - .L_204)
.L_204:
        /*0124*/ 	.word	0x00000008
.L_205:


//--------------------- .nv.info._Z22conv2d_acc_gradFiltersILi16ELi16ELi2ELi2ELi16EEvPfS0_S0_iiiiiiiiiii --------------------------
	.section	.nv.info._Z22conv2d_acc_gradFiltersILi16ELi16ELi2ELi2ELi16EEvPfS0_S0_iiiiiiiiiii,"",@"SHT_CUDA_INFO"
	.sectionflags	@""
	.align	4


	//----- nvinfo : EIATTR_CUDA_API_VERSION
	.align		4
        /*0000*/ 	.byte	0x04, 0x37
        /*0002*/ 	.short	(.L_207 - .L_206)
.L_206:
        /*0004*/ 	.word	0x00000082


	//----- nvinfo : EIATTR_KPARAM_INFO
	.align		4
.L_207:
        /*0008*/ 	.byte	0x04, 0x17
        /*000a*/ 	.short	(.L_209 - .L_208)
.L_208:
        /*000c*/ 	.word	0x00000000
        /*0010*/ 	.short	0x000d
        /*0012*/ 	.short	0x0040
        /*0014*/ 	.byte	0x00, 0xf0, 0x11, 0x00


	//----- nvinfo : EIATTR_KPARAM_INFO
	.align		4
.L_209:
        /*0018*/ 	.byte	0x04, 0x17
        /*001a*/ 	.short	(.L_211 - .L_210)
.L_210:
        /*001c*/ 	.word	0x00000000
        /*0020*/ 	.short	0x000c
        /*0022*/ 	.short	0x003c
        /*0024*/ 	.byte	0x00, 0xf0, 0x11, 0x00


	//----- nvinfo : EIATTR_KPARAM_INFO
	.align		4
.L_211:
        /*0028*/ 	.byte	0x04, 0x17
        /*002a*/ 	.short	(.L_213 - .L_212)
.L_212:
        /*002c*/ 	.word	0x00000000
        /*0030*/ 	.short	0x000b
        /*0032*/ 	.short	0x0038
        /*0034*/ 	.byte	0x00, 0xf0, 0x11, 0x00


	//----- nvinfo : EIATTR_KPARAM_INFO
	.align		4
.L_213:
        /*0038*/ 	.byte	0x04, 0x17
        /*003a*/ 	.short	(.L_215 - .L_214)
.L_214:
        /*003c*/ 	.word	0x00000000
        /*0040*/ 	.short	0x000a
        /*0042*/ 	.short	0x0034
        /*0044*/ 	.byte	0x00, 0xf0, 0x11, 0x00


	//----- nvinfo : EIATTR_KPARAM_INFO
	.align		4
.L_215:
        /*0048*/ 	.byte	0x04, 0x17
        /*004a*/ 	.short	(.L_217 - .L_216)
.L_216:
        /*004c*/ 	.word	0x00000000
        /*0050*/ 	.short	0x0009
        /*0052*/ 	.short	0x0030
        /*0054*/ 	.byte	0x00, 0xf0, 0x11, 0x00


	//----- nvinfo : EIATTR_KPARAM_INFO
	.align		4
.L_217:
        /*0058*/ 	.byte	0x04, 0x17
        /*005a*/ 	.short	(.L_219 - .L_218)
.L_218:
        /*005c*/ 	.word	0x00000000
        /*0060*/ 	.short	0x0008
        /*0062*/ 	.short	0x002c
        /*0064*/ 	.byte	0x00, 0xf0, 0x11, 0x00


	//----- nvinfo : EIATTR_KPARAM_INFO
	.align		4
.L_219:
        /*0068*/ 	.byte	0x04, 0x17
        /*006a*/ 	.short	(.L_221 - .L_220)
.L_220:
        /*006c*/ 	.word	0x00000000
        /*0070*/ 	.short	0x0007
        /*0072*/ 	.short	0x0028
        /*0074*/ 	.byte	0x00, 0xf0, 0x11, 0x00


	//----- nvinfo : EIATTR_KPARAM_INFO
	.align		4
.L_221:
        /*0078*/ 	.byte	0x04, 0x17
        /*007a*/ 	.short	(.L_223 - .L_222)
.L_222:
        /*007c*/ 	.word	0x00000000
        /*0080*/ 	.short	0x0006
        /*0082*/ 	.short	0x0024
        /*0084*/ 	.byte	0x00, 0xf0, 0x11, 0x00


	//----- nvinfo : EIATTR_KPARAM_INFO
	.align		4
.L_223:
        /*0088*/ 	.byte	0x04, 0x17
        /*008a*/ 	.short	(.L_225 - .L_224)
.L_224:
        /*008c*/ 	.word	0x00000000
        /*0090*/ 	.short	0x0005
        /*0092*/ 	.short	0x0020
        /*0094*/ 	.byte	0x00, 0xf0, 0x11, 0x00


	//----- nvinfo : EIATTR_KPARAM_INFO
	.align		4
.L_225:
        /*0098*/ 	.byte	0x04, 0x17
        /*009a*/ 	.short	(.L_227 - .L_226)
.L_226:
        /*009c*/ 	.word	0x00000000
        /*00a0*/ 	.short	0x0004
        /*00a2*/ 	.short	0x001c
        /*00a4*/ 	.byte	0x00, 0xf0, 0x11, 0x00


	//----- nvinfo : EIATTR_KPARAM_INFO
	.align		4
.L_227:
        /*00a8*/ 	.byte	0x04, 0x17
        /*00aa*/ 	.short	(.L_229 - .L_228)
.L_228:
        /*00ac*/ 	.word	0x00000000
        /*00b0*/ 	.short	0x0003
        /*00b2*/ 	.short	0x0018
        /*00b4*/ 	.byte	0x00, 0xf0, 0x11, 0x00


	//----- nvinfo : EIATTR_KPARAM_INFO
	.align		4
.L_229:
        /*00b8*/ 	.byte	0x04, 0x17
        /*00ba*/ 	.short	(.L_231 - .L_230)
.L_230:
        /*00bc*/ 	.word	0x00000000
        /*00c0*/ 	.short	0x0002
        /*00c2*/ 	.short	0x0010
        /*00c4*/ 	.byte	0x00, 0xf5, 0x21, 0x00


	//----- nvinfo : EIATTR_KPARAM_INFO
	.align		4
.L_231:
        /*00c8*/ 	.byte	0x04, 0x17
        /*00ca*/ 	.short	(.L_233 - .L_232)
.L_232:
        /*00cc*/ 	.word	0x00000000
        /*00d0*/ 	.short	0x0001
        /*00d2*/ 	.short	0x0008
        /*00d4*/ 	.byte	0x00, 0xf5, 0x21, 0x00


	//----- nvinfo : EIATTR_KPARAM_INFO
	.align		4
.L_233:
        /*00d8*/ 	.byte	0x04, 0x17
        /*00da*/ 	.short	(.L_235 - .L_234)
.L_234:
        /*00dc*/ 	.word	0x00000000
        /*00e0*/ 	.short	0x0000
        /*00e2*/ 	.short	0x0000
        /*00e4*/ 	.byte	0x00, 0xf5, 0x21, 0x00


	//----- nvinfo : EIATTR_SPARSE_MMA_MASK
	.align		4
.L_235:
        /*00e8*/ 	.byte	0x03, 0x50
        /*00ea*/ 	.short	0x0000


	//----- nvinfo : EIATTR_MAXREG_COUNT
	.align		4
        /*00ec*/ 	.byte	0x03, 0x1b
        /*00ee*/ 	.short	0x00ff


	//----- nvinfo : EIATTR_NUM_BARRIERS
	.align		4
        /*00f0*/ 	.byte	0x02, 0x4c
        /*00f2*/ 	.byte	0x01
	.zero		1


	//----- nvinfo : EIATTR_MERCURY_ISA_VERSION
	.align		4
        /*00f4*/ 	.byte	0x03, 0x5f
        /*00f6*/ 	.short	0x0101


	//----- nvinfo : EIATTR_VRC_CTA_INIT_COUNT
	.align		4
        /*00f8*/ 	.byte	0x02, 0x4a
	.zero		1
	.zero		1


	//----- nvinfo : EIATTR_EXIT_INSTR_OFFSETS
	.align		4
        /*00fc*/ 	.byte	0x04, 0x1c
        /*00fe*/ 	.short	(.L_237 - .L_236)


	//   ....[0]....
.L_236:
        /*0100*/ 	.word	0x00001670


	//   ....[1]....
        /*0104*/ 	.word	0x00001760


	//----- nvinfo : EIATTR_CRS_STACK_SIZE
	.align		4
.L_237:
        /*0108*/ 	.byte	0x04, 0x1e
        /*010a*/ 	.short	(.L_239 - .L_238)
.L_238:
        /*010c*/ 	.word	0x00000000


	//----- nvinfo : EIATTR_CBANK_PARAM_SIZE
	.align		4
.L_239:
        /*0110*/ 	.byte	0x03, 0x19
        /*0112*/ 	.short	0x0044


	//----- nvinfo : EIATTR_PARAM_CBANK
	.align		4
        /*0114*/ 	.byte	0x04, 0x0a
        /*0116*/ 	.short	(.L_241 - .L_240)
	.align		4
.L_240:
        /*0118*/ 	.word	index@(.nv.constant0._Z22conv2d_acc_gradFiltersILi16ELi16ELi2ELi2ELi16EEvPfS0_S0_iiiiiiiiiii)
        /*011c*/ 	.short	0x0380
        /*011e*/ 	.short	0x0044


	//----- nvinfo : EIATTR_SW_WAR
	.align		4
.L_241:
        /*0120*/ 	.byte	0x04, 0x36
        /*0122*/ 	.short	(.L_243 - .L_242)
.L_242:
        /*0124*/ 	.word	0x00000008
.L_243:


//--------------------- .nv.info._Z22conv2d_acc_gradFiltersILi16ELi16ELi1ELi2ELi16EEvPfS0_S0_iiiiiiiiiii --------------------------
	.section	.nv.info._Z22conv2d_acc_gradFiltersILi16ELi16ELi1ELi2ELi16EEvPfS0_S0_iiiiiiiiiii,"",@"SHT_CUDA_INFO"
	.sectionflags	@""
	.align	4


	//----- nvinfo : EIATTR_CUDA_API_VERSION
	.align		4
        /*0000*/ 	.byte	0x04, 0x37
        /*0002*/ 	.short	(.L_245 - .L_244)
.L_244:
        /*0004*/ 	.word	0x00000082


	//----- nvinfo : EIATTR_KPARAM_INFO
	.align		4
.L_245:
        /*0008*/ 	.byte	0x04, 0x17
        /*000a*/ 	.short	(.L_247 - .L_246)
.L_246:
        /*000c*/ 	.word	0x00000000
        /*0010*/ 	.short	0x000d
        /*0012*/ 	.short	0x0040
        /*0014*/ 	.byte	0x00, 0xf0, 0x11, 0x00


	//----- nvinfo : EIATTR_KPARAM_INFO
	.align		4
.L_247:
        /*0018*/ 	.byte	0x04, 0x17
        /*001a*/ 	.short	(.L_249 - .L_248)
.L_248:
        /*001c*/ 	.word	0x00000000
        /*0020*/ 	.short	0x000c
        /*0022*/ 	.short	0x003c
        /*0024*/ 	.byte	0x00, 0xf0, 0x11, 0x00


	//----- nvinfo : EIATTR_KPARAM_INFO
	.align		4
.L_249:
        /*0028*/ 	.byte	0x04, 0x17
        /*002a*/ 	.short	(.L_251 - .L_250)
.L_250:
        /*002c*/ 	.word	0x00000000
        /*0030*/ 	.short	0x000b
        /*0032*/ 	.short	0x0038
        /*0034*/ 	.byte	0x00, 0xf0, 0x11, 0x00


	//----- nvinfo : EIATTR_KPARAM_INFO
	.align		4
.L_251:
        /*0038*/ 	.byte	0x04, 0x17
        /*003a*/ 	.short	(.L_253 - .L_252)
.L_252:
        /*003c*/ 	.word	0x00000000
        /*0040*/ 	.short	0x000a
        /*0042*/ 	.short	0x0034
        /*0044*/ 	.byte	0x00, 0xf0, 0x11, 0x00


	//----- nvinfo : EIATTR_KPARAM_INFO
	.align		4
.L_253:
        /*0048*/ 	.byte	0x04, 0x17
        /*004a*/ 	.short	(.L_255 - .L_254)
.L_254:
        /*004c*/ 	.word	0x00000000
        /*0050*/ 	.short	0x0009
        /*0052*/ 	.short	0x0030
        /*0054*/ 	.byte	0x00, 0xf0, 0x11, 0x00


	//----- nvinfo : EIATTR_KPARAM_INFO
	.align		4
.L_255:
        /*0058*/ 	.byte	0x04, 0x17
        /*005a*/ 	.short	(.L_257 - .L_256)
.L_256:
        /*005c*/ 	.word	0x00000000
        /*0060*/ 	.short	0x0008
        /*0062*/ 	.short	0x002c
        /*0064*/ 	.byte	0x00, 0xf0, 0x11, 0x00


	//----- nvinfo : EIATTR_KPARAM_INFO
	.align		4
.L_257:
        /*0068*/ 	.byte	0x04, 0x17
        /*006a*/ 	.short	(.L_259 - .L_258)
.L_258:
        /*006c*/ 	.word	0x00000000
        /*0070*/ 	.short	0x0007
        /*0072*/ 	.short	0x0028
        /*0074*/ 	.byte	0x00, 0xf0, 0x11, 0x00


	//----- nvinfo : EIATTR_KPARAM_INFO
	.align		4
.L_259:
        /*0078*/ 	.byte	0x04, 0x17
        /*007a*/ 	.short	(.L_261 - .L_260)
.L_260:
        /*007c*/ 	.word	0x00000000
        /*0080*/ 	.short	0x0006
        /*0082*/ 	.short	0x0024
        /*0084*/ 	.byte	0x00, 0xf0, 0x11, 0x00


	//----- nvinfo : EIATTR_KPARAM_INFO
	.align		4
.L_261:
        /*0088*/ 	.byte	0x04, 0x17
        /*008a*/ 	.short	(.L_263 - .L_262)
.L_262:
        /*008c*/ 	.word	0x00000000
        /*0090*/ 	.short	0x0005
        /*0092*/ 	.short	0x0020
        /*0094*/ 	.byte	0x00, 0xf0, 0x11, 0x00


	//----- nvinfo : EIATTR_KPARAM_INFO
	.align		4
.L_263:
        /*0098*/ 	.byte	0x04, 0x17
        /*009a*/ 	.short	(.L_265 - .L_264)
.L_264:
        /*009c*/ 	.word	0x00000000
        /*00a0*/ 	.short	0x0004
        /*00a2*/ 	.short	0x001c
        /*00a4*/ 	.byte	0x00, 0xf0, 0x11, 0x00


	//----- nvinfo : EIATTR_KPARAM_INFO
	.align		4
.L_265:
        /*00a8*/ 	.byte	0x04, 0x17
        /*00aa*/ 	.short	(.L_267 - .L_266)
.L_266:
        /*00ac*/ 	.word	0x00000000
        /*00b0*/ 	.short	0x0003
        /*00b2*/ 	.short	0x0018
        /*00b4*/ 	.byte	0x00, 0xf0, 0x11, 0x00


	//----- nvinfo : EIATTR_KPARAM_INFO
	.align		4
.L_267:
        /*00b8*/ 	.byte	0x04, 0x17
        /*00ba*/ 	.short	(.L_269 - .L_268)
.L_268:
        /*00bc*/ 	.word	0x00000000
        /*00c0*/ 	.short	0x0002
        /*00c2*/ 	.short	0x0010
        /*00c4*/ 	.byte	0x00, 0xf5, 0x21, 0x00


	//----- nvinfo : EIATTR_KPARAM_INFO
	.align		4
.L_269:
        /*00c8*/ 	.byte	0x04, 0x17
        /*00ca*/ 	.short	(.L_271 - .L_270)
.L_270:
        /*00cc*/ 	.word	0x00000000
        /*00d0*/ 	.short	0x0001
        /*00d2*/ 	.short	0x0008
        /*00d4*/ 	.byte	0x00, 0xf5, 0x21, 0x00


	//----- nvinfo : EIATTR_KPARAM_INFO
	.align		4
.L_271:
        /*00d8*/ 	.byte	0x04, 0x17
        /*00da*/ 	.short	(.L_273 - .L_272)
.L_272:
        /*00dc*/ 	.word	0x00000000
        /*00e0*/ 	.short	0x0000
        /*00e2*/ 	.short	0x0000
        /*00e4*/ 	.byte	0x00, 0xf5, 0x21, 0x00


	//----- nvinfo : EIATTR_SPARSE_MMA_MASK
	.align		4
.L_273:
        /*00e8*/ 	.byte	0x03, 0x50
        /*00ea*/ 	.short	0x0000


	//----- nvinfo : EIATTR_MAXREG_COUNT
	.align		4
        /*00ec*/ 	.byte	0x03, 0x1b
        /*00ee*/ 	.short	0x00ff


	//----- nvinfo : EIATTR_NUM_BARRIERS
	.align		4
        /*00f0*/ 	.byte	0x02, 0x4c
        /*00f2*/ 	.byte	0x01
	.zero		1


	//----- nvinfo : EIATTR_MERCURY_ISA_VERSION
	.align		4
        /*00f4*/ 	.byte	0x03, 0x5f
        /*00f6*/ 	.short	0x0101


	//----- nvinfo : EIATTR_VRC_CTA_INIT_COUNT
	.align		4
        /*00f8*/ 	.byte	0x02, 0x4a
	.zero		1
	.zero		1


	//----- nvinfo : EIATTR_EXIT_INSTR_OFFSETS
	.align		4
        /*00fc*/ 	.byte	0x04, 0x1c
        /*00fe*/ 	.short	(.L_275 - .L_274)


	//   ....[0]....
.L_274:
        /*0100*/ 	.word	0x00001240


	//   ....[1]....
        /*0104*/ 	.word	0x000012f0


	//----- nvinfo : EIATTR_CRS_STACK_SIZE
	.align		4
.L_275:
        /*0108*/ 	.byte	0x04, 0x1e
        /*010a*/ 	.short	(.L_277 - .L_276)
.L_276:
        /*010c*/ 	.word	0x00000000


	//----- nvinfo : EIATTR_CBANK_PARAM_SIZE
	.align		4
.L_277:
        /*0110*/ 	.byte	0x03, 0x19
        /*0112*/ 	.short	0x0044


	//----- nvinfo : EIATTR_PARAM_CBANK
	.align		4
        /*0114*/ 	.byte	0x04, 0x0a
        /*0116*/ 	.short	(.L_279 - .L_278)
	.align		4
.L_278:
        /*0118*/ 	.word	index@(.nv.constant0._Z22conv2d_acc_gradFiltersILi16ELi16ELi1ELi2ELi16EEvPfS0_S0_iiiiiiiiiii)
        /*011c*/ 	.short	0x0380
        /*011e*/ 	.short	0x0044


	//----- nvinfo : EIATTR_SW_WAR
	.align		4
.L_279:
        /*0120*/ 	.byte	0x04, 0x36
        /*0122*/ 	.short	(.L_281 - .L_280)
.L_280:
        /*0124*/ 	.word	0x00000008
.L_281:


//--------------------- .nv.info._Z22conv2d_acc_gradFiltersILi16ELi16ELi4ELi1ELi16EEvPfS0_S0_iiiiiiiiiii --------------------------
	.section	.nv.info._Z22conv2d_acc_gradFiltersILi16ELi16ELi4ELi1ELi16EEvPfS0_S0_iiiiiiiiiii,"",@"SHT_CUDA_INFO"
	.sectionflags	@""
	.align	4


	//----- nvinfo : EIATTR_CUDA_API_VERSION
	.align		4
        /*0000*/ 	.byte	0x04, 0x37
        /*0002*/ 	.short	(.L_283 - .L_282)
.L_282:
        /*0004*/ 	.word	0x00000082


	//----- nvinfo : EIATTR_KPARAM_INFO
	.align		4
.L_283:
        /*0008*/ 	.byte	0x04, 0x17
        /*000a*/ 	.short	(.L_285 - .L_284)
.L_284:
        /*000c*/ 	.word	0x00000000
        /*0010*/ 	.short	0x000d
        /*0012*/ 	.short	0x0040
        /*0014*/ 	.byte	0x00, 0xf0, 0x11, 0x00


	//----- nvinfo : EIATTR_KPARAM_INFO
	.align		4
.L_285:
        /*0018*/ 	.byte	0x04, 0x17
        /*001a*/ 	.short	(.L_287 - .L_286)
.L_286:
        /*001c*/ 	.word	0x00000000
        /*0020*/ 	.short	0x000c
        /*0022*/ 	.short	0x003c
        /*0024*/ 	.byte	0x00, 0xf0, 0x11, 0x00


	//----- nvinfo : EIATTR_KPARAM_INFO
	.align		4
.L_287:
        /*0028*/ 	.byte	0x04, 0x17
        /*002a*/ 	.short	(.L_289 - .L_288)
.L_288:
        /*002c*/ 	.word	0x00000000
        /*0030*/ 	.short	0x000b
        /*0032*/ 	.short	0x0038
        /*0034*/ 	.byte	0x00, 0xf0, 0x11, 0x00


	//----- nvinfo : EIATTR_KPARAM_INFO
	.align		4
.L_289:
        /*0038*/ 	.byte	0x04, 0x17
        /*003a*/ 	.short	(.L_291 - .L_290)
.L_290:
        /*003c*/ 	.word	0x00000000
        /*0040*/ 	.short	0x000a
        /*0042*/ 	.short	0x0034
        /*0044*/ 	.byte	0x00, 0xf0, 0x11, 0x00


	//----- nvinfo : EIATTR_KPARAM_INFO
	.align		4
.L_291:
        /*0048*/ 	.byte	0x04, 0x17
        /*004a*/ 	.short	(.L_293 - .L_292)
.L_292:
        /*004c*/ 	.word	0x00000000
        /*0050*/ 	.short	0x0009
        /*0052*/ 	.short	0x0030
        /*0054*/ 	.byte	0x00, 0xf0, 0x11, 0x00


	//----- nvinfo : EIATTR_KPARAM_INFO
	.align		4
.L_293:
        /*0058*/ 	.byte	0x04, 0x17
        /*005a*/ 	.short	(.L_295 - .L_294)
.L_294:
        /*005c*/ 	.word	0x00000000
        /*0060*/ 	.short	0x0008
        /*0062*/ 	.short	0x002c
        /*0064*/ 	.byte	0x00, 0xf0, 0x11, 0x00


	//----- nvinfo : EIATTR_KPARAM_INFO
	.align		4
.L_295:
        /*0068*/ 	.byte	0x04, 0x17
        /*006a*/ 	.short	(.L_297 - .L_296)
.L_296:
        /*006c*/ 	.word	0x00000000
        /*0070*/ 	.short	0x0007
        /*0072*/ 	.short	0x0028
        /*0074*/ 	.byte	0x00, 0xf0, 0x11, 0x00


	//----- nvinfo : EIATTR_KPARAM_INFO
	.align		4
.L_297:
        /*0078*/ 	.byte	0x04, 0x17
        /*007a*/ 	.short	(.L_299 - .L_298)
.L_298:
        /*007c*/ 	.word	0x00000000
        /*0080*/ 	.short	0x0006
        /*0082*/ 	.short	0x0024
        /*0084*/ 	.byte	0x00, 0xf0, 0x11, 0x00


	//----- nvinfo : EIATTR_KPARAM_INFO
	.align		4
.L_299:
        /*0088*/ 	.byte	0x04, 0x17
        /*008a*/ 	.short	(.L_301 - .L_300)
.L_300:
        /*008c*/ 	.word	0x00000000
        /*0090*/ 	.short	0x0005
        /*0092*/ 	.short	0x0020
        /*0094*/ 	.byte	0x00, 0xf0, 0x11, 0x00


	//----- nvinfo : EIATTR_KPARAM_INFO
	.align		4
.L_301:
        /*0098*/ 	.byte	0x04, 0x17
        /*009a*/ 	.short	(.L_303 - .L_302)
.L_302:
        /*009c*/ 	.word	0x00000000
        /*00a0*/ 	.short	0x0004
        /*00a2*/ 	.short	0x001c
        /*00a4*/ 	.byte	0x00, 0xf0, 0x11, 0x00


	//----- nvinfo : EIATTR_KPARAM_INFO
	.align		4
.L_303:
        /*00a8*/ 	.byte	0x04, 0x17
        /*00aa*/ 	.short	(.L_305 - .L_304)
.L_304:
        /*00ac*/ 	.word	0x00000000
        /*00b0*/ 	.short	0x0003
        /*00b2*/ 	.short	0x0018
        /*00b4*/ 	.byte	0x00, 0xf0, 0x11, 0x00


	//----- nvinfo : EIATTR_KPARAM_INFO
	.align		4
.L_305:
        /*00b8*/ 	.byte	0x04, 0x17
        /*00ba*/ 	.short	(.L_307 - .L_306)
.L_306:
        /*00bc*/ 	.word	0x00000000
        /*00c0*/ 	.short	0x0002
        /*00c2*/ 	.short	0x0010
        /*00c4*/ 	.byte	0x00, 0xf5, 0x21, 0x00


	//----- nvinfo : EIATTR_KPARAM_INFO
	.align		4
.L_307:
        /*00c8*/ 	.byte	0x04, 0x17
        /*00ca*/ 	.short	(.L_309 - .L_308)
.L_308:
        /*00cc*/ 	.word	0x00000000
        /*00d0*/ 	.short	0x0001
        /*00d2*/ 	.short	0x0008
        /*00d4*/ 	.byte	0x00, 0xf5, 0x21, 0x00


	//----- nvinfo : EIATTR_KPARAM_INFO
	.align		4
.L_309:
        /*00d8*/ 	.byte	0x04, 0x17
        /*00da*/ 	.short	(.L_311 - .L_310)
.L_310:
        /*00dc*/ 	.word	0x00000000
        /*00e0*/ 	.short	0x0000
        /*00e2*/ 	.short	0x0000
        /*00e4*/ 	.byte	0x00, 0xf5, 0x21, 0x00


	//----- nvinfo : EIATTR_SPARSE_MMA_MASK
	.align		4
.L_311:
        /*00e8*/ 	.byte	0x03, 0x50
        /*00ea*/ 	.short	0x0000


	//----- nvinfo : EIATTR_MAXREG_COUNT
	.align		4
        /*00ec*/ 	.byte	0x03, 0x1b
        /*00ee*/ 	.short	0x00ff


	//----- nvinfo : EIATTR_NUM_BARRIERS
	.align		4
        /*00f0*/ 	.byte	0x02, 0x4c
        /*00f2*/ 	.byte	0x01
	.zero		1


	//----- nvinfo : EIATTR_MERCURY_ISA_VERSION
	.align		4
        /*00f4*/ 	.byte	0x03, 0x5f
        /*00f6*/ 	.short	0x0101


	//----- nvinfo : EIATTR_VRC_CTA_INIT_COUNT
	.align		4
        /*00f8*/ 	.byte	0x02, 0x4a
	.zero		1
	.zero		1


	//----- nvinfo : EIATTR_EXIT_INSTR_OFFSETS
	.align		4
        /*00fc*/ 	.byte	0x04, 0x1c
        /*00fe*/ 	.short	(.L_313 - .L_312)


	//   ....[0]....
.L_312:
        /*0100*/ 	.word	0x00001620


	//   ....[1]....
        /*0104*/ 	.word	0x00001740


	//----- nvinfo : EIATTR_CRS_STACK_SIZE
	.align		4
.L_313:
        /*0108*/ 	.byte	0x04, 0x1e
        /*010a*/ 	.short	(.L_315 - .L_314)
.L_314:
        /*010c*/ 	.word	0x00000000


	//----- nvinfo : EIATTR_CBANK_PARAM_SIZE
	.align		4
.L_315:
        /*0110*/ 	.byte	0x03, 0x19
        /*0112*/ 	.short	0x0044


	//----- nvinfo : EIATTR_PARAM_CBANK
	.align		4
        /*0114*/ 	.byte	0x04, 0x0a
        /*0116*/ 	.short	(.L_317 - .L_316)
	.align		4
.L_316:
        /*0118*/ 	.word	index@(.nv.constant0._Z22conv2d_acc_gradFiltersILi16ELi16ELi4ELi1ELi16EEvPfS0_S0_iiiiiiiiiii)
        /*011c*/ 	.short	0x0380
        /*011e*/ 	.short	0x0044


	//----- nvinfo : EIATTR_SW_WAR
	.align		4
.L_317:
        /*0120*/ 	.byte	0x04, 0x36
        /*0122*/ 	.short	(.L_319 - .L_318)
.L_318:
        /*0124*/ 	.word	0x00000008
.L_319:


//--------------------- .nv.info._Z22conv2d_acc_gradFiltersILi16ELi16ELi2ELi1ELi16EEvPfS0_S0_iiiiiiiiiii --------------------------
	.section	.nv.info._Z22conv2d_acc_gradFiltersILi16ELi16ELi2ELi1ELi16EEvPfS0_S0_iiiiiiiiiii,"",@"SHT_CUDA_INFO"
	.sectionflags	@""
	.align	4


	//----- nvinfo : EIATTR_CUDA_API_VERSION
	.align		4
        /*0000*/ 	.byte	0x04, 0x37
        /*0002*/ 	.short	(.L_321 - .L_320)
.L_320:
        /*0004*/ 	.word	0x00000082


	//----- nvinfo : EIATTR_KPARAM_INFO
	.align		4
.L_321:
        /*0008*/ 	.byte	0x04, 0x17
        /*000a*/ 	.short	(.L_323 - .L_322)
.L_322:
        /*000c*/ 	.word	0x00000000
        /*0010*/ 	.short	0x000d
        /*0012*/ 	.short	0x0040
        /*0014*/ 	.byte	0x00, 0xf0, 0x11, 0x00


	//----- nvinfo : EIATTR_KPARAM_INFO
	.align		4
.L_323:
        /*0018*/ 	.byte	0x04, 0x17
        /*001a*/ 	.short	(.L_325 - .L_324)
.L_324:
        /*001c*/ 	.word	0x00000000
        /*0020*/ 	.short	0x000c
        /*0022*/ 	.short	0x003c
        /*0024*/ 	.byte	0x00, 0xf0, 0x11, 0x00


	//----- nvinfo : EIATTR_KPARAM_INFO
	.align		4
.L_325:
        /*0028*/ 	.byte	0x04, 0x17
        /*002a*/ 	.short	(.L_327 - .L_326)
.L_326:
        /*002c*/ 	.word	0x00000000
        /*0030*/ 	.short	0x000b
        /*0032*/ 	.short	0x0038
        /*0034*/ 	.byte	0x00, 0xf0, 0x11, 0x00


	//----- nvinfo : EIATTR_KPARAM_INFO
	.align		4
.L_327:
        /*0038*/ 	.byte	0x04, 0x17
        /*003a*/ 	.short	(.L_329 - .L_328)
.L_328:
        /*003c*/ 	.word	0x00000000
        /*0040*/ 	.short	0x000a
        /*0042*/ 	.short	0x0034
        /*0044*/ 	.byte	0x00, 0xf0, 0x11, 0x00


	//----- nvinfo : EIATTR_KPARAM_INFO
	.align		4
.L_329:
        /*0048*/ 	.byte	0x04, 0x17
        /*004a*/ 	.short	(.L_331 - .L_330)
.L_330:
        /*004c*/ 	.word	0x00000000
        /*0050*/ 	.short	0x0009
        /*0052*/ 	.short	0x0030
        /*0054*/ 	.byte	0x00, 0xf0, 0x11, 0x00


	//----- nvinfo : EIATTR_KPARAM_INFO
	.align		4
.L_331:
        /*0058*/ 	.byte	0x04, 0x17
        /*005a*/ 	.short	(.L_333 - .L_332)
.L_332:
        /*005c*/ 	.word	0x00000000
        /*0060*/ 	.short	0x0008
        /*0062*/ 	.short	0x002c
        /*0064*/ 	.byte	0x00, 0xf0, 0x11, 0x00


	//----- nvinfo : EIATTR_KPARAM_INFO
	.align		4
.L_333:
        /*0068*/ 	.byte	0x04, 0x17
        /*006a*/ 	.short	(.L_335 - .L_334)
.L_334:
        /*006c*/ 	.word	0x00000000
        /*0070*/ 	.short	0x0007
        /*0072*/ 	.short	0x0028
        /*0074*/ 	.byte	0x00, 0xf0, 0x11, 0x00


	//----- nvinfo : EIATTR_KPARAM_INFO
	.align		4
.L_335:
        /*0078*/ 	.byte	0x04, 0x17
        /*007a*/ 	.short	(.L_337 - .L_336)
.L_336:
        /*007c*/ 	.word	0x00000000
        /*0080*/ 	.short	0x0006
        /*0082*/ 	.short	0x0024
        /*0084*/ 	.byte	0x00, 0xf0, 0x11, 0x00


	//----- nvinfo : EIATTR_KPARAM_INFO
	.align		4
.L_337:
        /*0088*/ 	.byte	0x04, 0x17
        /*008a*/ 	.short	(.L_339 - .L_338)
.L_338:
        /*008c*/ 	.word	0x00000000
        /*0090*/ 	.short	0x0005
        /*0092*/ 	.short	0x0020
        /*0094*/ 	.byte	0x00, 0xf0, 0x11, 0x00


	//----- nvinfo : EIATTR_KPARAM_INFO
	.align		4
.L_339:
        /*0098*/ 	.byte	0x04, 0x17
        /*009a*/ 	.short	(.L_341 - .L_340)
.L_340:
        /*009c*/ 	.word	0x00000000
        /*00a0*/ 	.short	0x0004
        /*00a2*/ 	.short	0x001c
        /*00a4*/ 	.byte	0x00, 0xf0, 0x11, 0x00


	//----- nvinfo : EIATTR_KPARAM_INFO
	.align		4
.L_341:
        /*00a8*/ 	.byte	0x04, 0x17
        /*00aa*/ 	.short	(.L_343 - .L_342)
.L_342:
        /*00ac*/ 	.word	0x00000000
        /*00b0*/ 	.short	0x0003
        /*00b2*/ 	.short	0x0018
        /*00b4*/ 	.byte	0x00, 0xf0, 0x11, 0x00


	//----- nvinfo : EIATTR_KPARAM_INFO
	.align		4
.L_343:
        /*00b8*/ 	.byte	0x04, 0x17
        /*00ba*/ 	.short	(.L_345 - .L_344)
.L_344:
        /*00bc*/ 	.word	0x00000000
        /*00c0*/ 	.short	0x0002
        /*00c2*/ 	.short	0x0010
        /*00c4*/ 	.byte	0x00, 0xf5, 0x21, 0x00


	//----- nvinfo : EIATTR_KPARAM_INFO
	.align		4
.L_345:
        /*00c8*/ 	.byte	0x04, 0x17
        /*00ca*/ 	.short	(.L_347 - .L_346)
.L_346:
        /*00cc*/ 	.word	0x00000000
        /*00d0*/ 	.short	0x0001
        /*00d2*/ 	.short	0x0008
        /*00d4*/ 	.byte	0x00, 0xf5, 0x21, 0x00


	//----- nvinfo : EIATTR_KPARAM_INFO
	.align		4
.L_347:
        /*00d8*/ 	.byte	0x04, 0x17
        /*00da*/ 	.short	(.L_349 - .L_348)
.L_348:
        /*00dc*/ 	.word	0x00000000
        /*00e0*/ 	.short	0x0000
        /*00e2*/ 	.short	0x0000
        /*00e4*/ 	.byte	0x00, 0xf5, 0x21, 0x00


	//----- nvinfo : EIATTR_SPARSE_MMA_MASK
	.align		4
.L_349:
        /*00e8*/ 	.byte	0x03, 0x50
        /*00ea*/ 	.short	0x0000


	//----- nvinfo : EIATTR_MAXREG_COUNT
	.align		4
        /*00ec*/ 	.byte	0x03, 0x1b
        /*00ee*/ 	.short	0x00ff


	//----- nvinfo : EIATTR_NUM_BARRIERS
	.align		4
        /*00f0*/ 	.byte	0x02, 0x4c
        /*00f2*/ 	.byte	0x01
	.zero		1


	//----- nvinfo : EIATTR_MERCURY_ISA_VERSION
	.align		4
        /*00f4*/ 	.byte	0x03, 0x5f
        /*00f6*/ 	.short	0x0101


	//----- nvinfo : EIATTR_VRC_CTA_INIT_COUNT
	.align		4
        /*00f8*/ 	.byte	0x02, 0x4a
	.zero		1
	.zero		1


	//----- nvinfo : EIATTR_EXIT_INSTR_OFFSETS
	.align		4
        /*00fc*/ 	.byte	0x04, 0x1c
        /*00fe*/ 	.short	(.L_351 - .L_350)


	//   ....[0]....
.L_350:
        /*0100*/ 	.word	0x000011c0


	//   ....[1]....
        /*0104*/ 	.word	0x00001270


	//----- nvinfo : EIATTR_CRS_STACK_SIZE
	.align		4
.L_351:
        /*0108*/ 	.byte	0x04, 0x1e
        /*010a*/ 	.short	(.L_353 - .L_352)
.L_352:
        /*010c*/ 	.word	0x00000000


	//----- nvinfo : EIATTR_CBANK_PARAM_SIZE
	.align		4
.L_353:
        /*0110*/ 	.byte	0x03, 0x19
        /*0112*/ 	.short	0x0044


	//----- nvinfo : EIATTR_PARAM_CBANK
	.align		4
        /*0114*/ 	.byte	0x04, 0x0a
        /*0116*/ 	.short	(.L_355 - .L_354)
	.align		4
.L_354:
        /*0118*/ 	.word	index@(.nv.constant0._Z22conv2d_acc_gradFiltersILi16ELi16ELi2ELi1ELi16EEvPfS0_S0_iiiiiiiiiii)
        /*011c*/ 	.short	0x0380
        /*011e*/ 	.short	0x0044


	//----- nvinfo : EIATTR_SW_WAR
	.align		4
.L_355:
        /*0120*/ 	.byte	0x04, 0x36
        /*0122*/ 	.short	(.L_357 - .L_356)
.L_356:
        /*0124*/ 	.word	0x00000008
.L_357:


//--------------------- .nv.info._Z22conv2d_acc_gradFiltersILi16ELi16ELi1ELi1ELi16EEvPfS0_S0_iiiiiiiiiii --------------------------
	.section	.nv.info._Z22conv2d_acc_gradFiltersILi16ELi16ELi1ELi1ELi16EEvPfS0_S0_iiiiiiiiiii,"",@"SHT_CUDA_INFO"
	.sectionflags	@""
	.align	4


	//----- nvinfo : EIATTR_CUDA_API_VERSION
	.align		4
        /*0000*/ 	.byte	0x04, 0x37
        /*0002*/ 	.short	(.L_359 - .L_358)
.L_358:
        /*0004*/ 	.word	0x00000082


	//----- nvinfo : EIATTR_KPARAM_INFO
	.align		4
.L_359:
        /*0008*/ 	.byte	0x04, 0x17
        /*000a*/ 	.short	(.L_361 - .L_360)
.L_360:
        /*000c*/ 	.word	0x00000000
        /*0010*/ 	.short	0x000d
        /*0012*/ 	.short	0x0040
        /*0014*/ 	.byte	0x00, 0xf0, 0x11, 0x00


	//----- nvinfo : EIATTR_KPARAM_INFO
	.align		4
.L_361:
        /*0018*/ 	.byte	0x04, 0x17
        /*001a*/ 	.short	(.L_363 - .L_362)
.L_362:
        /*001c*/ 	.word	0x00000000
        /*0020*/ 	.short	0x000c
        /*0022*/ 	.short	0x003c
        /*0024*/ 	.byte	0x00, 0xf0, 0x11, 0x00


	//----- nvinfo : EIATTR_KPARAM_INFO
	.align		4
.L_363:
        /*0028*/ 	.byte	0x04, 0x17
        /*002a*/ 	.short	(.L_365 - .L_364)
.L_364:
        /*002c*/ 	.word	0x00000000
        /*0030*/ 	.short	0x000b
        /*0032*/ 	.short	0x0038
        /*0034*/ 	.byte	0x00, 0xf0, 0x11, 0x00


	//----- nvinfo : EIATTR_KPARAM_INFO
	.align		4
.L_365:
        /*0038*/ 	.byte	0x04, 0x17
        /*003a*/ 	.short	(.L_367 - .L_366)
.L_366:
        /*003c*/ 	.word	0x00000000
        /*0040*/ 	.short	0x000a
        /*0042*/ 	.short	0x0034
        /*0044*/ 	.byte	0x00, 0xf0, 0x11, 0x00


	//----- nvinfo : EIATTR_KPARAM_INFO
	.align		4
.L_367:
        /*0048*/ 	.byte	0x04, 0x17
        /*004a*/ 	.short	(.L_369 - .L_368)
.L_368:
        /*004c*/ 	.word	0x00000000
        /*0050*/ 	.short	0x0009
        /*0052*/ 	.short	0x0030
        /*0054*/ 	.byte	0x00, 0xf0, 0x11, 0x00


	//----- nvinfo : EIATTR_KPARAM_INFO
	.align		4
.L_369:
        /*0058*/ 	.byte	0x04, 0x17
        /*005a*/ 	.short	(.L_371 - .L_370)
.L_370:
        /*005c*/ 	.word	0x00000000
        /*0060*/ 	.short	0x0008
        /*0062*/ 	.short	0x002c
        /*0064*/ 	.byte	0x00, 0xf0, 0x11, 0x00


	//----- nvinfo : EIATTR_KPARAM_INFO
	.align		4
.L_371:
        /*0068*/ 	.byte	0x04, 0x17
        /*006a*/ 	.short	(.L_373 - .L_372)
.L_372:
        /*006c*/ 	.word	0x00000000
        /*0070*/ 	.short	0x0007
        /*0072*/ 	.short	0x0028
        /*0074*/ 	.byte	0x00, 0xf0, 0x11, 0x00


	//----- nvinfo : EIATTR_KPARAM_INFO
	.align		4
.L_373:
        /*0078*/ 	.byte	0x04, 0x17
        /*007a*/ 	.short	(.L_375 - .L_374)
.L_374:
        /*007c*/ 	.word	0x00000000
        /*0080*/ 	.short	0x0006
        /*0082*/ 	.short	0x0024
        /*0084*/ 	.byte	0x00, 0xf0, 0x11, 0x00


	//----- nvinfo : EIATTR_KPARAM_INFO
	.align		4
.L_375:
        /*0088*/ 	.byte	0x04, 0x17
        /*008a*/ 	.short	(.L_377 - .L_376)
.L_376:
        /*008c*/ 	.word	0x00000000
        /*0090*/ 	.short	0x0005
        /*0092*/ 	.short	0x0020
        /*0094*/ 	.byte	0x00, 0xf0, 0x11, 0x00


	//----- nvinfo : EIATTR_KPARAM_INFO
	.align		4
.L_377:
        /*0098*/ 	.byte	0x04, 0x17
        /*009a*/ 	.short	(.L_379 - .L_378)
.L_378:
        /*009c*/ 	.word	0x00000000
        /*00a0*/ 	.short	0x0004
        /*00a2*/ 	.short	0x001c
        /*00a4*/ 	.byte	0x00, 0xf0, 0x11, 0x00


	//----- nvinfo : EIATTR_KPARAM_INFO
	.align		4
.L_379:
        /*00a8*/ 	.byte	0x04, 0x17
        /*00aa*/ 	.short	(.L_381 - .L_380)
.L_380:
        /*00ac*/ 	.word	0x00000000
        /*00b0*/ 	.short	0x0003
        /*00b2*/ 	.short	0x0018
        /*00b4*/ 	.byte	0x00, 0xf0, 0x11, 0x00


	//----- nvinfo : EIATTR_KPARAM_INFO
	.align		4
.L_381:
        /*00b8*/ 	.byte	0x04, 0x17
        /*00ba*/ 	.short	(.L_383 - .L_382)
.L_382:
        /*00bc*/ 	.word	0x00000000
        /*00c0*/ 	.short	0x0002
        /*00c2*/ 	.short	0x0010
        /*00c4*/ 	.byte	0x00, 0xf5, 0x21, 0x00


	//----- nvinfo : EIATTR_KPARAM_INFO
	.align		4
.L_383:
        /*00c8*/ 	.byte	0x04, 0x17
        /*00ca*/ 	.short	(.L_385 - .L_384)
.L_384:
        /*00cc*/ 	.word	0x00000000
        /*00d0*/ 	.short	0x0001
        /*00d2*/ 	.short	0x0008
        /*00d4*/ 	.byte	0x00, 0xf5, 0x21, 0x00


	//----- nvinfo : EIATTR_KPARAM_INFO
	.align		4
.L_385:
        /*00d8*/ 	.byte	0x04, 0x17
        /*00da*/ 	.short	(.L_387 - .L_386)
.L_386:
        /*00dc*/ 	.word	0x00000000
        /*00e0*/ 	.short	0x0000
        /*00e2*/ 	.short	0x0000
        /*00e4*/ 	.byte	0x00, 0xf5, 0x21, 0x00


	//----- nvinfo : EIATTR_SPARSE_MMA_MASK
	.align		4
.L_387:
        /*00e8*/ 	.byte	0x03, 0x50
        /*00ea*/ 	.short	0x0000


	//----- nvinfo : EIATTR_MAXREG_COUNT
	.align		4
        /*00ec*/ 	.byte	0x03, 0x1b
        /*00ee*/ 	.short	0x00ff


	//----- nvinfo : EIATTR_NUM_BARRIERS
	.align		4
        /*00f0*/ 	.byte	0x02, 0x4c
        /*00f2*/ 	.byte	0x01
	.zero		1


	//----- nvinfo : EIATTR_MERCURY_ISA_VERSION
	.align		4
        /*00f4*/ 	.byte	0x03, 0x5f
        /*00f6*/ 	.short	0x0101


	//----- nvinfo : EIATTR_VRC_CTA_INIT_COUNT
	.align		4
        /*00f8*/ 	.byte	0x02, 0x4a
	.zero		1
	.zero		1


	//----- nvinfo : EIATTR_EXIT_INSTR_OFFSETS
	.align		4
        /*00fc*/ 	.byte	0x04, 0x1c
        /*00fe*/ 	.short	(.L_389 - .L_388)


	//   ....[0]....
.L_388:
        /*0100*/ 	.word	0x00000ea0


	//   ....[1]....
        /*0104*/ 	.word	0x00000ee0


	//----- nvinfo : EIATTR_CRS_STACK_SIZE
	.align		4
.L_389:
        /*0108*/ 	.byte	0x04, 0x1e
        /*010a*/ 	.short	(.L_391 - .L_390)
.L_390:
        /*010c*/ 	.word	0x00000000


	//----- nvinfo : EIATTR_CBANK_PARAM_SIZE
	.align		4
.L_391:
        /*0110*/ 	.byte	0x03, 0x19
        /*0112*/ 	.short	0x0044


	//----- nvinfo : EIATTR_PARAM_CBANK
	.align		4
        /*0114*/ 	.byte	0x04, 0x0a
        /*0116*/ 	.short	(.L_393 - .L_392)
	.align		4
.L_392:
        /*0118*/ 	.word	index@(.nv.constant0._Z22conv2d_acc_gradFiltersILi16ELi16ELi1ELi1ELi16EEvPfS0_S0_iiiiiiiiiii)
        /*011c*/ 	.short	0x0380
        /*011e*/ 	.short	0x0044


	//----- nvinfo : EIATTR_SW_WAR
	.align		4
.L_393:
        /*0120*/ 	.byte	0x04, 0x36
        /*0122*/ 	.short	(.L_395 - .L_394)
.L_394:
        /*0124*/ 	.word	0x00000008
.L_395:


//--------------------- .nv.callgraph             --------------------------
	.section	.nv.callgraph,"",@"SHT_CUDA_CALLGRAPH"
	.align	4
	.sectionentsize	8
	.align		4
        /*0000*/ 	.word	0x00000000
	.align		4
        /*0004*/ 	.word	0xffffffff
	.align		4
        /*0008*/ 	.word	0x00000000
	.align		4
        /*000c*/ 	.word	0xfffffffe
	.align		4
        /*0010*/ 	.word	0x00000000
	.align		4
        /*0014*/ 	.word	0xfffffffd
	.align		4
        /*0018*/ 	.word	0x00000000
	.align		4
        /*001c*/ 	.word	0xfffffffc


//--------------------- .text._Z22conv2d_acc_gradFiltersILi16ELi16ELi4ELi4ELi16EEvPfS0_S0_iiiiiiiiiii --------------------------
	.section	.text._Z22conv2d_acc_gradFiltersILi16ELi16ELi4ELi4ELi16EEvPfS0_S0_iiiiiiiiiii,"ax",@progbits
	.align	128
        .global         _Z22conv2d_acc_gradFiltersILi16ELi16ELi4ELi4ELi16EEvPfS0_S0_iiiiiiiiiii
        .type           _Z22conv2d_acc_gradFiltersILi16ELi16ELi4ELi4ELi16EEvPfS0_S0_iiiiiiiiiii,@function
        .size           _Z22conv2d_acc_gradFiltersILi16ELi16ELi4ELi4ELi16EEvPfS0_S0_iiiiiiiiiii,(.L_x_133 - _Z22conv2d_acc_gradFiltersILi16ELi16ELi4ELi4ELi16EEvPfS0_S0_iiiiiiiiiii)
        .other          _Z22conv2d_acc_gradFiltersILi16ELi16ELi4ELi4ELi16EEvPfS0_S0_iiiiiiiiiii,@"STO_CUDA_ENTRY STV_DEFAULT"
_Z22conv2d_acc_gradFiltersILi16ELi16ELi4ELi4ELi16EEvPfS0_S0_iiiiiiiiiii:
.text._Z22conv2d_acc_gradFiltersILi16ELi16ELi4ELi4ELi16EEvPfS0_S0_iiiiiiiiiii:
[----:B------:R-:W-:Y:S01]  /*0000*/  LDC R1, c[0x0][0x37c] ;  /* 0x0000df00ff017b82 */ /* 0x000fe20000000800 */
[----:B------:R-:W0:Y:S07]  /*0010*/  LDCU UR9, c[0x0][0x39c] ;  /* 0x00007380ff0977ac */ /* 0x000e2e0008000800 */
[----:B------:R-:W1:Y:S01]  /*0020*/  LDC R2, c[0x0][0x3b0] ;  /* 0x0000ec00ff027b82 */ /* 0x000e620000000800 */
[----:B------:R-:W2:Y:S01]  /*0030*/  S2R R8, SR_CTAID.Y ;  /* 0x0000000000087919 */ /* 0x000ea20000002600 */
[----:B------:R-:W-:Y:S01]  /*0040*/  HFMA2 R29, -RZ, RZ, 0, 0 ;  /* 0x00000000ff1d7431 */ /* 0x000fe200000001ff */
[----:B------:R-:W3:Y:S01]  /*0050*/  LDCU.64 UR6, c[0x0][0x3a0] ;  /* 0x00007400ff0677ac */ /* 0x000ee20008000a00 */
[----:B------:R-:W-:Y:S01]  /*0060*/  HFMA2 R17, -RZ, RZ, 0, 0 ;  /* 0x00000000ff117431 */ /* 0x000fe200000001ff */
[----:B------:R-:W4:Y:S01]  /*0070*/  S2R R16, SR_TID.X ;  /* 0x0000000000107919 */ /* 0x000f220000002100 */
[----:B------:R-:W-:Y:S01]  /*0080*/  HFMA2 R33, -RZ, RZ, 0, 0 ;  /* 0x00000000ff217431 */ /* 0x000fe200000001ff */
[----:B------:R-:W5:Y:S01]  /*0090*/  LDCU UR8, c[0x0][0x3ac] ;  /* 0x00007580ff0877ac */ /* 0x000f620008000800 */
[----:B------:R-:W-:Y:S01]  /*00a0*/  HFMA2 R23, -RZ, RZ, 0, 0 ;  /* 0x00000000ff177431 */ /* 0x000fe200000001ff */
[----:B------:R-:W5:Y:S01]  /*00b0*/  S2R R15, SR_TID.Y ;  /* 0x00000000000f7919 */ /* 0x000f620000002200 */
[----:B------:R-:W-:-:S02]  /*00c0*/  MOV R19, RZ ;  /* 0x000000ff00137202 */ /* 0x000fc40000000f00 */
[----:B------:R-:W-:Y:S02]  /*00d0*/  CS2R R10, SRZ ;  /* 0x00000000000a7805 */ /* 0x000fe4000001ff00 */
[----:B------:R-:W-:Y:S02]  /*00e0*/  CS2R R12, SRZ ;  /* 0x00000000000c7805 */ /* 0x000fe4000001ff00 */
[----:B------:R-:W-:Y:S01]  /*00f0*/  MOV R14, RZ ;  /* 0x000000ff000e7202 */ /* 0x000fe20000000f00 */
[----:B------:R-:W1:Y:S01]  /*0100*/  LDCU.64 UR14, c[0x0][0x358] ;  /* 0x00006b00ff0e77ac */ /* 0x000e620008000a00 */
[----:B------:R-:W-:Y:S01]  /*0110*/  MOV R24, RZ ;  /* 0x000000ff00187202 */ /* 0x000fe20000000f00 */
[----:B0-----:R-:W-:Y:S02]  /*0120*/  UIADD3 UR4, UPT, UPT, UR9, 0x3f, URZ ;  /* 0x0000003f09047890 */ /* 0x001fe4000fffe0ff */
[----:B---3--:R-:W-:Y:S02]  /*0130*/  UIMAD UR6, UR7, UR6, URZ ;  /* 0x00000006070672a4 */ /* 0x008fe4000f8e02ff */
[----:B------:R-:W-:Y:S01]  /*0140*/  USHF.R.S32.HI UR5, URZ, 0x1f, UR4 ;  /* 0x0000001fff057899 */ /* 0x000fe20008011404 */
[----:B-1----:R-:W-:-:S03]  /*0150*/  IABS R7, R2 ;  /* 0x0000000200077213 */ /* 0x002fc60000000000 */
[----:B------:R-:W-:Y:S01]  /*0160*/  ULEA.HI UR5, UR5, UR4, URZ, 0x6 ;  /* 0x0000000405057291 */ /* 0x000fe2000f8f30ff */
[----:B------:R-:W0:Y:S03]  /*0170*/  I2F.RP R6, R7 ;  /* 0x0000000700067306 */ /* 0x000e260000209400 */
[----:B------:R-:W-:-:S06]  /*0180*/  USHF.R.S32.HI UR5, URZ, 0x6, UR5 ;  /* 0x00000006ff057899 */ /* 0x000fcc0008011405 */
[----:B------:R-:W-:Y:S01]  /*0190*/  IADD3 R3, PT, PT, RZ, -UR5, RZ ;  /* 0x80000005ff037c10 */ /* 0x000fe2000fffe0ff */
[----:B------:R-:W-:Y:S01]  /*01a0*/  BAR.SYNC.DEFER_BLOCKING 0x0 ;  /* 0x0000000000007b1d */ /* 0x000fe20000010000 */
[----:B------:R-:W-:-:S05]  /*01b0*/  ISETP.NE.U32.AND P2, PT, RZ, UR5, PT ;  /* 0x00000005ff007c0c */ /* 0x000fca000bf45070 */
[----:B------:R-:W1:Y:S08]  /*01c0*/  I2F.U32.RP R0, UR5 ;  /* 0x0000000500007d06 */ /* 0x000e700008209000 */
[----:B0-----:R-:W-:Y:S08]  /*01d0*/  MUFU.RCP R6, R6 ;  /* 0x0000000600067308 */ /* 0x001ff00000001000 */
[----:B-1----:R-:W0:Y:S02]  /*01e0*/  MUFU.RCP R0, R0 ;  /* 0x0000000000007308 */ /* 0x002e240000001000 */
[----:B0-----:R-:W-:-:S06]  /*01f0*/  IADD3 R4, PT, PT, R0, 0xffffffe, RZ ;  /* 0x0ffffffe00047810 */ /* 0x001fcc0007ffe0ff */
[----:B------:R0:W1:Y:S02]  /*0200*/  F2I.FTZ.U32.TRUNC.NTZ R5, R4 ;  /* 0x0000000400057305 */ /* 0x000064000021f000 */
[----:B0-----:R-:W-:Y:S02]  /*0210*/  HFMA2 R4, -RZ, RZ, 0, 0 ;  /* 0x00000000ff047431 */ /* 0x001fe400000001ff */
[----:B-1----:R-:W-:-:S04]  /*0220*/  IMAD R3, R3, R5, RZ ;  /* 0x0000000503037224 */ /* 0x002fc800078e02ff */
[----:B------:R-:W-:Y:S01]  /*0230*/  IMAD.HI.U32 R5, R5, R3, R4 ;  /* 0x0000000305057227 */ /* 0x000fe200078e0004 */
[----:B------:R-:W-:Y:S02]  /*0240*/  IADD3 R4, PT, PT, R6, 0xffffffe, RZ ;  /* 0x0ffffffe06047810 */ /* 0x000fe40007ffe0ff */
[----:B------:R-:W4:Y:S03]  /*0250*/  S2R R6, SR_CTAID.X ;  /* 0x0000000000067919 */ /* 0x000f260000002500 */
[----:B--2---:R-:W-:-:S05]  /*0260*/  IMAD.HI.U32 R3, R5, R8, RZ ;  /* 0x0000000805037227 */ /* 0x004fca00078e00ff */
[----:B------:R-:W-:-:S05]  /*0270*/  IADD3 R5, PT, PT, -R3, RZ, RZ ;  /* 0x000000ff03057210 */ /* 0x000fca0007ffe1ff */
[----:B------:R-:W-:Y:S02]  /*0280*/  IMAD R0, R5, UR5, R8 ;  /* 0x0000000505007c24 */ /* 0x000fe4000f8e0208 */
[----:B------:R0:W1:Y:S03]  /*0290*/  F2I.FTZ.U32.TRUNC.NTZ R5, R4 ;  /* 0x0000000400057305 */ /* 0x000066000021f000 */
[----:B------:R-:W-:Y:S02]  /*02a0*/  ISETP.GE.U32.AND P0, PT, R0, UR5, PT ;  /* 0x0000000500007c0c */ /* 0x000fe4000bf06070 */
[----:B0-----:R-:W-:-:S11]  /*02b0*/  MOV R4, RZ ;  /* 0x000000ff00047202 */ /* 0x001fd60000000f00 */
[----:B------:R-:W-:Y:S02]  /*02c0*/  @P0 IADD3 R0, PT, PT, R0, -UR5, RZ ;  /* 0x8000000500000c10 */ /* 0x000fe4000fffe0ff */
[----:B------:R-:W-:Y:S02]  /*02d0*/  @P0 IADD3 R3, PT, PT, R3, 0x1, RZ ;  /* 0x0000000103030810 */ /* 0x000fe40007ffe0ff */
[----:B------:R-:W-:Y:S02]  /*02e0*/  ISETP.GE.U32.AND P1, PT, R0, UR5, PT ;  /* 0x0000000500007c0c */ /* 0x000fe4000bf26070 */
[----:B-1----:R-:W-:-:S05]  /*02f0*/  IADD3 R0, PT, PT, RZ, -R5, RZ ;  /* 0x80000005ff007210 */ /* 0x002fca0007ffe0ff */
[----:B------:R-:W-:-:S04]  /*0300*/  IMAD R9, R0, R7, RZ ;  /* 0x0000000700097224 */ /* 0x000fc800078e02ff */
[----:B------:R-:W-:-:S04]  /*0310*/  IMAD.HI.U32 R4, R5, R9, R4 ;  /* 0x0000000905047227 */ /* 0x000fc800078e0004 */
[----:B------:R-:W-:Y:S01]  /*0320*/  HFMA2 R9, -RZ, RZ, 0, 0 ;  /* 0x00000000ff097431 */ /* 0x000fe200000001ff */
[----:B------:R-:W-:Y:S02]  /*0330*/  @P1 IADD3 R3, PT, PT, R3, 0x1, RZ ;  /* 0x0000000103031810 */ /* 0x000fe40007ffe0ff */
[----:B------:R-:W-:-:S04]  /*0340*/  @!P2 LOP3.LUT R3, RZ, UR5, RZ, 0x33, !PT ;  /* 0x00000005ff03ac12 */ /* 0x000fc8000f8e33ff */
[----:B------:R-:W-:-:S05]  /*0350*/  IABS R0, R3 ;  /* 0x0000000300007213 */ /* 0x000fca0000000000 */
[----:B------:R-:W-:-:S05]  /*0360*/  IMAD.HI.U32 R4, R4, R0, RZ ;  /* 0x0000000004047227 */ /* 0x000fca00078e00ff */
[----:B------:R-:W-:-:S05]  /*0370*/  IADD3 R5, PT, PT, -R4, RZ, RZ ;  /* 0x000000ff04057210 */ /* 0x000fca0007ffe1ff */
[----:B------:R-:W-:Y:S01]  /*0380*/  IMAD R0, R7, R5, R0 ;  /* 0x0000000507007224 */ /* 0x000fe200078e0200 */
[----:B------:R-:W-:-:S04]  /*0390*/  IADD3 R5, PT, PT, -R3, RZ, RZ ;  /* 0x000000ff03057210 */ /* 0x000fc80007ffe1ff */
[----:B------:R-:W-:-:S13]  /*03a0*/  ISETP.GT.U32.AND P1, PT, R7, R0, PT ;  /* 0x000000000700720c */ /* 0x000fda0003f24070 */
[-C--:B------:R-:W-:Y:S02]  /*03b0*/  @!P1 IADD3 R0, PT, PT, R0, -R7.reuse, RZ ;  /* 0x8000000700009210 */ /* 0x080fe40007ffe0ff */
[----:B------:R-:W-:Y:S02]  /*03c0*/  @!P1 IADD3 R4, PT, PT, R4, 0x1, RZ ;  /* 0x0000000104049810 */ /* 0x000fe40007ffe0ff */
[----:B------:R-:W-:Y:S02]  /*03d0*/  ISETP.GE.U32.AND P0, PT, R0, R7, PT ;  /* 0x000000070000720c */ /* 0x000fe40003f06070 */
[----:B------:R-:W-:Y:S02]  /*03e0*/  LOP3.LUT R0, R3, R2, RZ, 0x3c, !PT ;  /* 0x0000000203007212 */ /* 0x000fe400078e3cff */
[----:B------:R-:W-:Y:S02]  /*03f0*/  ISETP.NE.AND P1, PT, R2, RZ, PT ;  /* 0x000000ff0200720c */ /* 0x000fe40003f25270 */
[----:B------:R-:W-:-:S07]  /*0400*/  ISETP.GE.AND P2, PT, R0, RZ, PT ;  /* 0x000000ff0000720c */ /* 0x000fce0003f46270 */
[----:B------:R-:W-:-:S04]  /*0410*/  @P0 IADD3 R4, PT, PT, R4, 0x1, RZ ;  /* 0x0000000104040810 */ /* 0x000fc80007ffe0ff */
[----:B------:R-:W-:Y:S02]  /*0420*/  @!P1 LOP3.LUT R0, RZ, R2, RZ, 0x33, !PT ;  /* 0x00000002ff009212 */ /* 0x000fe400078e33ff */
[----:B------:R-:W-:-:S04]  /*0430*/  @!P2 IADD3 R4, PT, PT, -R4, RZ, RZ ;  /* 0x000000ff0404a210 */ /* 0x000fc80007ffe1ff */
[----:B------:R-:W-:Y:S02]  /*0440*/  R2UR UR4, R4 ;  /* 0x00000000040472ca */ /* 0x000fe400000e0000 */
[----:B------:R-:W-:Y:S01]  /*0450*/  @!P1 R2UR UR4, R0 ;  /* 0x00000000000492ca */ /* 0x000fe200000e0000 */
[----:B------:R-:W-:Y:S01]  /*0460*/  IMAD R0, R5, UR5, R8 ;  /* 0x0000000505007c24 */ /* 0x000fe2000f8e0208 */
[----:B----4-:R-:W-:Y:S02]  /*0470*/  LEA R4, R6, R16, 0x6 ;  /* 0x0000001006047211 */ /* 0x010fe400078e30ff */
[----:B------:R-:W-:Y:S02]  /*0480*/  CS2R R6, SRZ ;  /* 0x0000000000067805 */ /* 0x000fe4000001ff00 */
[----:B------:R-:W-:-:S07]  /*0490*/  SHF.L.U32 R0, R0, 0x6, RZ ;  /* 0x0000000600007819 */ /* 0x000fce00000006ff */
[----:B------:R-:W-:-:S05]  /*04a0*/  IADD3 R5, PT, PT, RZ, -UR4, RZ ;  /* 0x80000004ff057c10 */ /* 0x000fca000fffe0ff */
[C---:B------:R-:W-:Y:S02]  /*04b0*/  IMAD R5, R2.reuse, R5, R3 ;  /* 0x0000000502057224 */ /* 0x040fe400078e0203 */
[----:B-----5:R-:W-:Y:S02]  /*04c0*/  IMAD R2, R2, UR8, RZ ;  /* 0x0000000802027c24 */ /* 0x020fe4000f8e02ff */
[----:B------:R-:W-:-:S05]  /*04d0*/  IMAD R5, R0, UR6, R5 ;  /* 0x0000000600057c24 */ /* 0x000fca000f8e0205 */
[----:B------:R-:W-:Y:S01]  /*04e0*/  R2UR UR5, R5 ;  /* 0x00000000050572ca */ /* 0x000fe200000e0000 */
[----:B------:R-:W-:Y:S01]  /*04f0*/  IMAD R5, R4, UR9, R15 ;  /* 0x0000000904057c24 */ /* 0x000fe2000f8e020f */
[----:B------:R-:W-:Y:S02]  /*0500*/  MOV R4, RZ ;  /* 0x000000ff00047202 */ /* 0x000fe40000000f00 */
[----:B------:R-:W-:Y:S02]  /*0510*/  LEA.HI R15, R16, R15, RZ, 0x1c ;  /* 0x0000000f100f7211 */ /* 0x000fe400078fe0ff */
[----:B------:R-:W-:-:S05]  /*0520*/  IADD3 R5, PT, PT, R0, R5, RZ ;  /* 0x0000000500057210 */ /* 0x000fca0007ffe0ff */
[----:B------:R-:W-:Y:S01]  /*0530*/  IMAD R2, R2, R5, R3 ;  /* 0x0000000502027224 */ /* 0x000fe200078e0203 */
[----:B------:R-:W-:Y:S01]  /*0540*/  MOV R5, RZ ;  /* 0x000000ff00057202 */ /* 0x000fe20000000f00 */
[----:B------:R-:W-:Y:S01]  /*0550*/  UIMAD UR11, UR4, UR7, UR5 ;  /* 0x00000007040b72a4 */ /* 0x000fe2000f8e0205 */
[----:B------:R-:W0:Y:S02]  /*0560*/  LDCU UR4, c[0x0][0x398] ;  /* 0x00007300ff0477ac */ /* 0x000e240008000800 */
[----:B0-----:R-:W-:-:S09]  /*0570*/  UISETP.GE.AND UP0, UPT, UR4, 0x1, UPT ;  /* 0x000000010400788c */ /* 0x001fd2000bf06270 */
[----:B------:R-:W-:Y:S05]  /*0580*/  BRA.U !UP0, `(.L_x_0) ;  /* 0x0000002108447547 */ /* 0x000fea000b800000 */
[----:B------:R-:W0:Y:S01]  /*0590*/  S2UR UR7, SR_CgaCtaId ;  /* 0x00000000000779c3 */ /* 0x000e220000008800 */
[----:B------:R-:W1:Y:S01]  /*05a0*/  LDCU UR9, c[0x0][0x3b8] ;  /* 0x00007700ff0977ac */ /* 0x000e620008000800 */
[----:B------:R-:W-:Y:S02]  /*05b0*/  LOP3.LUT R3, R16, 0xf, RZ, 0xc0, !PT ;  /* 0x0000000f10037812 */ /* 0x000fe400078ec0ff */
[----:B------:R-:W-:Y:S01]  /*05c0*/  MOV R29, RZ ;  /* 0x000000ff001d7202 */ /* 0x000fe20000000f00 */
[----:B------:R-:W1:Y:S01]  /*05d0*/  LDCU UR8, c[0x0][0x3b4] ;  /* 0x00007680ff0877ac */ /* 0x000e620008000800 */
[----:B------:R-:W-:Y:S02]  /*05e0*/  UMOV UR4, 0x400 ;  /* 0x0000040000047882 */ /* 0x000fe40000000000 */
[----:B------:R-:W-:Y:S02]  /*05f0*/  UIADD3 UR5, UPT, UPT, UR4, 0x1100, URZ ;  /* 0x0000110004057890 */ /* 0x000fe4000fffe0ff */
[----:B-1----:R-:W-:-:S02]  /*0600*/  UIMAD UR9, UR9, UR8, URZ ;  /* 0x00000008090972a4 */ /* 0x002fc4000f8e02ff */
[----:B0-----:R-:W-:Y:S02]  /*0610*/  ULEA UR4, UR7, UR4, 0x18 ;  /* 0x0000000407047291 */ /* 0x001fe4000f8ec0ff */
[----:B------:R-:W-:-:S04]  /*0620*/  ULEA UR5, UR7, UR5, 0x18 ;  /* 0x0000000507057291 */ /* 0x000fc8000f8ec0ff */
[C---:B------:R-:W-:Y:S01]  /*0630*/  LEA R16, R3.reuse, UR4, 0x2 ;  /* 0x0000000403107c11 */ /* 0x040fe2000f8e10ff */
[----:B------:R-:W-:Y:S01]  /*0640*/  UMOV UR4, URZ ;  /* 0x000000ff00047c82 */ /* 0x000fe20008000000 */
[----:B------:R-:W-:-:S07]  /*0650*/  LEA R3, R3, UR5, 0x2 ;  /* 0x0000000503037c11 */ /* 0x000fce000f8e10ff */
.L_x_14:
[----:B------:R-:W-:-:S09]  /*0660*/  UISETP.GE.AND UP0, UPT, UR9, 0x1, UPT ;  /* 0x000000010900788c */ /* 0x000fd2000bf06270 */
[----:B------:R-:W-:Y:S05]  /*0670*/  BRA.U !UP0, `(.L_x_1) ;  /* 0x0000001d08f87547 */ /* 0x000fea000b800000 */
[----:B------:R-:W0:Y:S01]  /*0680*/  S2UR UR7, SR_CTAID.X ;  /* 0x00000000000779c3 */ /* 0x000e220000002500 */
[----:B------:R-:W1:Y:S01]  /*0690*/  LDCU UR5, c[0x0][0x3a8] ;  /* 0x00007500ff0577ac */ /* 0x000e620008000800 */
[----:B------:R-:W2:Y:S01]  /*06a0*/  LDCU UR8, c[0x0][0x39c] ;  /* 0x00007380ff0877ac */ /* 0x000ea20008000800 */
[----:B------:R-:W-:Y:S02]  /*06b0*/  USHF.R.S32.HI UR13, URZ, 0x1f, UR11 ;  /* 0x0000001fff0d7899 */ /* 0x000fe4000801140b */
[----:B-1----:R-:W-:Y:S02]  /*06c0*/  UIMAD UR5, UR9, UR5, URZ ;  /* 0x00000005090572a4 */ /* 0x002fe4000f8e02ff */
[----:B--2---:R-:W-:Y:S02]  /*06d0*/  UIMAD UR8, UR6, UR8, URZ ;  /* 0x00000008060872a4 */ /* 0x004fe4000f8e02ff */
[----:B0-----:R-:W-:Y:S02]  /*06e0*/  UIMAD UR7, UR7, UR9, URZ ;  /* 0x00000009070772a4 */ /* 0x001fe4000f8e02ff */
[----:B------:R-:W-:-:S02]  /*06f0*/  UIMAD UR5, UR5, UR4, URZ ;  /* 0x00000004050572a4 */ /* 0x000fc4000f8e02ff */
[----:B------:R-:W-:Y:S02]  /*0700*/  USHF.L.U32 UR7, UR7, 0x6, URZ ;  /* 0x0000000607077899 */ /* 0x000fe400080006ff */
[----:B------:R-:W-:Y:S02]  /*0710*/  UIMAD UR8, UR8, UR4, URZ ;  /* 0x00000004080872a4 */ /* 0x000fe4000f8e02ff */
[----:B------:R-:W-:Y:S02]  /*0720*/  USHF.R.S32.HI UR10, URZ, 0x1f, UR7 ;  /* 0x0000001fff0a7899 */ /* 0x000fe40008011407 */
[----:B------:R-:W-:Y:S02]  /*0730*/  UIADD3 UR12, UP0, UPT, UR5, UR7, URZ ;  /* 0x00000007050c7290 */ /* 0x000fe4000ff1e0ff */
[----:B------:R-:W-:Y:S02]  /*0740*/  UIADD3 UR19, UP1, UPT, UR11, UR8, URZ ;  /* 0x000000080b137290 */ /* 0x000fe4000ff3e0ff */
[----:B------:R-:W-:-:S02]  /*0750*/  ULEA.HI.X.SX32 UR10, UR5, UR10, 0x1, UP0 ;  /* 0x0000000a050a7291 */ /* 0x000fc400080f0eff */
[----:B------:R-:W-:Y:S01]  /*0760*/  ULEA.HI.X.SX32 UR8, UR8, UR13, 0x1, UP1 ;  /* 0x0000000d08087291 */ /* 0x000fe200088f0eff */
[----:B------:R-:W-:-:S11]  /*0770*/  UMOV UR5, URZ ;  /* 0x000000ff00057c82 */ /* 0x000fd60008000000 */
.L_x_13:
[----:B------:R-:W0:Y:S01]  /*0780*/  S2R R8, SR_TID.X ;  /* 0x0000000000087919 */ /* 0x000e220000002100 */
[----:B------:R-:W1:Y:S01]  /*0790*/  LDCU.64 UR16, c[0x0][0x388] ;  /* 0x00007100ff1077ac */ /* 0x000e620008000a00 */
[----:B------:R-:W-:Y:S01]  /*07a0*/  BSSY.RECONVERGENT B0, `(.L_x_2) ;  /* 0x000005d000007945 */ /* 0x000fe20003800200 */
[----:B------:R-:W2:Y:S01]  /*07b0*/  LDCU.64 UR20, c[0x0][0x380] ;  /* 0x00007000ff1477ac */ /* 0x000ea20008000a00 */
[----:B0-----:R-:W-:-:S04]  /*07c0*/  LOP3.LUT R18, R8, 0xf, RZ, 0xc0, !PT ;  /* 0x0000000f08127812 */ /* 0x001fc800078ec0ff */
[----:B------:R-:W-:-:S04]  /*07d0*/  IADD3 R8, PT, PT, R18, UR5, RZ ;  /* 0x0000000512087c10 */ /* 0x000fc8000fffe0ff */
[----:B------:R-:W-:-:S13]  /*07e0*/  ISETP.GE.AND P0, PT, R8, UR9, PT ;  /* 0x0000000908007c0c */ /* 0x000fda000bf06270 */
[----:B-12---:R-:W-:Y:S05]  /*07f0*/  @!P0 BRA `(.L_x_3) ;  /* 0x0000000000448947 */ /* 0x006fea0003800000 */
[----:B------:R-:W-:-:S13]  /*0800*/  ISETP.GT.U32.AND P0, PT, R15, 0x3f, PT ;  /* 0x0000003f0f00780c */ /* 0x000fda0003f04070 */
[----:B------:R-:W-:Y:S05]  /*0810*/  @P0 BRA `(.L_x_4) ;  /* 0x0000000400540947 */ /* 0x000fea0003800000 */
[----:B------:R-:W0:Y:S01]  /*0820*/  S2UR UR13, SR_CgaCtaId ;  /* 0x00000000000d79c3 */ /* 0x000e220000008800 */
[----:B------:R-:W-:Y:S01]  /*0830*/  UMOV UR7, 0x400 ;  /* 0x0000040000077882 */ /* 0x000fe20000000000 */
[----:B------:R-:W-:Y:S01]  /*0840*/  IMAD R8, R15, 0x11, R18 ;  /* 0x000000110f087824 */ /* 0x000fe200078e0212 */
[----:B------:R-:W-:Y:S01]  /*0850*/  UIADD3 UR7, UPT, UPT, UR7, 0x1100, URZ ;  /* 0x0000110007077890 */ /* 0x000fe2000fffe0ff */
[----:B------:R-:W-:Y:S01]  /*0860*/  BSSY.RECONVERGENT B1, `(.L_x_5) ;  /* 0x0000009000017945 */ /* 0x000fe20003800200 */
[----:B------:R-:W-:Y:S02]  /*0870*/  MOV R18, R15 ;  /* 0x0000000f00127202 */ /* 0x000fe40000000f00 */
[----:B0-----:R-:W-:-:S06]  /*0880*/  ULEA UR7, UR13, UR7, 0x18 ;  /* 0x000000070d077291 */ /* 0x001fcc000f8ec0ff */
[----:B------:R-:W-:-:S07]  /*0890*/  LEA R8, R8, UR7, 0x2 ;  /* 0x0000000708087c11 */ /* 0x000fce000f8e10ff */
.L_x_6:
[C---:B------:R-:W-:Y:S01]  /*08a0*/  ISETP.GE.U32.AND P0, PT, R18.reuse, 0x30, PT ;  /* 0x000000301200780c */ /* 0x040fe20003f06070 */
[----:B------:R0:W-:Y:S01]  /*08b0*/  STS [R8], RZ ;  /* 0x000000ff08007388 */ /* 0x0001e20000000800 */
[----:B------:R-:W-:Y:S02]  /*08c0*/  IADD3 R18, PT, PT, R18, 0x10, RZ ;  /* 0x0000001012127810 */ /* 0x000fe40007ffe0ff */
[----:B0-----:R-:W-:-:S09]  /*08d0*/  IADD3 R8, PT, PT, R8, 0x440, RZ ;  /* 0x0000044008087810 */ /* 0x001fd20007ffe0ff */
[----:B------:R-:W-:Y:S05]  /*08e0*/  @!P0 BRA `(.L_x_6) ;  /* 0xfffffffc00ec8947 */ /* 0x000fea000383ffff */
[----:B------:R-:W-:Y:S05]  /*08f0*/  BSYNC.RECONVERGENT B1 ;  /* 0x0000000000017941 */ /* 0x000fea0003800200 */
.L_x_5:
[----:B------:R-:W-:Y:S05]  /*0900*/  BRA `(.L_x_4) ;  /* 0x0000000400187947 */ /* 0x000fea0003800000 */
.L_x_3:
[----:B------:R-:W-:-:S13]  /*0910*/  ISETP.GT.U32.AND P0, PT, R15, 0x3f, PT ;  /* 0x0000003f0f00780c */ /* 0x000fda0003f04070 */
[----:B------:R-:W-:Y:S05]  /*0920*/  @P0 BRA `(.L_x_4) ;  /* 0x0000000400100947 */ /* 0x000fea0003800000 */
[----:B------:R-:W-:Y:S01]  /*0930*/  BSSY.RECONVERGENT B1, `(.L_x_7) ;  /* 0x000000d000017945 */ /* 0x000fe20003800200 */
[----:B------:R-:W-:-:S07]  /*0940*/  MOV R18, R15 ;  /* 0x0000000f00127202 */ /* 0x000fce0000000f00 */
.L_x_8:
[----:B0-----:R-:W-:-:S05]  /*0950*/  IMAD R20, R18, UR9, R8 ;  /* 0x0000000912147c24 */ /* 0x001fca000f8e0208 */
[----:B------:R-:W-:-:S04]  /*0960*/  IADD3 R21, P0, PT, R20, UR12, RZ ;  /* 0x0000000c14157c10 */ /* 0x000fc8000ff1e0ff */
[----:B------:R-:W-:Y:S02]  /*0970*/  IADD3.X R22, PT, PT, RZ, UR10, RZ, P0, !PT ;  /* 0x0000000aff167c10 */ /* 0x000fe400087fe4ff */
[----:B------:R-:W-:-:S04]  /*0980*/  LEA R20, P0, R21, UR16, 0x2 ;  /* 0x0000001015147c11 */ /* 0x000fc8000f8010ff */
[----:B------:R-:W-:-:S05]  /*0990*/  LEA.HI.X R21, R21, UR17, R22, 0x2, P0 ;  /* 0x0000001115157c11 */ /* 0x000fca00080f1416 */
[----:B------:R-:W2:Y:S01]  /*09a0*/  LDG.E R20, desc[UR14][R20.64] ;  /* 0x0000000e14147981 */ /* 0x000ea2000c1e1900 */
[C---:B------:R-:W-:Y:S01]  /*09b0*/  IMAD R25, R18.reuse, 0x44, R3 ;  /* 0x0000004412197824 */ /* 0x040fe200078e0203 */
[C---:B------:R-:W-:Y:S02]  /*09c0*/  ISETP.GE.U32.AND P0, PT, R18.reuse, 0x30, PT ;  /* 0x000000301200780c */ /* 0x040fe40003f06070 */
[----:B------:R-:W-:Y:S02]  /*09d0*/  IADD3 R18, PT, PT, R18, 0x10, RZ ;  /* 0x0000001012127810 */ /* 0x000fe40007ffe0ff */
[----:B--2---:R0:W-:Y:S09]  /*09e0*/  STS [R25], R20 ;  /* 0x0000001419007388 */ /* 0x0041f20000000800 */
[----:B------:R-:W-:Y:S05]  /*09f0*/  @!P0 BRA `(.L_x_8) ;  /* 0xfffffffc00d48947 */ /* 0x000fea000383ffff */
[----:B------:R-:W-:Y:S05]  /*0a00*/  BSYNC.RECONVERGENT B1 ;  /* 0x0000000000017941 */ /* 0x000fea0003800200 */
.L_x_7:
[----:B0-----:R-:W0:Y:S01]  /*0a10*/  LDC R25, c[0x0][0x3b8] ;  /* 0x0000ee00ff197b82 */ /* 0x001e220000000800 */
[----:B------:R-:W-:Y:S01]  /*0a20*/  IABS R26, R8 ;  /* 0x00000008001a7213 */ /* 0x000fe20000000000 */
[----:B------:R-:W1:Y:S01]  /*0a30*/  LDCU UR7, c[0x0][0x3bc] ;  /* 0x00007780ff0777ac */ /* 0x000e620008000800 */
[----:B------:R-:W1:Y:S01]  /*0a40*/  LDCU UR13, c[0x0][0x3a4] ;  /* 0x00007480ff0d77ac */ /* 0x000e620008000800 */
[----:B------:R-:W2:Y:S01]  /*0a50*/  LDCU UR18, c[0x0][0x3c0] ;  /* 0x00007800ff1277ac */ /* 0x000ea20008000800 */
[----:B0-----:R-:W-:Y:S01]  /*0a60*/  IABS R18, R25 ;  /* 0x0000001900127213 */ /* 0x001fe20000000000 */
[----:B-1----:R-:W-:-:S03]  /*0a70*/  UIMAD UR7, UR13, UR7, URZ ;  /* 0x000000070d0772a4 */ /* 0x002fc6000f8e02ff */
[----:B------:R-:W0:Y:S08]  /*0a80*/  I2F.RP R22, R18 ;  /* 0x0000001200167306 */ /* 0x000e300000209400 */
[----:B0-----:R-:W0:Y:S02]  /*0a90*/  MUFU.RCP R22, R22 ;  /* 0x0000001600167308 */ /* 0x001e240000001000 */
[----:B0-----:R-:W-:-:S06]  /*0aa0*/  IADD3 R20, PT, PT, R22, 0xffffffe, RZ ;  /* 0x0ffffffe16147810 */ /* 0x001fcc0007ffe0ff */
[----:B------:R0:W1:Y:S02]  /*0ab0*/  F2I.FTZ.U32.TRUNC.NTZ R21, R20 ;  /* 0x0000001400157305 */ /* 0x000064000021f000 */
[----:B0-----:R-:W-:Y:S01]  /*0ac0*/  HFMA2 R20, -RZ, RZ, 0, 0 ;  /* 0x00000000ff147431 */ /* 0x001fe200000001ff */
[----:B-1----:R-:W-:-:S05]  /*0ad0*/  IADD3 R27, PT, PT, RZ, -R21, RZ ;  /* 0x80000015ff1b7210 */ /* 0x002fca0007ffe0ff */
[----:B------:R-:W-:-:S04]  /*0ae0*/  IMAD R27, R27, R18, RZ ;  /* 0x000000121b1b7224 */ /* 0x000fc800078e02ff */
[----:B------:R-:W-:Y:S01]  /*0af0*/  IMAD.HI.U32 R21, R21, R27, R20 ;  /* 0x0000001b15157227 */ /* 0x000fe200078e0014 */
[----:B------:R-:W-:-:S05]  /*0b00*/  MOV R27, R26 ;  /* 0x0000001a001b7202 */ /* 0x000fca0000000f00 */
[----:B------:R-:W-:-:S05]  /*0b10*/  IMAD.HI.U32 R21, R21, R27, RZ ;  /* 0x0000001b15157227 */ /* 0x000fca00078e00ff */
[----:B------:R-:W-:-:S05]  /*0b20*/  IADD3 R22, PT, PT, -R21, RZ, RZ ;  /* 0x000000ff15167210 */ /* 0x000fca0007ffe1ff */
[----:B------:R-:W-:-:S05]  /*0b30*/  IMAD R27, R18, R22, R27 ;  /* 0x00000016121b7224 */ /* 0x000fca00078e021b */
[----:B------:R-:W-:-:S13]  /*0b40*/  ISETP.GT.U32.AND P1, PT, R18, R27, PT ;  /* 0x0000001b1200720c */ /* 0x000fda0003f24070 */
[-C--:B------:R-:W-:Y:S02]  /*0b50*/  @!P1 IADD3 R27, PT, PT, R27, -R18.reuse, RZ ;  /* 0x800000121b1b9210 */ /* 0x080fe40007ffe0ff */
[----:B------:R-:W-:Y:S02]  /*0b60*/  @!P1 IADD3 R21, PT, PT, R21, 0x1, RZ ;  /* 0x0000000115159810 */ /* 0x000fe40007ffe0ff */
[----:B------:R-:W-:Y:S02]  /*0b70*/  ISETP.GE.U32.AND P0, PT, R27, R18, PT ;  /* 0x000000121b00720c */ /* 0x000fe40003f06070 */
[----:B------:R-:W-:Y:S02]  /*0b80*/  LOP3.LUT R18, R8, R25, RZ, 0x3c, !PT ;  /* 0x0000001908127212 */ /* 0x000fe400078e3cff */
[----:B------:R-:W-:Y:S02]  /*0b90*/  ISETP.NE.AND P1, PT, R25, RZ, PT ;  /* 0x000000ff1900720c */ /* 0x000fe40003f25270 */
[----:B------:R-:W-:-:S02]  /*0ba0*/  ISETP.GE.AND P2, PT, R18, RZ, PT ;  /* 0x000000ff1200720c */ /* 0x000fc40003f46270 */
[----:B------:R-:W0:Y:S05]  /*0bb0*/  LDC R18, c[0x0][0x39c] ;  /* 0x0000e700ff127b82 */ /* 0x000e2a0000000800 */
[----:B------:R-:W-:-:S06]  /*0bc0*/  @P0 IADD3 R21, PT, PT, R21, 0x1, RZ ;  /* 0x0000000115150810 */ /* 0x000fcc0007ffe0ff */
[----:B------:R-:W-:Y:S02]  /*0bd0*/  @!P2 IADD3 R21, PT, PT, -R21, RZ, RZ ;  /* 0x000000ff1515a210 */ /* 0x000fe40007ffe1ff */
[----:B------:R-:W-:-:S04]  /*0be0*/  @!P1 LOP3.LUT R21, RZ, R25, RZ, 0x33, !PT ;  /* 0x00000019ff159212 */ /* 0x000fc800078e33ff */
[----:B------:R-:W-:-:S05]  /*0bf0*/  IADD3 R20, PT, PT, -R21, RZ, RZ ;  /* 0x000000ff15147210 */ /* 0x000fca0007ffe1ff */
[----:B------:R-:W-:Y:S01]  /*0c00*/  IMAD R8, R25, R20, R8 ;  /* 0x0000001419087224 */ /* 0x000fe200078e0208 */
[----:B------:R-:W-:-:S03]  /*0c10*/  MOV R25, R15 ;  /* 0x0000000f00197202 */ /* 0x000fc60000000f00 */
[----:B--2---:R-:W-:-:S04]  /*0c20*/  IMAD R8, R8, UR18, RZ ;  /* 0x0000001208087c24 */ /* 0x004fc8000f8e02ff */
[----:B------:R-:W-:-:S07]  /*0c30*/  IMAD R22, R21, UR7, R8 ;  /* 0x0000000715167c24 */ /* 0x000fce000f8e0208 */
.L_x_12:
[----:B------:R-:W-:Y:S01]  /*0c40*/  IADD3 R21, PT, PT, R0, R25, RZ ;  /* 0x0000001900157210 */ /* 0x000fe20007ffe0ff */
[----:B------:R-:W-:Y:S03]  /*0c50*/  BSSY.RECONVERGENT B1, `(.L_x_9) ;  /* 0x000000e000017945 */ /* 0x000fe60003800200 */
[----:B0-----:R-:W-:-:S13]  /*0c60*/  ISETP.GE.AND P0, PT, R21, R18, PT ;  /* 0x000000121500720c */ /* 0x001fda0003f06270 */
[----:B-1----:R-:W-:Y:S05]  /*0c70*/  @P0 BRA `(.L_x_10) ;  /* 0x0000000000240947 */ /* 0x002fea0003800000 */
[----:B------:R-:W-:-:S05]  /*0c80*/  IMAD R8, R25, UR6, R22 ;  /* 0x0000000619087c24 */ /* 0x000fca000f8e0216 */
[----:B------:R-:W-:-:S04]  /*0c90*/  IADD3 R21, P0, PT, R8, UR19, RZ ;  /* 0x0000001308157c10 */ /* 0x000fc8000ff1e0ff */
[----:B------:R-:W-:Y:S02]  /*0ca0*/  LEA.HI.X.SX32 R8, R8, UR8, 0x1, P0 ;  /* 0x0000000808087c11 */ /* 0x000fe400080f0eff */
[----:B------:R-:W-:-:S04]  /*0cb0*/  LEA R20, P0, R21, UR20, 0x2 ;  /* 0x0000001415147c11 */ /* 0x000fc8000f8010ff */
[----:B------:R-:W-:-:S05]  /*0cc0*/  LEA.HI.X R21, R21, UR21, R8, 0x2, P0 ;  /* 0x0000001515157c11 */ /* 0x000fca00080f1408 */
[----:B------:R-:W2:Y:S01]  /*0cd0*/  LDG.E R20, desc[UR14][R20.64] ;  /* 0x0000000e14147981 */ /* 0x000ea2000c1e1900 */
[----:B------:R-:W-:-:S05]  /*0ce0*/  IMAD R27, R25, 0x44, R16 ;  /* 0x00000044191b7824 */ /* 0x000fca00078e0210 */
[----:B--2---:R0:W-:Y:S01]  /*0cf0*/  STS [R27], R20 ;  /* 0x000000141b007388 */ /* 0x0041e20000000800 */
[----:B------:R-:W-:Y:S05]  /*0d00*/  BRA `(.L_x_11) ;  /* 0x0000000000087947 */ /* 0x000fea0003800000 */
.L_x_10:
[----:B------:R-:W-:-:S05]  /*0d10*/  IMAD R8, R25, 0x44, R16 ;  /* 0x0000004419087824 */ /* 0x000fca00078e0210 */
[----:B------:R1:W-:Y:S02]  /*0d20*/  STS [R8], RZ ;  /* 0x000000ff08007388 */ /* 0x0003e40000000800 */
.L_x_11:
[----:B------:R-:W-:Y:S05]  /*0d30*/  BSYNC.RECONVERGENT B1 ;  /* 0x0000000000017941 */ /* 0x000fea0003800200 */
.L_x_9:
[C---:B------:R-:W-:Y:S02]  /*0d40*/  ISETP.GE.U32.AND P0, PT, R25.reuse, 0x30, PT ;  /* 0x000000301900780c */ /* 0x040fe40003f06070 */
[----:B------:R-:W-:-:S11]  /*0d50*/  IADD3 R25, PT, PT, R25, 0x10, RZ ;  /* 0x0000001019197810 */ /* 0x000fd60007ffe0ff */
[----:B------:R-:W-:Y:S05]  /*0d60*/  @!P0 BRA `(.L_x_12) ;  /* 0xfffffffc00b48947 */ /* 0x000fea000383ffff */
.L_x_4:
[----:B------:R-:W-:Y:S05]  /*0d70*/  BSYNC.RECONVERGENT B0 ;  /* 0x0000000000007941 */ /* 0x000fea0003800200 */
.L_x_2:
[----:B------:R-:W2:Y:S01]  /*0d80*/  S2R R21, SR_CgaCtaId ;  /* 0x0000000000157919 */ /* 0x000ea20000008800 */
[----:B-1----:R-:W-:Y:S01]  /*0d90*/  MOV R8, 0x400 ;  /* 0x0000040000087802 */ /* 0x002fe20000000f00 */
[----:B------:R-:W-:Y:S01]  /*0da0*/  UIADD3 UR5, UPT, UPT, UR5, 0x10, URZ ;  /* 0x0000001005057890 */ /* 0x000fe2000fffe0ff */
[----:B0-----:R-:W0:Y:S02]  /*0db0*/  S2R R27, SR_TID.Y ;  /* 0x00000000001b7919 */ /* 0x001e240000002200 */
[----:B------:R-:W-:Y:S01]  /*0dc0*/  IADD3 R20, PT, PT, R8, 0x1100, RZ ;  /* 0x0000110008147810 */ /* 0x000fe20007ffe0ff */
[----:B------:R-:W-:Y:S01]  /*0dd0*/  UISETP.GE.AND UP0, UPT, UR5, UR9, UPT ;  /* 0x000000090500728c */ /* 0x000fe2000bf06270 */
[----:B------:R-:W1:Y:S01]  /*0de0*/  S2R R18, SR_TID.X ;  /* 0x0000000000127919 */ /* 0x000e620000002100 */
[----:B------:R-:W-:Y:S01]  /*0df0*/  BAR.SYNC.DEFER_BLOCKING 0x0 ;  /* 0x0000000000007b1d */ /* 0x000fe20000010000 */
[C---:B--2---:R-:W-:Y:S02]  /*0e00*/  LEA R8, R21.reuse, R8, 0x18 ;  /* 0x0000000815087211 */ /* 0x044fe400078ec0ff */
[----:B------:R-:W-:-:S03]  /*0e10*/  LEA R25, R21, R20, 0x18 ;  /* 0x0000001415197211 */ /* 0x000fc600078ec0ff */
[----:B0-----:R-:W-:Y:S02]  /*0e20*/  IMAD R21, R27, 0x44, R8 ;  /* 0x000000441b157824 */ /* 0x001fe400078e0208 */
[----:B-1----:R-:W-:-:S03]  /*0e30*/  IMAD R18, R18, 0x44, R25 ;  /* 0x0000004412127824 */ /* 0x002fc600078e0219 */
[----:B------:R-:W-:Y:S04]  /*0e40*/  LDS R35, [R21] ;  /* 0x0000000015237984 */ /* 0x000fe80000000800 */
[----:B------:R-:W0:Y:S04]  /*0e50*/  LDS R34, [R18+0x880] ;  /* 0x0008800012227984 */ /* 0x000e280000000800 */
[----:B------:R-:W1:Y:S04]  /*0e60*/  LDS R26, [R18+0xcc0] ;  /* 0x000cc000121a7984 */ /* 0x000e680000000800 */
[----:B------:R-:W2:Y:S04]  /*0e70*/  LDS R20, [R21+0x440] ;  /* 0x0004400015147984 */ /* 0x000ea80000000800 */
[----:B------:R-:W3:Y:S04]  /*0e80*/  LDS R27, [R18+0x440] ;  /* 0x00044000121b7984 */ /* 0x000ee80000000800 */
[----:B------:R-:W4:Y:S04]  /*0e90*/  LDS R31, [R18] ;  /* 0x00000000121f7984 */ /* 0x000f280000000800 */
[----:B------:R-:W5:Y:S04]  /*0ea0*/  LDS R32, [R21+0xcc0] ;  /* 0x000cc00015207984 */ /* 0x000f680000000800 */
[----:B------:R-:W5:Y:S04]  /*0eb0*/  LDS R22, [R21+0x880] ;  /* 0x0008800015167984 */ /* 0x000f680000000800 */
[----:B------:R-:W-:Y:S04]  /*0ec0*/  LDS R37, [R21+0x4] ;  /* 0x0000040015257984 */ /* 0x000fe80000000800 */
[----:B------:R-:W-:Y:S04]  /*0ed0*/  LDS R30, [R18+0x884] ;  /* 0x00088400121e7984 */ /* 0x000fe80000000800 */
[----:B------:R-:W-:Y:S01]  /*0ee0*/  LDS R28, [R18+0xcc4] ;  /* 0x000cc400121c7984 */ /* 0x000fe20000000800 */
[----:B0-----:R-:W-:-:S03]  /*0ef0*/  FFMA R25, R35, R34, R23 ;  /* 0x0000002223197223 */ /* 0x001fc60000000017 */
[----:B------:R-:W-:Y:S01]  /*0f00*/  LDS R36, [R21+0x8] ;  /* 0x0000080015247984 */ /* 0x000fe20000000800 */
[C---:B-1----:R-:W-:Y:S01]  /*0f10*/  FFMA R23, R35.reuse, R26, R13 ;  /* 0x0000001a23177223 */ /* 0x042fe2000000000d */
[-C--:B--2---:R-:W-:Y:S01]  /*0f20*/  FFMA R13, R34, R20.reuse, R11 ;  /* 0x00000014220d7223 */ /* 0x084fe2000000000b */
[CC--:B------:R-:W-:Y:S02]  /*0f30*/  FFMA R11, R26.reuse, R20.reuse, R9 ;  /* 0x000000141a0b7223 */ /* 0x0c0fe40000000009 */
[----:B------:R-:W0:Y:S01]  /*0f40*/  LDS R9, [R18+0x4] ;  /* 0x0000040012097984 */ /* 0x000e220000000800 */
[----:B---3--:R-:W-:Y:S01]  /*0f50*/  FFMA R8, R35, R27, R6 ;  /* 0x0000001b23087223 */ /* 0x008fe20000000006 */
[-C--:B------:R-:W-:Y:S01]  /*0f60*/  FFMA R12, R27, R20.reuse, R12 ;  /* 0x000000141b0c7223 */ /* 0x080fe2000000000c */
[----:B----4-:R-:W-:Y:S01]  /*0f70*/  FFMA R24, R35, R31, R24 ;  /* 0x0000001f23187223 */ /* 0x010fe20000000018 */
[C---:B------:R-:W-:Y:S01]  /*0f80*/  FFMA R14, R31.reuse, R20, R14 ;  /* 0x000000141f0e7223 */ /* 0x040fe2000000000e */
[----:B------:R-:W1:Y:S01]  /*0f90*/  LDS R35, [R21+0x444] ;  /* 0x0004440015237984 */ /* 0x000e620000000800 */
[-C--:B-----5:R-:W-:Y:S01]  /*0fa0*/  FFMA R6, R31, R32.reuse, R5 ;  /* 0x000000201f067223 */ /* 0x0a0fe20000000005 */
[----:B------:R-:W-:-:S02]  /*0fb0*/  FFMA R29, R26, R32, R29 ;  /* 0x000000201a1d7223 */ /* 0x000fc4000000001d */
[----:B------:R-:W2:Y:S01]  /*0fc0*/  LDS R5, [R18+0x444] ;  /* 0x0004440012057984 */ /* 0x000ea20000000800 */
[-C--:B------:R-:W-:Y:S01]  /*0fd0*/  FFMA R20, R31, R22.reuse, R10 ;  /* 0x000000161f147223 */ /* 0x080fe2000000000a */
[CC--:B------:R-:W-:Y:S01]  /*0fe0*/  FFMA R10, R27.reuse, R22.reuse, R4 ;  /* 0x000000161b0a7223 */ /* 0x0c0fe20000000004 */
[-C--:B------:R-:W-:Y:S01]  /*0ff0*/  FFMA R33, R34, R22.reuse, R33 ;  /* 0x0000001622217223 */ /* 0x080fe20000000021 */
[----:B------:R-:W-:Y:S01]  /*1000*/  FFMA R7, R26, R22, R7 ;  /* 0x000000161a077223 */ /* 0x000fe20000000007 */
[-C--:B------:R-:W-:Y:S01]  /*1010*/  FFMA R4, R27, R32.reuse, R17 ;  /* 0x000000201b047223 */ /* 0x080fe20000000011 */
[----:B------:R-:W3:Y:S01]  /*1020*/  LDS R22, [R21+0x884] ;  /* 0x0008840015167984 */ /* 0x000ee20000000800 */
[----:B------:R-:W-:-:S03]  /*1030*/  FFMA R31, R34, R32, R19 ;  /* 0x00000020221f7223 */ /* 0x000fc60000000013 */
[----:B------:R-:W4:Y:S04]  /*1040*/  LDS R27, [R21+0xcc4] ;  /* 0x000cc400151b7984 */ /* 0x000f280000000800 */
[----:B------:R-:W-:Y:S04]  /*1050*/  LDS R34, [R21+0x448] ;  /* 0x0004480015227984 */ /* 0x000fe80000000800 */
[----:B------:R-:W-:Y:S01]  /*1060*/  LDS R26, [R21+0xcc8] ;  /* 0x000cc800151a7984 */ /* 0x000fe20000000800 */
[C---:B0-----:R-:W-:Y:S01]  /*1070*/  FFMA R19, R37.reuse, R9, R24 ;  /* 0x0000000925137223 */ /* 0x041fe20000000018 */
[----:B------:R-:W-:Y:S01]  /*1080*/  FFMA R24, R37, R30, R25 ;  /* 0x0000001e25187223 */ /* 0x000fe20000000019 */
[-C--:B-1----:R-:W-:Y:S01]  /*1090*/  FFMA R25, R9, R35.reuse, R14 ;  /* 0x0000002309197223 */ /* 0x082fe2000000000e */
[----:B------:R-:W-:Y:S01]  /*10a0*/  FFMA R14, R30, R35, R13 ;  /* 0x000000231e0e7223 */ /* 0x000fe2000000000d */
[C---:B--2---:R-:W-:Y:S01]  /*10b0*/  FFMA R17, R37.reuse, R5, R8 ;  /* 0x0000000525117223 */ /* 0x044fe20000000008 */
[----:B------:R-:W-:Y:S01]  /*10c0*/  FFMA R8, R37, R28, R23 ;  /* 0x0000001c25087223 */ /* 0x000fe20000000017 */
[-C--:B------:R-:W-:Y:S01]  /*10d0*/  FFMA R23, R5, R35.reuse, R12 ;  /* 0x0000002305177223 */ /* 0x080fe2000000000c */
[----:B------:R-:W-:Y:S01]  /*10e0*/  FFMA R12, R28, R35, R11 ;  /* 0x000000231c0c7223 */ /* 0x000fe2000000000b */
[----:B------:R-:W-:Y:S01]  /*10f0*/  LDS R37, [R21+0xc] ;  /* 0x00000c0015257984 */ /* 0x000fe20000000800 */
[-C--:B---3--:R-:W-:Y:S01]  /*1100*/  FFMA R13, R9, R22.reuse, R20 ;  /* 0x00000016090d7223 */ /* 0x088fe20000000014 */
[----:B------:R-:W-:-:S02]  /*1110*/  FFMA R11, R5, R22, R10 ;  /* 0x00000016050b7223 */ /* 0x000fc4000000000a */
[----:B------:R-:W-:Y:S01]  /*1120*/  LDS R35, [R18+0x888] ;  /* 0x0008880012237984 */ /* 0x000fe20000000800 */
[-C--:B------:R-:W-:Y:S01]  /*1130*/  FFMA R32, R30, R22.reuse, R33 ;  /* 0x000000161e207223 */ /* 0x080fe20000000021 */
[-C--:B----4-:R-:W-:Y:S01]  /*1140*/  FFMA R9, R9, R27.reuse, R6 ;  /* 0x0000001b09097223 */ /* 0x090fe20000000006 */
[-C--:B------:R-:W-:Y:S01]  /*1150*/  FFMA R5, R5, R27.reuse, R4 ;  /* 0x0000001b05057223 */ /* 0x080fe20000000004 */
[----:B------:R-:W0:Y:S01]  /*1160*/  LDS R6, [R18+0x8] ;  /* 0x0000080012067984 */ /* 0x000e220000000800 */
[----:B------:R-:W-:Y:S01]  /*1170*/  FFMA R22, R28, R22, R7 ;  /* 0x000000161c167223 */ /* 0x000fe20000000007 */
[-C--:B------:R-:W-:Y:S01]  /*1180*/  FFMA R30, R30, R27.reuse, R31 ;  /* 0x0000001b1e1e7223 */ /* 0x080fe2000000001f */
[----:B------:R-:W-:Y:S01]  /*1190*/  FFMA R28, R28, R27, R29 ;  /* 0x0000001b1c1c7223 */ /* 0x000fe2000000001d */
[----:B------:R-:W1:Y:S04]  /*11a0*/  LDS R4, [R18+0x448] ;  /* 0x0004480012047984 */ /* 0x000e680000000800 */
[----:B------:R-:W2:Y:S04]  /*11b0*/  LDS R33, [R18+0xcc8] ;  /* 0x000cc80012217984 */ /* 0x000ea80000000800 */
[----:B------:R-:W3:Y:S04]  /*11c0*/  LDS R7, [R21+0x888] ;  /* 0x0008880015077984 */ /* 0x000ee80000000800 */
[----:B------:R-:W-:Y:S04]  /*11d0*/  LDS R31, [R21+0x44c] ;  /* 0x00044c00151f7984 */ /* 0x000fe80000000800 */
[----:B------:R-:W-:Y:S01]  /*11e0*/  LDS R27, [R21+0xccc] ;  /* 0x000ccc00151b7984 */ /* 0x000fe20000000800 */
[C---:B0-----:R-:W-:Y:S01]  /*11f0*/  FFMA R20, R36.reuse, R6, R19 ;  /* 0x0000000624147223 */ /* 0x041fe20000000013 */
[----:B------:R-:W-:Y:S01]  /*1200*/  FFMA R19, R36, R35, R24 ;  /* 0x0000002324137223 */ /* 0x000fe20000000018 */
[-C--:B------:R-:W-:Y:S01]  /*1210*/  FFMA R24, R6, R34.reuse, R25 ;  /* 0x0000002206187223 */ /* 0x080fe20000000019 */
[----:B------:R-:W-:Y:S01]  /*1220*/  FFMA R25, R35, R34, R14 ;  /* 0x0000002223197223 */ /* 0x000fe2000000000e */
[C---:B-1----:R-:W-:Y:S01]  /*1230*/  FFMA R10, R36.reuse, R4, R17 ;  /* 0x00000004240a7223 */ /* 0x042fe20000000011 */
[----:B--2---:R-:W-:Y:S01]  /*1240*/  FFMA R17, R36, R33, R8 ;  /* 0x0000002124117223 */ /* 0x004fe20000000008 */
[-C--:B------:R-:W-:Y:S01]  /*1250*/  FFMA R8, R4, R34.reuse, R23 ;  /* 0x0000002204087223 */ /* 0x080fe20000000017 */
[----:B------:R-:W-:Y:S01]  /*1260*/  FFMA R23, R33, R34, R12 ;  /* 0x0000002221177223 */ /* 0x000fe2000000000c */
[----:B------:R-:W-:Y:S01]  /*1270*/  LDS R36, [R21+0x10] ;  /* 0x0000100015247984 */ /* 0x000fe20000000800 */
[CC--:B---3--:R-:W-:Y:S01]  /*1280*/  FFMA R14, R6.reuse, R7.reuse, R13 ;  /* 0x00000007060e7223 */ /* 0x0c8fe2000000000d */
[-C--:B------:R-:W-:Y:S01]  /*1290*/  FFMA R6, R6, R26.reuse, R9 ;  /* 0x0000001a06067223 */ /* 0x080fe20000000009 */
[CC--:B------:R-:W-:Y:S01]  /*12a0*/  FFMA R12, R4.reuse, R7.reuse, R11 ;  /* 0x00000007040c7223 */ /* 0x0c0fe2000000000b */
[----:B------:R-:W0:Y:S01]  /*12b0*/  LDS R9, [R18+0xc] ;  /* 0x00000c0012097984 */ /* 0x000e220000000800 */
[-C--:B------:R-:W-:Y:S01]  /*12c0*/  FFMA R4, R4, R26.reuse, R5 ;  /* 0x0000001a04047223 */ /* 0x080fe20000000005 */
[-C--:B------:R-:W-:Y:S01]  /*12d0*/  FFMA R29, R35, R7.reuse, R32 ;  /* 0x00000007231d7223 */ /* 0x080fe20000000020 */
[----:B------:R-:W-:Y:S01]  /*12e0*/  FFMA R7, R33, R7, R22 ;  /* 0x0000000721077223 */ /* 0x000fe20000000016 */
[----:B------:R-:W1:Y:S01]  /*12f0*/  LDS R34, [R18+0x88c] ;  /* 0x00088c0012227984 */ /* 0x000e620000000800 */
[-C--:B------:R-:W-:Y:S01]  /*1300*/  FFMA R35, R35, R26.reuse, R30 ;  /* 0x0000001a23237223 */ /* 0x080fe2000000001e */
[----:B------:R-:W-:-:S02]  /*1310*/  FFMA R33, R33, R26, R28 ;  /* 0x0000001a21217223 */ /* 0x000fc4000000001c */
[----:B------:R-:W2:Y:S04]  /*1320*/  LDS R5, [R18+0x44c] ;  /* 0x00044c0012057984 */ /* 0x000ea80000000800 */
[----:B------:R-:W3:Y:S04]  /*1330*/  LDS R32, [R18+0xccc] ;  /* 0x000ccc0012207984 */ /* 0x000ee80000000800 */
[----:B------:R-:W4:Y:S04]  /*1340*/  LDS R22, [R21+0x88c] ;  /* 0x00088c0015167984 */ /* 0x000f280000000800 */
[----:B------:R-:W-:Y:S04]  /*1350*/  LDS R30, [R21+0x450] ;  /* 0x00045000151e7984 */ /* 0x000fe80000000800 */
[----:B------:R-:W-:Y:S01]  /*1360*/  LDS R26, [R21+0xcd0] ;  /* 0x000cd000151a7984 */ /* 0x000fe20000000800 */
[C---:B0-----:R-:W-:Y:S01]  /*1370*/  FFMA R13, R37.reuse, R9, R20 ;  /* 0x00000009250d7223 */ /* 0x041fe20000000014 */
[----:B-1----:R-:W-:Y:S01]  /*1380*/  FFMA R20, R37, R34, R19 ;  /* 0x0000002225147223 */ /* 0x002fe20000000013 */
[-C--:B------:R-:W-:Y:S01]  /*1390*/  FFMA R19, R9, R31.reuse, R24 ;  /* 0x0000001f09137223 */ /* 0x080fe20000000018 */
[----:B------:R-:W-:Y:S01]  /*13a0*/  FFMA R24, R34, R31, R25 ;  /* 0x0000001f22187223 */ /* 0x000fe20000000019 */
[C---:B--2---:R-:W-:Y:S01]  /*13b0*/  FFMA R11, R37.reuse, R5, R10 ;  /* 0x00000005250b7223 */ /* 0x044fe2000000000a */
[----:B---3--:R-:W-:Y:S01]  /*13c0*/  FFMA R10, R37, R32, R17 ;  /* 0x00000020250a7223 */ /* 0x008fe20000000011 */
[-C--:B------:R-:W-:Y:S01]  /*13d0*/  FFMA R17, R5, R31.reuse, R8 ;  /* 0x0000001f05117223 */ /* 0x080fe20000000008 */
[----:B------:R-:W-:Y:S01]  /*13e0*/  FFMA R8, R32, R31, R23 ;  /* 0x0000001f20087223 */ /* 0x000fe20000000017 */
[----:B------:R-:W-:Y:S01]  /*13f0*/  LDS R37, [R21+0x14] ;  /* 0x0000140015257984 */ /* 0x000fe20000000800 */
[CC--:B----4-:R-:W-:Y:S01]  /*1400*/  FFMA R25, R9.reuse, R22.reuse, R14 ;  /* 0x0000001609197223 */ /* 0x0d0fe2000000000e */
        /* <DEDUP_REMOVED lines=119> */
[-C--:B----4-:R-:W-:Y:S01]  /*1b80*/  FFMA R14, R6, R7.reuse, R13 ;  /* 0x00000007060e7223 */ /* 0x090fe2000000000d */
[CC--:B------:R-:W-:Y:S01]  /*1b90*/  FFMA R12, R4.reuse, R7.reuse, R11 ;  /* 0x00000007040c7223 */ /* 0x0c0fe2000000000b */
[-C--:B------:R-:W-:Y:S01]  /*1ba0*/  FFMA R33, R31, R7.reuse, R28 ;  /* 0x000000071f217223 */ /* 0x080fe2000000001c */
[----:B------:R-:W0:Y:S01]  /*1bb0*/  LDS R13, [R18+0x24] ;  /* 0x00002400120d7984 */ /* 0x000e220000000800 */
[-C--:B------:R-:W-:Y:S01]  /*1bc0*/  FFMA R4, R4, R26.reuse, R5 ;  /* 0x0000001a04047223 */ /* 0x080fe20000000005 */
[C---:B------:R-:W-:Y:S01]  /*1bd0*/  FFMA R7, R29.reuse, R7, R22 ;  /* 0x000000071d077223 */ /* 0x040fe20000000016 */
[-C--:B------:R-:W-:Y:S01]  /*1be0*/  FFMA R6, R6, R26.reuse, R9 ;  /* 0x0000001a06067223 */ /* 0x080fe20000000009 */
        /* <DEDUP_REMOVED lines=19> */
[-C--:B------:R-:W-:Y:S01]  /*1d20*/  FFMA R32, R30, R22.reuse, R33 ;  /* 0x000000161e207223 */ /* 0x080fe20000000021 */
[----:B------:R-:W0:Y:S01]  /*1d30*/  LDS R14, [R18+0x28] ;  /* 0x00002800120e7984 */ /* 0x000e220000000800 */
[CC--:B------:R-:W-:Y:S01]  /*1d40*/  FFMA R23, R5.reuse, R22.reuse, R12 ;  /* 0x0000001605177223 */ /* 0x0c0fe2000000000c */
[----:B------:R-:W-:Y:S01]  /*1d50*/  FFMA R22, R28, R22, R7 ;  /* 0x000000161c167223 */ /* 0x000fe20000000007 */
        /* <DEDUP_REMOVED lines=10> */
[C---:B-1----:R-:W-:Y:S01]  /*1e00*/  FFMA R4, R36.reuse, R6, R9 ;  /* 0x0000000624047223 */ /* 0x042fe20000000009 */
[----:B--2---:R-:W-:Y:S01]  /*1e10*/  FFMA R11, R36, R35, R20 ;  /* 0x00000023240b7223 */ /* 0x004fe20000000014 */
[-C--:B------:R-:W-:Y:S01]  /*1e20*/  FFMA R20, R14, R34.reuse, R19 ;  /* 0x000000220e147223 */ /* 0x080fe20000000013 */
[-C--:B------:R-:W-:Y:S01]  /*1e30*/  FFMA R19, R35, R34.reuse, R24 ;  /* 0x0000002223137223 */ /* 0x080fe20000000018 */
        /* <DEDUP_REMOVED lines=16> */
[----:B------:R-:W-:Y:S04]  /*1f40*/  LDS R28, [R18+0x470] ;  /* 0x00047000121c7984 */ /* 0x000fe80000000800 */
[----:B------:R-:W-:Y:S01]  /*1f50*/  LDS R32, [R21+0xcf0] ;  /* 0x000cf00015207984 */ /* 0x000fe20000000800 */
[C---:B0-----:R-:W-:Y:S01]  /*1f60*/  FFMA R13, R37.reuse, R25, R4 ;  /* 0x00000019250d7223 */ /* 0x041fe20000000004 */
[C---:B------:R-:W-:Y:S01]  /*1f70*/  FFMA R4, R37.reuse, R36, R11 ;  /* 0x0000002425047223 */ /* 0x040fe2000000000b */
[----:B-1----:R-:W-:Y:S01]  /*1f80*/  FFMA R23, R37, R5, R12 ;  /* 0x0000000525177223 */ /* 0x002fe2000000000c */
[-C--:B------:R-:W-:Y:S01]  /*1f90*/  FFMA R11, R5, R29.reuse, R20 ;  /* 0x0000001d050b7223 */ /* 0x080fe20000000014 */
[-C--:B------:R-:W-:Y:S01]  /*1fa0*/  FFMA R20, R36, R29.reuse, R19 ;  /* 0x0000001d24147223 */ /* 0x080fe20000000013 */
[----:B--2---:R-:W-:Y:S01]  /*1fb0*/  FFMA R12, R37, R34, R9 ;  /* 0x00000022250c7223 */ /* 0x004fe20000000009 */
[-C--:B------:R-:W-:Y:S01]  /*1fc0*/  FFMA R9, R25, R29.reuse, R10 ;  /* 0x0000001d19097223 */ /* 0x080fe2000000000a */
[----:B------:R-:W-:Y:S01]  /*1fd0*/  FFMA R10, R34, R29, R17 ;  /* 0x0000001d220a7223 */ /* 0x000fe20000000011 */
[-C--:B---3--:R-:W-:Y:S01]  /*1fe0*/  FFMA R19, R5, R22.reuse, R24 ;  /* 0x0000001605137223 */ /* 0x088fe20000000018 */
[-C--:B------:R-:W-:Y:S01]  /*1ff0*/  FFMA R17, R25, R22.reuse, R8 ;  /* 0x0000001619117223 */ /* 0x080fe20000000008 */
[-C--:B------:R-:W-:Y:S01]  /*2000*/  FFMA R5, R5, R31.reuse, R14 ;  /* 0x0000001f05057223 */ /* 0x080fe2000000000e */
[-C--:B------:R-:W-:Y:S01]  /*2010*/  FFMA R8, R36, R22.reuse, R27 ;  /* 0x0000001624087223 */ /* 0x080fe2000000001b */
        /* <DEDUP_REMOVED lines=8> */
[----:B------:R-:W4:Y:S04]  /*20a0*/  LDS R24, [R21+0x470] ;  /* 0x0004700015187984 */ /* 0x000f280000000800 */
[----:B------:R-:W5:Y:S04]  /*20b0*/  LDS R7, [R21+0x8b0] ;  /* 0x0008b00015077984 */ /* 0x000f680000000800 */
[----:B------:R-:W-:Y:S04]  /*20c0*/  LDS R31, [R21+0x34] ;  /* 0x00003400151f7984 */ /* 0x000fe80000000800 */
[----:B------:R-:W-:Y:S04]  /*20d0*/  LDS R33, [R21+0x38] ;  /* 0x0000380015217984 */ /* 0x000fe80000000800 */
[----:B------:R-:W-:Y:S01]  /*20e0*/  LDS R35, [R21+0x3c] ;  /* 0x00003c0015237984 */ /* 0x000fe20000000800 */
[C---:B0-----:R-:W-:Y:S01]  /*20f0*/  FFMA R26, R14.reuse, R28, R13 ;  /* 0x0000001c0e1a7223 */ /* 0x041fe2000000000d */
[----:B-1----:R-:W-:-:S02]  /*2100*/  FFMA R30, R14, R6, R23 ;  /* 0x000000060e1e7223 */ /* 0x002fc40000000017 */
[----:B------:R-:W-:Y:S01]  /*2110*/  LDS R23, [R21+0x8b4] ;  /* 0x0008b40015177984 */ /* 0x000fe20000000800 */
[C---:B--2---:R-:W-:Y:S01]  /*2120*/  FFMA R4, R14.reuse, R29, R4 ;  /* 0x0000001d0e047223 */ /* 0x044fe20000000004 */
[C---:B------:R-:W-:Y:S01]  /*2130*/  FFMA R36, R29.reuse, R32, R36 ;  /* 0x000000201d247223 */ /* 0x040fe20000000024 */
[----:B---3--:R-:W-:Y:S01]  /*2140*/  FFMA R13, R14, R27, R12 ;  /* 0x0000001b0e0d7223 */ /* 0x008fe2000000000c */
[-C--:B----4-:R-:W-:Y:S01]  /*2150*/  FFMA R14, R6, R24.reuse, R11 ;  /* 0x00000018060e7223 */ /* 0x090fe2000000000b */
[-C--:B------:R-:W-:Y:S01]  /*2160*/  FFMA R12, R28, R24.reuse, R9 ;  /* 0x000000181c0c7223 */ /* 0x080fe20000000009 */
[-C--:B------:R-:W-:Y:S01]  /*2170*/  FFMA R11, R29, R24.reuse, R20 ;  /* 0x000000181d0b7223 */ /* 0x080fe20000000014 */
[----:B------:R-:W-:Y:S01]  /*2180*/  FFMA R9, R27, R24, R10 ;  /* 0x000000181b097223 */ /* 0x000fe2000000000a */
[-C--:B-----5:R-:W-:Y:S01]  /*2190*/  FFMA R10, R6, R7.reuse, R19 ;  /* 0x00000007060a7223 */ /* 0x0a0fe20000000013 */
[-C--:B------:R-:W-:Y:S01]  /*21a0*/  FFMA R20, R28, R7.reuse, R17 ;  /* 0x000000071c147223 */ /* 0x080fe20000000011 */
[-C--:B------:R-:W-:Y:S01]  /*21b0*/  FFMA R8, R29, R7.reuse, R8 ;  /* 0x000000071d087223 */ /* 0x080fe20000000008 */
[C---:B------:R-:W-:Y:S01]  /*21c0*/  FFMA R7, R27.reuse, R7, R22 ;  /* 0x000000071b077223 */ /* 0x040fe20000000016 */
[-C--:B------:R-:W-:Y:S01]  /*21d0*/  FFMA R6, R6, R32.reuse, R5 ;  /* 0x0000002006067223 */ /* 0x080fe20000000005 */
[----:B------:R-:W0:Y:S01]  /*21e0*/  LDS R17, [R18+0x474] ;  /* 0x0004740012117984 */ /* 0x000e220000000800 */
[-C--:B------:R-:W-:Y:S01]  /*21f0*/  FFMA R28, R28, R32.reuse, R25 ;  /* 0x000000201c1c7223 */ /* 0x080fe20000000019 */
[----:B------:R-:W-:-:S02]  /*2200*/  FFMA R27, R27, R32, R34 ;  /* 0x000000201b1b7223 */ /* 0x000fc40000000022 */
[----:B------:R-:W1:Y:S04]  /*2210*/  LDS R5, [R18+0x34] ;  /* 0x0000340012057984 */ /* 0x000e680000000800 */
[----:B------:R-:W2:Y:S04]  /*2220*/  LDS R19, [R18+0x8b4] ;  /* 0x0008b40012137984 */ /* 0x000ea80000000800 */
[----:B------:R-:W3:Y:S04]  /*2230*/  LDS R22, [R18+0xcf4] ;  /* 0x000cf40012167984 */ /* 0x000ee80000000800 */
[----:B------:R-:W4:Y:S04]  /*2240*/  LDS R24, [R21+0x474] ;  /* 0x0004740015187984 */ /* 0x000f280000000800 */
[----:B------:R-:W5:Y:S04]  /*2250*/  LDS R25, [R21+0xcf4] ;  /* 0x000cf40015197984 */ /* 0x000f680000000800 */
[----:B------:R-:W5:Y:S04]  /*2260*/  LDS R29, [R18+0x8b8] ;  /* 0x0008b800121d7984 */ /* 0x000f680000000800 */
[----:B------:R-:W5:Y:S04]  /*2270*/  LDS R32, [R21+0x478] ;  /* 0x0004780015207984 */ /* 0x000f680000000800 */
[----:B------:R-:W-:Y:S01]  /*2280*/  LDS R34, [R21+0xcfc] ;  /* 0x000cfc0015227984 */ /* 0x000fe20000000800 */
[----:B0-----:R-:W-:Y:S01]  /*2290*/  FFMA R26, R31, R17, R26 ;  /* 0x000000111f1a7223 */ /* 0x001fe2000000001a */
[----:B------:R-:W-:Y:S01]  /*22a0*/  FFMA R20, R17, R23, R20 ;  /* 0x0000001711147223 */ /* 0x000fe20000000014 */
[----:B-1----:R-:W-:Y:S01]  /*22b0*/  FFMA R30, R31, R5, R30 ;  /* 0x000000051f1e7223 */ /* 0x002fe2000000001e */
[----:B------:R-:W-:Y:S01]  /*22c0*/  FFMA R10, R5, R23, R10 ;  /* 0x00000017050a7223 */ /* 0x000fe2000000000a */
[----:B--2---:R-:W-:Y:S01]  /*22d0*/  FFMA R4, R31, R19, R4 ;  /* 0x000000131f047223 */ /* 0x004fe20000000004 */
[-C--:B------:R-:W-:Y:S01]  /*22e0*/  FFMA R8, R19, R23.reuse, R8 ;  /* 0x0000001713087223 */ /* 0x080fe20000000008 */
[----:B---3--:R-:W-:Y:S01]  /*22f0*/  FFMA R13, R31, R22, R13 ;  /* 0x000000161f0d7223 */ /* 0x008fe2000000000d */
[C---:B------:R-:W-:Y:S01]  /*2300*/  FFMA R7, R22.reuse, R23, R7 ;  /* 0x0000001716077223 */ /* 0x040fe20000000007 */
[----:B------:R-:W0:Y:S01]  /*2310*/  LDS R31, [R18+0x38] ;  /* 0x00003800121f7984 */ /* 0x000e220000000800 */
[-C--:B----4-:R-:W-:Y:S01]  /*2320*/  FFMA R14, R5, R24.reuse, R14 ;  /* 0x00000018050e7223 */ /* 0x090fe2000000000e */
[-C--:B------:R-:W-:Y:S01]  /*2330*/  FFMA R12, R17, R24.reuse, R12 ;  /* 0x00000018110c7223 */ /* 0x080fe2000000000c */
[-C--:B------:R-:W-:Y:S01]  /*2340*/  FFMA R11, R19, R24.reuse, R11 ;  /* 0x00000018130b7223 */ /* 0x080fe2000000000b */
[C---:B------:R-:W-:Y:S01]  /*2350*/  FFMA R9, R22.reuse, R24, R9 ;  /* 0x0000001816097223 */ /* 0x040fe20000000009 */
[----:B------:R-:W1:Y:S01]  /*2360*/  LDS R23, [R18+0x478] ;  /* 0x0004780012177984 */ /* 0x000e620000000800 */
[-C--:B-----5:R-:W-:Y:S01]  /*2370*/  FFMA R6, R5, R25.reuse, R6 ;  /* 0x0000001905067223 */ /* 0x0a0fe20000000006 */
[-C--:B------:R-:W-:Y:S01]  /*2380*/  FFMA R36, R19, R25.reuse, R36 ;  /* 0x0000001913247223 */ /* 0x080fe20000000024 */
[----:B------:R-:W-:Y:S01]  /*2390*/  FFMA R28, R17, R25, R28 ;  /* 0x00000019111c7223 */ /* 0x000fe2000000001c */
[----:B------:R-:W2:Y:S01]  /*23a0*/  LDS R24, [R18+0xcf8] ;  /* 0x000cf80012187984 */ /* 0x000ea20000000800 */
[----:B------:R-:W-:Y:S01]  /*23b0*/  FFMA R4, R33, R29, R4 ;  /* 0x0000001d21047223 */ /* 0x000fe20000000004 */
[----:B------:R-:W-:-:S02]  /*23c0*/  FFMA R27, R22, R25, R27 ;  /* 0x00000019161b7223 */ /* 0x000fc4000000001b */
[----:B------:R-:W3:Y:S01]  /*23d0*/  LDS R5, [R21+0x8b8] ;  /* 0x0008b80015057984 */ /* 0x000ee20000000800 */
[----:B------:R-:W-:-:S03]  /*23e0*/  FFMA R11, R29, R32, R11 ;  /* 0x000000201d0b7223 */ /* 0x000fc6000000000b */
[----:B------:R-:W-:Y:S04]  /*23f0*/  LDS R19, [R18+0x8bc] ;  /* 0x0008bc0012137984 */ /* 0x000fe80000000800 */
[----:B------:R-:W-:Y:S04]  /*2400*/  LDS R17, [R18+0x47c] ;  /* 0x00047c0012117984 */ /* 0x000fe80000000800 */
[----:B------:R-:W-:Y:S04]  /*2410*/  LDS R25, [R21+0x8bc] ;  /* 0x0008bc0015197984 */ /* 0x000fe80000000800 */
[----:B------:R-:W4:Y:S01]  /*2420*/  LDS R22, [R18+0xcfc] ;  /* 0x000cfc0012167984 */ /* 0x000f220000000800 */
[----:B0-----:R-:W-:Y:S01]  /*2430*/  FFMA R30, R33, R31, R30 ;  /* 0x0000001f211e7223 */ /* 0x001fe2000000001e */
[-C--:B------:R-:W-:Y:S01]  /*2440*/  FFMA R14, R31, R32.reuse, R14 ;  /* 0x000000201f0e7223 */ /* 0x080fe2000000000e */
[----:B-1----:R-:W-:Y:S01]  /*2450*/  FFMA R26, R33, R23, R26 ;  /* 0x00000017211a7223 */ /* 0x002fe2000000001a */
[----:B------:R-:W-:Y:S01]  /*2460*/  FFMA R12, R23, R32, R12 ;  /* 0x00000020170c7223 */ /* 0x000fe2000000000c */
[----:B--2---:R-:W-:Y:S01]  /*2470*/  FFMA R13, R33, R24, R13 ;  /* 0x00000018210d7223 */ /* 0x004fe2000000000d */
[C---:B------:R-:W-:Y:S01]  /*2480*/  FFMA R9, R24.reuse, R32, R9 ;  /* 0x0000002018097223 */ /* 0x040fe20000000009 */
[----:B------:R-:W0:Y:S01]  /*2490*/  LDS R33, [R21+0xcf8] ;  /* 0x000cf80015217984 */ /* 0x000e220000000800 */
[-C--:B---3--:R-:W-:Y:S01]  /*24a0*/  FFMA R10, R31, R5.reuse, R10 ;  /* 0x000000051f0a7223 */ /* 0x088fe2000000000a */
[-C--:B------:R-:W-:Y:S01]  /*24b0*/  FFMA R20, R23, R5.reuse, R20 ;  /* 0x0000000517147223 */ /* 0x080fe20000000014 */
[-C--:B------:R-:W-:Y:S01]  /*24c0*/  FFMA R8, R29, R5.reuse, R8 ;  /* 0x000000051d087223 */ /* 0x080fe20000000008 */
[----:B------:R-:W-:Y:S01]  /*24d0*/  FFMA R7, R24, R5, R7 ;  /* 0x0000000518077223 */ /* 0x000fe20000000007 */
[----:B------:R-:W1:Y:S04]  /*24e0*/  LDS R32, [R21+0x47c] ;  /* 0x00047c0015207984 */ /* 0x000e680000000800 */
[----:B------:R-:W2:Y:S01]  /*24f0*/  LDS R5, [R18+0x3c] ;  /* 0x00003c0012057984 */ /* 0x000ea20000000800 */
[----:B----4-:R-:W-:Y:S01]  /*2500*/  FFMA R13, R35, R22, R13 ;  /* 0x00000016230d7223 */ /* 0x010fe2000000000d */
[----:B------:R-:W-:Y:S01]  /*2510*/  FFMA R7, R22, R25, R7 ;  /* 0x0000001916077223 */ /* 0x000fe20000000007 */
[-C--:B0-----:R-:W-:Y:S01]  /*2520*/  FFMA R31, R31, R33.reuse, R6 ;  /* 0x000000211f1f7223 */ /* 0x081fe20000000006 */
[-C--:B------:R-:W-:Y:S01]  /*2530*/  FFMA R28, R23, R33.reuse, R28 ;  /* 0x00000021171c7223 */ /* 0x080fe2000000001c */
[-C--:B------:R-:W-:Y:S01]  /*2540*/  FFMA R36, R29, R33.reuse, R36 ;  /* 0x000000211d247223 */ /* 0x080fe20000000024 */
[----:B------:R-:W-:Y:S01]  /*2550*/  FFMA R27, R24, R33, R27 ;  /* 0x00000021181b7223 */ /* 0x000fe2000000001b */
[C---:B------:R-:W-:Y:S01]  /*2560*/  FFMA R23, R35.reuse, R19, R4 ;  /* 0x0000001323177223 */ /* 0x040fe20000000004 */
[----:B------:R-:W-:Y:S01]  /*2570*/  FFMA R6, R35, R17, R26 ;  /* 0x0000001123067223 */ /* 0x000fe2000000001a */
[-C--:B-1----:R-:W-:Y:S01]  /*2580*/  FFMA R12, R17, R32.reuse, R12 ;  /* 0x00000020110c7223 */ /* 0x082fe2000000000c */
[-C--:B------:R-:W-:Y:S01]  /*2590*/  FFMA R11, R19, R32.reuse, R11 ;  /* 0x00000020130b7223 */ /* 0x080fe2000000000b */
[-C--:B------:R-:W-:Y:S01]  /*25a0*/  FFMA R4, R17, R25.reuse, R20 ;  /* 0x0000001911047223 */ /* 0x080fe20000000014 */
[----:B------:R-:W-:Y:S01]  /*25b0*/  FFMA R33, R19, R25, R8 ;  /* 0x0000001913217223 */ /* 0x000fe20000000008 */
[----:B--2---:R-:W-:Y:S01]  /*25c0*/  FFMA R24, R35, R5, R30 ;  /* 0x0000000523187223 */ /* 0x004fe2000000001e */
[CC--:B------:R-:W-:Y:S01]  /*25d0*/  FFMA R14, R5.reuse, R32.reuse, R14 ;  /* 0x00000020050e7223 */ /* 0x0c0fe2000000000e */
[C---:B------:R-:W-:Y:S01]  /*25e0*/  FFMA R10, R5.reuse, R25, R10 ;  /* 0x00000019050a7223 */ /* 0x040fe2000000000a */
[C---:B------:R-:W-:Y:S01]  /*25f0*/  FFMA R9, R22.reuse, R32, R9 ;  /* 0x0000002016097223 */ /* 0x040fe20000000009 */
[-C--:B------:R-:W-:Y:S01]  /*2600*/  FFMA R5, R5, R34.reuse, R31 ;  /* 0x0000002205057223 */ /* 0x080fe2000000001f */
[-C--:B------:R-:W-:Y:S01]  /*2610*/  FFMA R17, R17, R34.reuse, R28 ;  /* 0x0000002211117223 */ /* 0x080fe2000000001c */
[-C--:B------:R-:W-:Y:S01]  /*2620*/  FFMA R19, R19, R34.reuse, R36 ;  /* 0x0000002213137223 */ /* 0x080fe20000000024 */
[----:B------:R-:W-:Y:S01]  /*2630*/  FFMA R29, R22, R34, R27 ;  /* 0x00000022161d7223 */ /* 0x000fe2000000001b */
[----:B------:R-:W-:Y:S06]  /*2640*/  BAR.SYNC.DEFER_BLOCKING 0x0 ;  /* 0x0000000000007b1d */ /* 0x000fec0000010000 */
[----:B------:R-:W-:Y:S05]  /*2650*/  BRA.U !UP0, `(.L_x_13) ;  /* 0xffffffe108487547 */ /* 0x000fea000b83ffff */
.L_x_1:
[----:B------:R-:W0:Y:S01]  /*2660*/  LDCU UR5, c[0x0][0x398] ;  /* 0x00007300ff0577ac */ /* 0x000e220008000800 */
[----:B------:R-:W-:-:S04]  /*2670*/  UIADD3 UR4, UPT, UPT, UR4, 0x1, URZ ;  /* 0x0000000104047890 */ /* 0x000fc8000fffe0ff */
[----:B0-----:R-:W-:-:S09]  /*2680*/  UISETP.NE.AND UP0, UPT, UR4, UR5, UPT ;  /* 0x000000050400728c */ /* 0x001fd2000bf05270 */
[----:B------:R-:W-:Y:S05]  /*2690*/  BRA.U UP0, `(.L_x_14) ;  /* 0xffffffdd00f07547 */ /* 0x000fea000b83ffff */
.L_x_0:
[----:B------:R-:W0:Y:S01]  /*26a0*/  S2R R3, SR_TID.Y ;  /* 0x0000000000037919 */ /* 0x000e220000002200 */
[----:B------:R-:W1:Y:S01]  /*26b0*/  LDCU UR8, c[0x0][0x39c] ;  /* 0x00007380ff0877ac */ /* 0x000e620008000800 */
[----:B------:R-:W2:Y:S01]  /*26c0*/  LDC R8, c[0x0][0x3ac] ;  /* 0x0000eb00ff087b82 */ /* 0x000ea20000000800 */
[----:B------:R-:W-:Y:S01]  /*26d0*/  BSSY.RECONVERGENT B0, `(.L_x_15) ;  /* 0x000001b000007945 */ /* 0x000fe20003800200 */
[----:B------:R-:W2:Y:S01]  /*26e0*/  LDCU UR5, c[0x0][0x3b0] ;  /* 0x00007600ff0577ac */ /* 0x000ea20008000800 */
[----:B-1----:R-:W-:Y:S01]  /*26f0*/  USHF.L.U32 UR4, UR8, 0x4, URZ ;  /* 0x0000000408047899 */ /* 0x002fe200080006ff */
[----:B0-----:R-:W-:-:S04]  /*2700*/  IADD3 R0, PT, PT, R0, R3, RZ ;  /* 0x0000000300007210 */ /* 0x001fc80007ffe0ff */
[C---:B------:R-:W-:Y:S02]  /*2710*/  ISETP.GE.U32.AND P2, PT, R0.reuse, UR8, PT ;  /* 0x0000000800007c0c */ /* 0x040fe4000bf46070 */
[C---:B------:R-:W-:Y:S02]  /*2720*/  IADD3 R3, PT, PT, R0.reuse, 0x10, RZ ;  /* 0x0000001000037810 */ /* 0x040fe40007ffe0ff */
[C---:B------:R-:W-:Y:S02]  /*2730*/  IADD3 R15, PT, PT, R0.reuse, 0x20, RZ ;  /* 0x00000020000f7810 */ /* 0x040fe40007ffe0ff */
[----:B------:R-:W-:Y:S01]  /*2740*/  IADD3 R16, PT, PT, R0, 0x30, RZ ;  /* 0x0000003000107810 */ /* 0x000fe20007ffe0ff */
[----:B--2---:R-:W-:Y:S01]  /*2750*/  IMAD R0, R8, UR5, RZ ;  /* 0x0000000508007c24 */ /* 0x004fe2000f8e02ff */
[----:B------:R-:W-:Y:S02]  /*2760*/  ISETP.GE.U32.AND P3, PT, R3, UR8, PT ;  /* 0x0000000803007c0c */ /* 0x000fe4000bf66070 */
[----:B------:R-:W-:-:S02]  /*2770*/  ISETP.GE.U32.AND P0, PT, R15, UR8, PT ;  /* 0x000000080f007c0c */ /* 0x000fc4000bf06070 */
[----:B------:R-:W-:Y:S01]  /*2780*/  ISETP.GE.U32.AND P1, PT, R16, UR8, PT ;  /* 0x0000000810007c0c */ /* 0x000fe2000bf26070 */
[----:B------:R-:W-:-:S12]  /*2790*/  @P2 BRA `(.L_x_16) ;  /* 0x0000000000382947 */ /* 0x000fd80003800000 */
[----:B------:R-:W0:Y:S01]  /*27a0*/  LDCU.64 UR6, c[0x0][0x390] ;  /* 0x00007200ff0677ac */ /* 0x000e220008000a00 */
[C---:B------:R-:W-:Y:S02]  /*27b0*/  IMAD R3, R0.reuse, UR8, RZ ;  /* 0x0000000800037c24 */ /* 0x040fe4000f8e02ff */
[----:B------:R-:W-:Y:S02]  /*27c0*/  IMAD R31, R0, UR4, RZ ;  /* 0x00000004001f7c24 */ /* 0x000fe4000f8e02ff */
[C---:B------:R-:W-:Y:S01]  /*27d0*/  IMAD R21, R3.reuse, 0x30, RZ ;  /* 0x0000003003157824 */ /* 0x040fe200078e02ff */
[----:B------:R-:W-:Y:S02]  /*27e0*/  SHF.L.U32 R27, R3, 0x5, RZ ;  /* 0x00000005031b7819 */ /* 0x000fe400000006ff */
[----:B0-----:R-:W-:-:S04]  /*27f0*/  LEA R34, P2, R2, UR6, 0x2 ;  /* 0x0000000602227c11 */ /* 0x001fc8000f8410ff */
[----:B------:R-:W-:-:S03]  /*2800*/  LEA.HI.X R35, R2, UR7, RZ, 0x2, P2 ;  /* 0x0000000702237c11 */ /* 0x000fc600090f14ff */
[--C-:B------:R-:W-:Y:S02]  /*2810*/  IMAD.WIDE R30, R31, 0x4, R34.reuse ;  /* 0x000000041f1e7825 */ /* 0x100fe400078e0222 */
[----:B------:R0:W-:Y:S02]  /*2820*/  STG.E desc[UR14][R34.64], R24 ;  /* 0x0000001822007986 */ /* 0x0001e4000c10190e */
[--C-:B------:R-:W-:Y:S02]  /*2830*/  IMAD.WIDE R26, R27, 0x4, R34.reuse ;  /* 0x000000041b1a7825 */ /* 0x100fe400078e0222 */
[----:B------:R0:W-:Y:S02]  /*2840*/  STG.E desc[UR14][R30.64], R6 ;  /* 0x000000061e007986 */ /* 0x0001e4000c10190e */
[----:B------:R-:W-:Y:S02]  /*2850*/  IMAD.WIDE R20, R21, 0x4, R34 ;  /* 0x0000000415147825 */ /* 0x000fe400078e0222 */
[----:B------:R0:W-:Y:S04]  /*2860*/  STG.E desc[UR14][R26.64], R23 ;  /* 0x000000171a007986 */ /* 0x0001e8000c10190e */
[----:B------:R0:W-:Y:S02]  /*2870*/  STG.E desc[UR14][R20.64], R13 ;  /* 0x0000000d14007986 */ /* 0x0001e4000c10190e */
.L_x_16:
[----:B------:R-:W-:Y:S05]  /*2880*/  BSYNC.RECONVERGENT B0 ;  /* 0x0000000000007941 */ /* 0x000fea0003800200 */
.L_x_15:
[----:B------:R-:W-:Y:S04]  /*2890*/  BSSY.RECONVERGENT B0, `(.L_x_17) ;  /* 0x000001e000007945 */ /* 0x000fe80003800200 */
[----:B------:R-:W-:Y:S05]  /*28a0*/  @P3 BRA `(.L_x_18) ;  /* 0x0000000000703947 */ /* 0x000fea0003800000 */
[----:B------:R-:W1:Y:S01]  /*28b0*/  LDCU.64 UR10, c[0x0][0x390] ;  /* 0x00007200ff0a77ac */ /* 0x000e620008000a00 */
[----:B------:R-:W-:Y:S01]  /*28c0*/  SHF.L.U32 R3, R0, 0x4, RZ ;  /* 0x0000000400037819 */ /* 0x000fe200000006ff */
[----:B------:R-:W-:-:S03]  /*28d0*/  UIADD3 UR5, UPT, UPT, UR4, 0x10, URZ ;  /* 0x0000001004057890 */ /* 0x000fc6000fffe0ff */
[----:B0-----:R-:W-:Y:S01]  /*28e0*/  IADD3 R6, P2, PT, R2, R3, RZ ;  /* 0x0000000302067210 */ /* 0x001fe20007f5e0ff */
[----:B------:R-:W-:-:S03]  /*28f0*/  ULEA UR7, UR8, UR5, 0x5 ;  /* 0x0000000508077291 */ /* 0x000fc6000f8e28ff */
[----:B------:R-:W-:Y:S01]  /*2900*/  LEA.HI.X.SX32 R21, R3, RZ, 0x1, P2 ;  /* 0x000000ff03157211 */ /* 0x000fe200010f0eff */
[----:B------:R-:W-:Y:S02]  /*2910*/  UIADD3 UR6, UPT, UPT, UR4, UR5, URZ ;  /* 0x0000000504067290 */ /* 0x000fe4000fffe0ff */
[C---:B------:R-:W-:Y:S02]  /*2920*/  IMAD R13, R0.reuse, UR5, RZ ;  /* 0x00000005000d7c24 */ /* 0x040fe4000f8e02ff */
[C---:B------:R-:W-:Y:S02]  /*2930*/  IMAD R15, R0.reuse, UR7, RZ ;  /* 0x00000007000f7c24 */ /* 0x040fe4000f8e02ff */
[----:B------:R-:W-:Y:S01]  /*2940*/  IMAD R3, R0, UR6, RZ ;  /* 0x0000000600037c24 */ /* 0x000fe2000f8e02ff */
[----:B------:R-:W-:Y:S02]  /*2950*/  IADD3 R16, P4, PT, R2, R13, RZ ;  /* 0x0000000d02107210 */ /* 0x000fe40007f9e0ff */
[----:B-1----:R-:W-:-:S02]  /*2960*/  LEA R20, P2, R6, UR10, 0x2 ;  /* 0x0000000a06147c11 */ /* 0x002fc4000f8410ff */
[----:B------:R-:W-:Y:S02]  /*2970*/  IADD3 R8, P3, PT, R2, R3, RZ ;  /* 0x0000000302087210 */ /* 0x000fe40007f7e0ff */
[----:B------:R-:W-:Y:S02]  /*2980*/  LEA.HI.X R21, R6, UR11, R21, 0x2, P2 ;  /* 0x0000000b06157c11 */ /* 0x000fe400090f1415 */
[----:B------:R-:W-:Y:S02]  /*2990*/  IADD3 R6, P2, PT, R2, R15, RZ ;  /* 0x0000000f02067210 */ /* 0x000fe40007f5e0ff */
[----:B------:R-:W-:Y:S01]  /*29a0*/  LEA.HI.X.SX32 R13, R13, RZ, 0x1, P4 ;  /* 0x000000ff0d0d7211 */ /* 0x000fe200020f0eff */
[----:B------:R1:W-:Y:S01]  /*29b0*/  STG.E desc[UR14][R20.64], R14 ;  /* 0x0000000e14007986 */ /* 0x0003e2000c10190e */
[----:B------:R-:W-:Y:S02]  /*29c0*/  LEA R22, P4, R16, UR10, 0x2 ;  /* 0x0000000a10167c11 */ /* 0x000fe4000f8810ff */
[----:B------:R-:W-:-:S02]  /*29d0*/  LEA.HI.X.SX32 R15, R15, RZ, 0x1, P2 ;  /* 0x000000ff0f0f7211 */ /* 0x000fc400010f0eff */
[----:B------:R-:W-:Y:S02]  /*29e0*/  LEA.HI.X.SX32 R3, R3, RZ, 0x1, P3 ;  /* 0x000000ff03037211 */ /* 0x000fe400018f0eff */
[----:B------:R-:W-:Y:S02]  /*29f0*/  LEA R24, P2, R8, UR10, 0x2 ;  /* 0x0000000a08187c11 */ /* 0x000fe4000f8410ff */
[----:B------:R-:W-:Y:S02]  /*2a00*/  LEA R26, P3, R6, UR10, 0x2 ;  /* 0x0000000a061a7c11 */ /* 0x000fe4000f8610ff */
[----:B------:R-:W-:Y:S02]  /*2a10*/  LEA.HI.X R23, R16, UR11, R13, 0x2, P4 ;  /* 0x0000000b10177c11 */ /* 0x000fe4000a0f140d */
[----:B------:R-:W-:Y:S02]  /*2a20*/  LEA.HI.X R25, R8, UR11, R3, 0x2, P2 ;  /* 0x0000000b08197c11 */ /* 0x000fe400090f1403 */
[----:B------:R-:W-:Y:S01]  /*2a30*/  LEA.HI.X R27, R6, UR11, R15, 0x2, P3 ;  /* 0x0000000b061b7c11 */ /* 0x000fe200098f140f */
[----:B------:R1:W-:Y:S04]  /*2a40*/  STG.E desc[UR14][R22.64], R12 ;  /* 0x0000000c16007986 */ /* 0x0003e8000c10190e */
[----:B------:R1:W-:Y:S04]  /*2a50*/  STG.E desc[UR14][R24.64], R11 ;  /* 0x0000000b18007986 */ /* 0x0003e8000c10190e */
[----:B------:R1:W-:Y:S02]  /*2a60*/  STG.E desc[UR14][R26.64], R9 ;  /* 0x000000091a007986 */ /* 0x0003e4000c10190e */
.L_x_18:
[----:B------:R-:W-:Y:S05]  /*2a70*/  BSYNC.RECONVERGENT B0 ;  /* 0x0000000000007941 */ /* 0x000fea0003800200 */
.L_x_17:
[----:B------:R-:W-:Y:S04]  /*2a80*/  BSSY.RECONVERGENT B0, `(.L_x_19) ;  /* 0x000001e000007945 */ /* 0x000fe80003800200 */
[----:B------:R-:W-:Y:S05]  /*2a90*/  @P0 BRA `(.L_x_20) ;  /* 0x0000000000700947 */ /* 0x000fea0003800000 */
[----:B------:R-:W2:Y:S01]  /*2aa0*/  LDCU.64 UR10, c[0x0][0x390] ;  /* 0x00007200ff0a77ac */ /* 0x000ea20008000a00 */
[----:B------:R-:W-:Y:S01]  /*2ab0*/  SHF.L.U32 R3, R0, 0x5, RZ ;  /* 0x0000000500037819 */ /* 0x000fe200000006ff */
[----:B------:R-:W-:-:S03]  /*2ac0*/  UIADD3 UR5, UPT, UPT, UR4, 0x20, URZ ;  /* 0x0000002004057890 */ /* 0x000fc6000fffe0ff */
[----:B0-----:R-:W-:Y:S01]  /*2ad0*/  IADD3 R6, P0, PT, R2, R3, RZ ;  /* 0x0000000302067210 */ /* 0x001fe20007f1e0ff */
[----:B------:R-:W-:-:S03]  /*2ae0*/  UIADD3 UR6, UPT, UPT, UR4, UR5, URZ ;  /* 0x0000000504067290 */ /* 0x000fc6000fffe0ff */
[----:B-1----:R-:W-:Y:S01]  /*2af0*/  LEA.HI.X.SX32 R9, R3, RZ, 0x1, P0 ;  /* 0x000000ff03097211 */ /* 0x002fe200000f0eff */
[----:B------:R-:W-:Y:S02]  /*2b00*/  ULEA UR7, UR8, UR5, 0x5 ;  /* 0x0000000508077291 */ /* 0x000fe4000f8e28ff */
[C---:B------:R-:W-:Y:S02]  /*2b10*/  IMAD R11, R0.reuse, UR5, RZ ;  /* 0x00000005000b7c24 */ /* 0x040fe4000f8e02ff */
[C---:B------:R-:W-:Y:S02]  /*2b20*/  IMAD R3, R0.reuse, UR6, RZ ;  /* 0x0000000600037c24 */ /* 0x040fe4000f8e02ff */
[----:B------:R-:W-:Y:S01]  /*2b30*/  IMAD R13, R0, UR7, RZ ;  /* 0x00000007000d7c24 */ /* 0x000fe2000f8e02ff */
[----:B------:R-:W-:Y:S02]  /*2b40*/  IADD3 R18, P2, PT, R2, R11, RZ ;  /* 0x0000000b02127210 */ /* 0x000fe40007f5e0ff */
[----:B--2---:R-:W-:-:S02]  /*2b50*/  LEA R8, P0, R6, UR10, 0x2 ;  /* 0x0000000a06087c11 */ /* 0x004fc4000f8010ff */
[----:B------:R-:W-:Y:S02]  /*2b60*/  IADD3 R15, P3, PT, R2, R3, RZ ;  /* 0x00000003020f7210 */ /* 0x000fe40007f7e0ff */
[----:B------:R-:W-:Y:S02]  /*2b70*/  LEA.HI.X R9, R6, UR11, R9, 0x2, P0 ;  /* 0x0000000b06097c11 */ /* 0x000fe400080f1409 */
[----:B------:R-:W-:Y:S02]  /*2b80*/  IADD3 R6, P4, PT, R2, R13, RZ ;  /* 0x0000000d02067210 */ /* 0x000fe40007f9e0ff */
[----:B------:R-:W-:Y:S01]  /*2b90*/  LEA.HI.X.SX32 R11, R11, RZ, 0x1, P2 ;  /* 0x000000ff0b0b7211 */ /* 0x000fe200010f0eff */
[----:B------:R2:W-:Y:S01]  /*2ba0*/  STG.E desc[UR14][R8.64], R10 ;  /* 0x0000000a08007986 */ /* 0x0005e2000c10190e */
[----:B------:R-:W-:Y:S02]  /*2bb0*/  LEA R12, P0, R18, UR10, 0x2 ;  /* 0x0000000a120c7c11 */ /* 0x000fe4000f8010ff */
[----:B------:R-:W-:-:S02]  /*2bc0*/  LEA.HI.X.SX32 R16, R3, RZ, 0x1, P3 ;  /* 0x000000ff03107211 */ /* 0x000fc400018f0eff */
[----:B------:R-:W-:Y:S02]  /*2bd0*/  LEA R14, P2, R15, UR10, 0x2 ;  /* 0x0000000a0f0e7c11 */ /* 0x000fe4000f8410ff */
[----:B------:R-:W-:Y:S02]  /*2be0*/  LEA.HI.X.SX32 R3, R13, RZ, 0x1, P4 ;  /* 0x000000ff0d037211 */ /* 0x000fe400020f0eff */
[----:B------:R-:W-:Y:S02]  /*2bf0*/  LEA R20, P3, R6, UR10, 0x2 ;  /* 0x0000000a06147c11 */ /* 0x000fe4000f8610ff */
[----:B------:R-:W-:Y:S02]  /*2c00*/  LEA.HI.X R13, R18, UR11, R11, 0x2, P0 ;  /* 0x0000000b120d7c11 */ /* 0x000fe400080f140b */
[----:B------:R-:W-:Y:S02]  /*2c10*/  LEA.HI.X R15, R15, UR11, R16, 0x2, P2 ;  /* 0x0000000b0f0f7c11 */ /* 0x000fe400090f1410 */
[----:B------:R-:W-:Y:S01]  /*2c20*/  LEA.HI.X R21, R6, UR11, R3, 0x2, P3 ;  /* 0x0000000b06157c11 */ /* 0x000fe200098f1403 */
[----:B------:R2:W-:Y:S04]  /*2c30*/  STG.E desc[UR14][R12.64], R4 ;  /* 0x000000040c007986 */ /* 0x0005e8000c10190e */
[----:B------:R2:W-:Y:S04]  /*2c40*/  STG.E desc[UR14][R14.64], R33 ;  /* 0x000000210e007986 */ /* 0x0005e8000c10190e */
[----:B------:R2:W-:Y:S02]  /*2c50*/  STG.E desc[UR14][R20.64], R7 ;  /* 0x0000000714007986 */ /* 0x0005e4000c10190e */
.L_x_20:
[----:B------:R-:W-:Y:S05]  /*2c60*/  BSYNC.RECONVERGENT B0 ;  /* 0x0000000000007941 */ /* 0x000fea0003800200 */
.L_x_19:
[----:B------:R-:W-:Y:S05]  /*2c70*/  @P1 EXIT ;  /* 0x000000000000194d */ /* 0x000fea0003800000 */
[----:B------:R-:W0:Y:S01]  /*2c80*/  LDCU.64 UR10, c[0x0][0x390] ;  /* 0x00007200ff0a77ac */ /* 0x000e220008000a00 */
[----:B------:R-:W-:Y:S01]  /*2c90*/  IMAD R3, R0, 0x30, RZ ;  /* 0x0000003000037824 */ /* 0x000fe200078e02ff */
[----:B------:R-:W-:-:S04]  /*2ca0*/  UIADD3 UR5, UPT, UPT, UR4, 0x30, URZ ;  /* 0x0000003004057890 */ /* 0x000fc8000fffe0ff */
[----:B--2---:R-:W-:Y:S01]  /*2cb0*/  IADD3 R4, P0, PT, R2, R3, RZ ;  /* 0x0000000302047210 */ /* 0x004fe20007f1e0ff */
[----:B------:R-:W-:Y:S02]  /*2cc0*/  UIADD3 UR6, UPT, UPT, UR4, UR5, URZ ;  /* 0x0000000504067290 */ /* 0x000fe4000fffe0ff */
[----:B------:R-:W-:Y:S02]  /*2cd0*/  ULEA UR7, UR8, UR5, 0x5 ;  /* 0x0000000508077291 */ /* 0x000fe4000f8e28ff */
[C---:B-1----:R-:W-:Y:S01]  /*2ce0*/  IMAD R9, R0.reuse, UR5, RZ ;  /* 0x0000000500097c24 */ /* 0x042fe2000f8e02ff */
[----:B------:R-:W-:Y:S01]  /*2cf0*/  LEA.HI.X.SX32 R7, R3, RZ, 0x1, P0 ;  /* 0x000000ff03077211 */ /* 0x000fe200000f0eff */
[C---:B------:R-:W-:Y:S02]  /*2d00*/  IMAD R3, R0.reuse, UR6, RZ ;  /* 0x0000000600037c24 */ /* 0x040fe4000f8e02ff */
[----:B------:R-:W-:Y:S01]  /*2d10*/  IMAD R11, R0, UR7, RZ ;  /* 0x00000007000b7c24 */ /* 0x000fe2000f8e02ff */
[----:B------:R-:W-:-:S02]  /*2d20*/  IADD3 R12, P1, PT, R2, R9, RZ ;  /* 0x00000009020c7210 */ /* 0x000fc40007f3e0ff */
[----:B0-----:R-:W-:Y:S02]  /*2d30*/  LEA R6, P0, R4, UR10, 0x2 ;  /* 0x0000000a04067c11 */ /* 0x001fe4000f8010ff */
[----:B------:R-:W-:Y:S02]  /*2d40*/  IADD3 R0, P3, PT, R2, R11, RZ ;  /* 0x0000000b02007210 */ /* 0x000fe40007f7e0ff */
[----:B------:R-:W-:Y:S02]  /*2d50*/  LEA.HI.X R7, R4, UR11, R7, 0x2, P0 ;  /* 0x0000000b04077c11 */ /* 0x000fe400080f1407 */
[----:B------:R-:W-:Y:S02]  /*2d60*/  IADD3 R4, P2, PT, R2, R3, RZ ;  /* 0x0000000302047210 */ /* 0x000fe40007f5e0ff */
[----:B------:R-:W-:Y:S01]  /*2d70*/  LEA.HI.X.SX32 R13, R9, RZ, 0x1, P1 ;  /* 0x000000ff090d7211 */ /* 0x000fe200008f0eff */
[----:B------:R-:W-:Y:S01]  /*2d80*/  STG.E desc[UR14][R6.64], R5 ;  /* 0x0000000506007986 */ /* 0x000fe2000c10190e */
[----:B------:R-:W-:-:S02]  /*2d90*/  LEA R2, P0, R12, UR10, 0x2 ;  /* 0x0000000a0c027c11 */ /* 0x000fc4000f8010ff */
[----:B------:R-:W-:Y:S02]  /*2da0*/  LEA.HI.X.SX32 R9, R3, RZ, 0x1, P2 ;  /* 0x000000ff03097211 */ /* 0x000fe400010f0eff */
[----:B------:R-:W-:Y:S02]  /*2db0*/  LEA R8, P1, R4, UR10, 0x2 ;  /* 0x0000000a04087c11 */ /* 0x000fe4000f8210ff */
[----:B------:R-:W-:Y:S02]  /*2dc0*/  LEA.HI.X.SX32 R11, R11, RZ, 0x1, P3 ;  /* 0x000000ff0b0b7211 */ /* 0x000fe400018f0eff */
[----:B------:R-:W-:Y:S02]  /*2dd0*/  LEA R10, P2, R0, UR10, 0x2 ;  /* 0x0000000a000a7c11 */ /* 0x000fe4000f8410ff */
[----:B------:R-:W-:Y:S02]  /*2de0*/  LEA.HI.X R3, R12, UR11, R13, 0x2, P0 ;  /* 0x0000000b0c037c11 */ /* 0x000fe400080f140d */
[----:B------:R-:W-:-:S02]  /*2df0*/  LEA.HI.X R9, R4, UR11, R9, 0x2, P1 ;  /* 0x0000000b04097c11 */ /* 0x000fc400088f1409 */
[----:B------:R-:W-:Y:S01]  /*2e00*/  LEA.HI.X R11, R0, UR11, R11, 0x2, P2 ;  /* 0x0000000b000b7c11 */ /* 0x000fe200090f140b */
[----:B------:R-:W-:Y:S04]  /*2e10*/  STG.E desc[UR14][R2.64], R17 ;  /* 0x0000001102007986 */ /* 0x000fe8000c10190e */
[----:B------:R-:W-:Y:S04]  /*2e20*/  STG.E desc[UR14][R8.64], R19 ;  /* 0x0000001308007986 */ /* 0x000fe8000c10190e */
[----:B------:R-:W-:Y:S01]  /*2e30*/  STG.E desc[UR14][R10.64], R29 ;  /* 0x0000001d0a007986 */ /* 0x000fe2000c10190e */
[----:B------:R-:W-:Y:S05]  /*2e40*/  EXIT ;  /* 0x000000000000794d */ /* 0x000fea0003800000 */
.L_x_21:
[----:B------:R-:W-:-:S00]  /*2e50*/  BRA `(.L_x_21) ;  /* 0xfffffffc00fc7947 */ /* 0x000fc0000383ffff */
[----:B------:R-:W-:-:S00]  /*2e60*/  NOP ;  /* 0x0000000000007918 */ /* 0x000fc00000000000 */
        /* <DEDUP_REMOVED lines=9> */
.L_x_133:


//--------------------- .text._Z22conv2d_acc_gradFiltersILi16ELi16ELi2ELi4ELi16EEvPfS0_S0_iiiiiiiiiii --------------------------
	.section	.text._Z22conv2d_acc_gradFiltersILi16ELi16ELi2ELi4ELi16EEvPfS0_S0_iiiiiiiiiii,"ax",@progbits
	.align	128
        .global         _Z22conv2d_acc_gradFiltersILi16ELi16ELi2ELi4ELi16EEvPfS0_S0_iiiiiiiiiii
        .type           _Z22conv2d_acc_gradFiltersILi16ELi16ELi2ELi4ELi16EEvPfS0_S0_iiiiiiiiiii,@function
        .size           _Z22conv2d_acc_gradFiltersILi16ELi16ELi2ELi4ELi16EEvPfS0_S0_iiiiiiiiiii,(.L_x_134 - _Z22conv2d_acc_gradFiltersILi16ELi16ELi2ELi4ELi16EEvPfS0_S0_iiiiiiiiiii)
        .other          _Z22conv2d_acc_gradFiltersILi16ELi16ELi2ELi4ELi16EEvPfS0_S0_iiiiiiiiiii,@"STO_CUDA_ENTRY STV_DEFAULT"
_Z22conv2d_acc_gradFiltersILi16ELi16ELi2ELi4ELi16EEvPfS0_S0_iiiiiiiiiii:
.text._Z22conv2d_acc_gradFiltersILi16ELi16ELi2ELi4ELi16EEvPfS0_S0_iiiiiiiiiii:
[----:B------:R-:W-:Y:S01]  /*0000*/  LDC R1, c[0x0][0x37c] ;  /* 0x0000df00ff017b82 */ /* 0x000fe20000000800 */
[----:B------:R-:W0:Y:S07]  /*0010*/  LDCU UR10, c[0x0][0x39c] ;  /* 0x00007380ff0a77ac */ /* 0x000e2e0008000800 */
[----:B------:R-:W1:Y:S01]  /*0020*/  LDC R2, c[0x0][0x3b0] ;  /* 0x0000ec00ff027b82 */ /* 0x000e620000000800 */
[----:B------:R-:W2:Y:S01]  /*0030*/  S2R R0, SR_CTAID.Y ;  /* 0x0000000000007919 */ /* 0x000ea20000002600 */
[----:B------:R-:W-:Y:S01]  /*0040*/  CS2R R20, SRZ ;  /* 0x0000000000147805 */ /* 0x000fe2000001ff00 */
[----:B------:R-:W3:Y:S01]  /*0050*/  LDCU.64 UR6, c[0x0][0x3a0] ;  /* 0x00007400ff0677ac */ /* 0x000ee20008000a00 */
[----:B------:R-:W-:Y:S01]  /*0060*/  MOV R22, RZ ;  /* 0x000000ff00167202 */ /* 0x000fe20000000f00 */
[----:B------:R-:W4:Y:S01]  /*0070*/  S2R R13, SR_TID.X ;  /* 0x00000000000d7919 */ /* 0x000f220000002100 */
[----:B------:R-:W-:Y:S01]  /*0080*/  MOV R17, RZ ;  /* 0x000000ff00117202 */ /* 0x000fe20000000f00 */
[----:B------:R-:W5:Y:S01]  /*0090*/  LDCU UR11, c[0x0][0x398] ;  /* 0x00007300ff0b77ac */ /* 0x000f620008000800 */
[----:B------:R-:W4:Y:S01]  /*00a0*/  S2R R10, SR_TID.Y ;  /* 0x00000000000a7919 */ /* 0x000f220000002200 */
[----:B------:R-:W4:Y:S01]  /*00b0*/  LDCU UR8, c[0x0][0x3ac] ;  /* 0x00007580ff0877ac */ /* 0x000f220008000800 */
[----:B------:R-:W4:Y:S01]  /*00c0*/  LDCU UR9, c[0x0][0x3b8] ;  /* 0x00007700ff0977ac */ /* 0x000f220008000800 */
[----:B0-----:R-:W-:-:S02]  /*00d0*/  UIADD3 UR4, UPT, UPT, UR10, 0x3f, URZ ;  /* 0x0000003f0a047890 */ /* 0x001fc4000fffe0ff */
[----:B---3--:R-:W-:Y:S02]  /*00e0*/  UIMAD UR6, UR7, UR6, URZ ;  /* 0x00000006070672a4 */ /* 0x008fe4000f8e02ff */
[----:B------:R-:W-:Y:S01]  /*00f0*/  USHF.R.S32.HI UR5, URZ, 0x1f, UR4 ;  /* 0x0000001fff057899 */ /* 0x000fe20008011404 */
[----:B-1----:R-:W-:Y:S01]  /*0100*/  IABS R8, R2 ;  /* 0x0000000200087213 */ /* 0x002fe20000000000 */
[----:B-----5:R-:W-:Y:S02]  /*0110*/  UISETP.GE.AND UP0, UPT, UR11, 0x1, UPT ;  /* 0x000000010b00788c */ /* 0x020fe4000bf06270 */
[----:B------:R-:W-:Y:S01]  /*0120*/  ULEA.HI UR5, UR5, UR4, URZ, 0x6 ;  /* 0x0000000405057291 */ /* 0x000fe2000f8f30ff */
[----:B------:R-:W0:Y:S01]  /*0130*/  I2F.RP R6, R8 ;  /* 0x0000000800067306 */ /* 0x000e220000209400 */
[----:B------:R-:W1:Y:S01]  /*0140*/  LDCU.64 UR14, c[0x0][0x358] ;  /* 0x00006b00ff0e77ac */ /* 0x000e620008000a00 */
[----:B------:R-:W3:Y:S01]  /*0150*/  S2UR UR4, SR_CTAID.X ;  /* 0x00000000000479c3 */ /* 0x000ee20000002500 */
[----:B------:R-:W-:-:S06]  /*0160*/  USHF.R.S32.HI UR5, URZ, 0x6, UR5 ;  /* 0x00000006ff057899 */ /* 0x000fcc0008011405 */
[----:B------:R-:W-:Y:S01]  /*0170*/  IADD3 R7, PT, PT, RZ, -UR5, RZ ;  /* 0x80000005ff077c10 */ /* 0x000fe2000fffe0ff */
[----:B------:R-:W-:Y:S01]  /*0180*/  BAR.SYNC.DEFER_BLOCKING 0x0 ;  /* 0x0000000000007b1d */ /* 0x000fe20000010000 */
[----:B------:R-:W-:-:S05]  /*0190*/  ISETP.NE.U32.AND P2, PT, RZ, UR5, PT ;  /* 0x00000005ff007c0c */ /* 0x000fca000bf45070 */
[----:B------:R-:W5:Y:S08]  /*01a0*/  I2F.U32.RP R3, UR5 ;  /* 0x0000000500037d06 */ /* 0x000f700008209000 */
[----:B0-----:R-:W-:Y:S01]  /*01b0*/  MUFU.RCP R6, R6 ;  /* 0x0000000600067308 */ /* 0x001fe20000001000 */
[----:B---3--:R-:W-:-:S07]  /*01c0*/  USHF.L.U32 UR4, UR4, 0x5, URZ ;  /* 0x0000000504047899 */ /* 0x008fce00080006ff */
[----:B-----5:R-:W0:Y:S02]  /*01d0*/  MUFU.RCP R3, R3 ;  /* 0x0000000300037308 */ /* 0x020e240000001000 */
[----:B0-----:R-:W-:-:S06]  /*01e0*/  IADD3 R4, PT, PT, R3, 0xffffffe, RZ ;  /* 0x0ffffffe03047810 */ /* 0x001fcc0007ffe0ff */
[----:B------:R0:W3:Y:S02]  /*01f0*/  F2I.FTZ.U32.TRUNC.NTZ R5, R4 ;  /* 0x0000000400057305 */ /* 0x0000e4000021f000 */
[----:B0-----:R-:W-:Y:S02]  /*0200*/  HFMA2 R4, -RZ, RZ, 0, 0 ;  /* 0x00000000ff047431 */ /* 0x001fe400000001ff */
[----:B---3--:R-:W-:-:S04]  /*0210*/  IMAD R7, R7, R5, RZ ;  /* 0x0000000507077224 */ /* 0x008fc800078e02ff */
[----:B------:R-:W-:-:S06]  /*0220*/  IMAD.HI.U32 R3, R5, R7, R4 ;  /* 0x0000000705037227 */ /* 0x000fcc00078e0004 */
[----:B--2---:R-:W-:-:S05]  /*0230*/  IMAD.HI.U32 R3, R3, R0, RZ ;  /* 0x0000000003037227 */ /* 0x004fca00078e00ff */
[----:B------:R-:W-:-:S05]  /*0240*/  IADD3 R5, PT, PT, -R3, RZ, RZ ;  /* 0x000000ff03057210 */ /* 0x000fca0007ffe1ff */
[----:B------:R-:W-:Y:S01]  /*0250*/  IMAD R4, R5, UR5, R0 ;  /* 0x0000000505047c24 */ /* 0x000fe2000f8e0200 */
[----:B------:R-:W-:-:S04]  /*0260*/  IADD3 R5, PT, PT, R6, 0xffffffe, RZ ;  /* 0x0ffffffe06057810 */ /* 0x000fc80007ffe0ff */
[C---:B------:R-:W-:Y:S02]  /*0270*/  ISETP.GE.U32.AND P0, PT, R4.reuse, UR5, PT ;  /* 0x0000000504007c0c */ /* 0x040fe4000bf06070 */
[----:B------:R-:W0:Y:S11]  /*0280*/  F2I.FTZ.U32.TRUNC.NTZ R5, R5 ;  /* 0x0000000500057305 */ /* 0x000e36000021f000 */
[----:B------:R-:W-:-:S02]  /*0290*/  @P0 IADD3 R4, PT, PT, R4, -UR5, RZ ;  /* 0x8000000504040c10 */ /* 0x000fc4000fffe0ff */
[----:B------:R-:W-:Y:S02]  /*02a0*/  @P0 IADD3 R3, PT, PT, R3, 0x1, RZ ;  /* 0x0000000103030810 */ /* 0x000fe40007ffe0ff */
[----:B------:R-:W-:Y:S02]  /*02b0*/  ISETP.GE.U32.AND P1, PT, R4, UR5, PT ;  /* 0x0000000504007c0c */ /* 0x000fe4000bf26070 */
[----:B0-----:R-:W-:Y:S02]  /*02c0*/  IADD3 R7, PT, PT, RZ, -R5, RZ ;  /* 0x80000005ff077210 */ /* 0x001fe40007ffe0ff */
[----:B------:R-:W-:-:S03]  /*02d0*/  MOV R4, RZ ;  /* 0x000000ff00047202 */ /* 0x000fc60000000f00 */
[----:B------:R-:W-:-:S04]  /*02e0*/  IMAD R7, R7, R8, RZ ;  /* 0x0000000807077224 */ /* 0x000fc800078e02ff */
[----:B------:R-:W-:Y:S02]  /*02f0*/  IMAD.HI.U32 R4, R5, R7, R4 ;  /* 0x0000000705047227 */ /* 0x000fe400078e0004 */
[----:B------:R-:W-:Y:S02]  /*0300*/  @P1 IADD3 R3, PT, PT, R3, 0x1, RZ ;  /* 0x0000000103031810 */ /* 0x000fe40007ffe0ff */
[----:B------:R-:W-:-:S04]  /*0310*/  @!P2 LOP3.LUT R3, RZ, UR5, RZ, 0x33, !PT ;  /* 0x00000005ff03ac12 */ /* 0x000fc8000f8e33ff */
[----:B------:R-:W-:Y:S02]  /*0320*/  IABS R6, R3 ;  /* 0x0000000300067213 */ /* 0x000fe40000000000 */
[----:B------:R-:W-:Y:S02]  /*0330*/  IADD3 R7, PT, PT, -R3, RZ, RZ ;  /* 0x000000ff03077210 */ /* 0x000fe40007ffe1ff */
[----:B------:R-:W-:-:S03]  /*0340*/  MOV R5, R6 ;  /* 0x0000000600057202 */ /* 0x000fc60000000f00 */
[----:B------:R-:W-:Y:S01]  /*0350*/  IMAD R0, R7, UR5, R0 ;  /* 0x0000000507007c24 */ /* 0x000fe2000f8e0200 */
[----:B------:R-:W4:Y:S01]  /*0360*/  LDCU UR5, c[0x0][0x3b4] ;  /* 0x00007680ff0577ac */ /* 0x000f220008000800 */
[----:B------:R-:W-:-:S03]  /*0370*/  IMAD.HI.U32 R4, R4, R5, RZ ;  /* 0x0000000504047227 */ /* 0x000fc600078e00ff */
[----:B------:R-:W-:Y:S02]  /*0380*/  SHF.L.U32 R0, R0, 0x6, RZ ;  /* 0x0000000600007819 */ /* 0x000fe400000006ff */
[----:B------:R-:W-:-:S05]  /*0390*/  IADD3 R6, PT, PT, -R4, RZ, RZ ;  /* 0x000000ff04067210 */ /* 0x000fca0007ffe1ff */
[----:B------:R-:W-:-:S05]  /*03a0*/  IMAD R5, R8, R6, R5 ;  /* 0x0000000608057224 */ /* 0x000fca00078e0205 */
[----:B------:R-:W-:Y:S01]  /*03b0*/  ISETP.GT.U32.AND P1, PT, R8, R5, PT ;  /* 0x000000050800720c */ /* 0x000fe20003f24070 */
[----:B----4-:R-:W-:-:S12]  /*03c0*/  UIMAD UR9, UR9, UR5, URZ ;  /* 0x00000005090972a4 */ /* 0x010fd8000f8e02ff */
[-C--:B------:R-:W-:Y:S02]  /*03d0*/  @!P1 IADD3 R5, PT, PT, R5, -R8.reuse, RZ ;  /* 0x8000000805059210 */ /* 0x080fe40007ffe0ff */
[----:B------:R-:W-:Y:S02]  /*03e0*/  @!P1 IADD3 R4, PT, PT, R4, 0x1, RZ ;  /* 0x0000000104049810 */ /* 0x000fe40007ffe0ff */
[----:B------:R-:W-:Y:S01]  /*03f0*/  ISETP.GE.U32.AND P0, PT, R5, R8, PT ;  /* 0x000000080500720c */ /* 0x000fe20003f06070 */
[----:B------:R-:W-:Y:S01]  /*0400*/  HFMA2 R8, -RZ, RZ, 0, 0 ;  /* 0x00000000ff087431 */ /* 0x000fe200000001ff */
[----:B------:R-:W-:Y:S02]  /*0410*/  LOP3.LUT R5, R3, R2, RZ, 0x3c, !PT ;  /* 0x0000000203057212 */ /* 0x000fe400078e3cff */
[----:B------:R-:W-:Y:S02]  /*0420*/  ISETP.NE.AND P1, PT, R2, RZ, PT ;  /* 0x000000ff0200720c */ /* 0x000fe40003f25270 */
[----:B------:R-:W-:-:S02]  /*0430*/  ISETP.GE.AND P2, PT, R5, RZ, PT ;  /* 0x000000ff0500720c */ /* 0x000fc40003f46270 */
[----:B------:R-:W-:-:S05]  /*0440*/  IADD3 R5, PT, PT, R13, UR4, RZ ;  /* 0x000000040d057c10 */ /* 0x000fca000fffe0ff */
[----:B------:R-:W-:Y:S01]  /*0450*/  @P0 IADD3 R4, PT, PT, R4, 0x1, RZ ;  /* 0x0000000104040810 */ /* 0x000fe20007ffe0ff */
[----:B------:R-:W-:-:S05]  /*0460*/  IMAD R7, R5, UR10, R10 ;  /* 0x0000000a05077c24 */ /* 0x000fca000f8e020a */
[----:B------:R-:W-:Y:S02]  /*0470*/  @!P2 IADD3 R4, PT, PT, -R4, RZ, RZ ;  /* 0x000000ff0404a210 */ /* 0x000fe40007ffe1ff */
[----:B------:R-:W-:Y:S02]  /*0480*/  @!P1 LOP3.LUT R4, RZ, R2, RZ, 0x33, !PT ;  /* 0x00000002ff049212 */ /* 0x000fe400078e33ff */
[----:B------:R-:W-:Y:S02]  /*0490*/  IADD3 R7, PT, PT, R0, R7, RZ ;  /* 0x0000000700077210 */ /* 0x000fe40007ffe0ff */
[----:B------:R-:W-:-:S05]  /*04a0*/  IADD3 R6, PT, PT, -R4, RZ, RZ ;  /* 0x000000ff04067210 */ /* 0x000fca0007ffe1ff */
[C---:B------:R-:W-:Y:S02]  /*04b0*/  IMAD R5, R2.reuse, R6, R3 ;  /* 0x0000000602057224 */ /* 0x040fe400078e0203 */
[----:B------:R-:W-:Y:S02]  /*04c0*/  IMAD R2, R2, UR8, RZ ;  /* 0x0000000802027c24 */ /* 0x000fe4000f8e02ff */
[----:B------:R-:W-:Y:S02]  /*04d0*/  IMAD R5, R0, UR6, R5 ;  /* 0x0000000600057c24 */ /* 0x000fe4000f8e0205 */
[----:B------:R-:W-:Y:S01]  /*04e0*/  IMAD R2, R2, R7, R3 ;  /* 0x0000000702027224 */ /* 0x000fe200078e0203 */
[----:B------:R-:W-:Y:S01]  /*04f0*/  CS2R R6, SRZ ;  /* 0x0000000000067805 */ /* 0x000fe2000001ff00 */
[----:B------:R-:W-:Y:S02]  /*0500*/  IMAD R3, R4, UR7, R5 ;  /* 0x0000000704037c24 */ /* 0x000fe4000f8e0205 */
[----:B------:R-:W-:Y:S01]  /*0510*/  HFMA2 R5, -RZ, RZ, 0, 0 ;  /* 0x00000000ff057431 */ /* 0x000fe200000001ff */
[----:B-1----:R-:W-:Y:S06]  /*0520*/  BRA.U !UP0, `(.L_x_22) ;  /* 0x0000001508987547 */ /* 0x002fec000b800000 */
[----:B------:R-:W0:Y:S01]  /*0530*/  S2R R9, SR_CgaCtaId ;  /* 0x0000000000097919 */ /* 0x000e220000008800 */
[----:B------:R-:W1:Y:S01]  /*0540*/  LDCU UR5, c[0x0][0x3bc] ;  /* 0x00007780ff0577ac */ /* 0x000e620008000800 */
[----:B------:R-:W-:Y:S02]  /*0550*/  MOV R4, 0x400 ;  /* 0x0000040000047802 */ /* 0x000fe40000000f00 */
[----:B------:R-:W-:Y:S01]  /*0560*/  LOP3.LUT R12, R13, 0xf, RZ, 0xc0, !PT ;  /* 0x0000000f0d0c7812 */ /* 0x000fe200078ec0ff */
[----:B------:R-:W-:Y:S01]  /*0570*/  UIMAD UR8, UR4, UR9, URZ ;  /* 0x00000009040872a4 */ /* 0x000fe2000f8e02ff */
[----:B------:R-:W-:Y:S02]  /*0580*/  IADD3 R8, PT, PT, R4, 0x1100, RZ ;  /* 0x0000110004087810 */ /* 0x000fe40007ffe0ff */
[----:B------:R-:W-:Y:S01]  /*0590*/  UMOV UR4, URZ ;  /* 0x000000ff00047c82 */ /* 0x000fe20008000000 */
[----:B-1----:R-:W-:Y:S01]  /*05a0*/  UIMAD UR7, UR7, UR5, URZ ;  /* 0x00000005070772a4 */ /* 0x002fe2000f8e02ff */
[----:B0-----:R-:W-:-:S02]  /*05b0*/  LEA R11, R9, R4, 0x18 ;  /* 0x00000004090b7211 */ /* 0x001fc400078ec0ff */
[----:B------:R-:W-:Y:S02]  /*05c0*/  LEA R8, R9, R8, 0x18 ;  /* 0x0000000809087211 */ /* 0x000fe400078ec0ff */
[C---:B------:R-:W-:Y:S01]  /*05d0*/  LEA.HI R9, R13.reuse, R10, RZ, 0x1c ;  /* 0x0000000a0d097211 */ /* 0x040fe200078fe0ff */
[----:B------:R-:W-:Y:S01]  /*05e0*/  IMAD R10, R10, 0x44, R11 ;  /* 0x000000440a0a7824 */ /* 0x000fe200078e020b */
[C---:B------:R-:W-:Y:S01]  /*05f0*/  LEA R11, R12.reuse, R11, 0x2 ;  /* 0x0000000b0c0b7211 */ /* 0x040fe200078e10ff */
[----:B------:R-:W-:Y:S01]  /*0600*/  IMAD R13, R13, 0x44, R8 ;  /* 0x000000440d0d7824 */ /* 0x000fe200078e0208 */
[----:B------:R-:W-:Y:S02]  /*0610*/  LEA R12, R12, R8, 0x2 ;  /* 0x000000080c0c7211 */ /* 0x000fe400078e10ff */
[----:B------:R-:W-:-:S07]  /*0620*/  MOV R8, RZ ;  /* 0x000000ff00087202 */ /* 0x000fce0000000f00 */
.L_x_37:
[----:B------:R-:W-:-:S09]  /*0630*/  UISETP.GE.AND UP0, UPT, UR9, 0x1, UPT ;  /* 0x000000010900788c */ /* 0x000fd2000bf06270 */
[----:B------:R-:W-:Y:S05]  /*0640*/  BRA.U !UP0, `(.L_x_23) ;  /* 0x0000001508407547 */ /* 0x000fea000b800000 */
[----:B------:R-:W0:Y:S01]  /*0650*/  LDC R4, c[0x0][0x39c] ;  /* 0x0000e700ff047b82 */ /* 0x000e220000000800 */
[----:B------:R-:W1:Y:S01]  /*0660*/  LDCU UR5, c[0x0][0x3a8] ;  /* 0x00007500ff0577ac */ /* 0x000e620008000800 */
[----:B------:R-:W-:Y:S01]  /*0670*/  SHF.R.S32.HI R15, RZ, 0x1f, R3 ;  /* 0x0000001fff0f7819 */ /* 0x000fe20000011403 */
[----:B-1----:R-:W-:-:S04]  /*0680*/  UIMAD UR5, UR9, UR5, URZ ;  /* 0x00000005090572a4 */ /* 0x002fc8000f8e02ff */
[----:B------:R-:W-:Y:S01]  /*0690*/  UIMAD UR5, UR5, UR4, URZ ;  /* 0x00000004050572a4 */ /* 0x000fe2000f8e02ff */
[----:B0-----:R-:W-:-:S03]  /*06a0*/  IMAD R4, R4, UR6, RZ ;  /* 0x0000000604047c24 */ /* 0x001fc6000f8e02ff */
[----:B------:R-:W-:Y:S01]  /*06b0*/  USHF.R.S32.HI UR10, URZ, 0x1f, UR5 ;  /* 0x0000001fff0a7899 */ /* 0x000fe20008011405 */
[----:B------:R-:W-:Y:S01]  /*06c0*/  IMAD R4, R4, UR4, RZ ;  /* 0x0000000404047c24 */ /* 0x000fe2000f8e02ff */
[----:B------:R-:W-:-:S03]  /*06d0*/  UIADD3 UR11, UP0, UPT, UR8, UR5, URZ ;  /* 0x00000005080b7290 */ /* 0x000fc6000ff1e0ff */
[----:B------:R-:W-:Y:S01]  /*06e0*/  UMOV UR5, URZ ;  /* 0x000000ff00057c82 */ /* 0x000fe20008000000 */
[----:B------:R-:W-:Y:S01]  /*06f0*/  IADD3 R14, P0, PT, R3, R4, RZ ;  /* 0x00000004030e7210 */ /* 0x000fe20007f1e0ff */
[----:B------:R-:W-:-:S03]  /*0700*/  ULEA.HI.X.SX32 UR10, UR8, UR10, 0x1, UP0 ;  /* 0x0000000a080a7291 */ /* 0x000fc600080f0eff */
[----:B------:R-:W-:-:S09]  /*0710*/  LEA.HI.X.SX32 R4, R4, R15, 0x1, P0 ;  /* 0x0000000f04047211 */ /* 0x000fd200000f0eff */
.L_x_36:
        /* <DEDUP_REMOVED lines=18> */
.L_x_28:
[C---:B------:R-:W-:Y:S01]  /*0840*/  ISETP.GE.U32.AND P0, PT, R16.reuse, 0x10, PT ;  /* 0x000000101000780c */ /* 0x040fe20003f06070 */
[----:B------:R0:W-:Y:S01]  /*0850*/  STS [R15], RZ ;  /* 0x000000ff0f007388 */ /* 0x0001e20000000800 */
[----:B------:R-:W-:Y:S02]  /*0860*/  IADD3 R16, PT, PT, R16, 0x10, RZ ;  /* 0x0000001010107810 */ /* 0x000fe40007ffe0ff */
[----:B0-----:R-:W-:-:S09]  /*0870*/  IADD3 R15, PT, PT, R15, 0x440, RZ ;  /* 0x000004400f0f7810 */ /* 0x001fd20007ffe0ff */
[----:B------:R-:W-:Y:S05]  /*0880*/  @!P0 BRA `(.L_x_28) ;  /* 0xfffffffc00ec8947 */ /* 0x000fea000383ffff */
[----:B------:R-:W-:Y:S05]  /*0890*/  BSYNC.RECONVERGENT B1 ;  /* 0x0000000000017941 */ /* 0x000fea0003800200 */
.L_x_27:
[----:B------:R-:W-:Y:S05]  /*08a0*/  BRA `(.L_x_26) ;  /* 0x0000000400107947 */ /* 0x000fea0003800000 */
.L_x_25:
[C---:B------:R-:W-:Y:S01]  /*08b0*/  ISETP.GT.U32.AND P1, PT, R9.reuse, 0x1f, PT ;  /* 0x0000001f0900780c */ /* 0x040fe20003f24070 */
[----:B------:R-:W-:Y:S01]  /*08c0*/  BSSY.RECONVERGENT B1, `(.L_x_29) ;  /* 0x000000f000017945 */ /* 0x000fe20003800200 */
[----:B------:R-:W-:-:S11]  /*08d0*/  ISETP.GT.U32.AND P0, PT, R9, 0x3f, PT ;  /* 0x0000003f0900780c */ /* 0x000fd60003f04070 */
[----:B------:R-:W-:Y:S05]  /*08e0*/  @P1 BRA `(.L_x_30) ;  /* 0x0000000000301947 */ /* 0x000fea0003800000 */
[----:B------:R-:W-:-:S07]  /*08f0*/  MOV R16, R9 ;  /* 0x0000000900107202 */ /* 0x000fce0000000f00 */
.L_x_31:
        /* <DEDUP_REMOVED lines=11> */
.L_x_30:
[----:B------:R-:W-:Y:S05]  /*09b0*/  BSYNC.RECONVERGENT B1 ;  /* 0x0000000000017941 */ /* 0x000fea0003800200 */
.L_x_29:
[----:B------:R-:W-:Y:S05]  /*09c0*/  @P0 BRA `(.L_x_26) ;  /* 0x0000000000c80947 */ /* 0x000fea0003800000 */
[----:B------:R-:W0:Y:S01]  /*09d0*/  LDC R16, c[0x0][0x3b8] ;  /* 0x0000ee00ff107b82 */ /* 0x000e220000000800 */
[----:B------:R-:W1:Y:S01]  /*09e0*/  LDCU UR12, c[0x0][0x3c0] ;  /* 0x00007800ff0c77ac */ /* 0x000e620008000800 */
[----:B0-----:R-:W-:-:S04]  /*09f0*/  IABS R23, R16 ;  /* 0x0000001000177213 */ /* 0x001fc80000000000 */
[----:B------:R-:W0:Y:S08]  /*0a00*/  I2F.RP R24, R23 ;  /* 0x0000001700187306 */ /* 0x000e300000209400 */
[----:B0-----:R-:W0:Y:S02]  /*0a10*/  MUFU.RCP R24, R24 ;  /* 0x0000001800187308 */ /* 0x001e240000001000 */
[----:B0-----:R-:W-:-:S06]  /*0a20*/  IADD3 R18, PT, PT, R24, 0xffffffe, RZ ;  /* 0x0ffffffe18127810 */ /* 0x001fcc0007ffe0ff */
[----:B------:R0:W2:Y:S02]  /*0a30*/  F2I.FTZ.U32.TRUNC.NTZ R19, R18 ;  /* 0x0000001200137305 */ /* 0x0000a4000021f000 */
[----:B0-----:R-:W-:Y:S01]  /*0a40*/  HFMA2 R18, -RZ, RZ, 0, 0 ;  /* 0x00000000ff127431 */ /* 0x001fe200000001ff */
[----:B--2---:R-:W-:-:S05]  /*0a50*/  IADD3 R26, PT, PT, RZ, -R19, RZ ;  /* 0x80000013ff1a7210 */ /* 0x004fca0007ffe0ff */
[----:B------:R-:W-:Y:S01]  /*0a60*/  IMAD R25, R26, R23, RZ ;  /* 0x000000171a197224 */ /* 0x000fe200078e02ff */
[----:B------:R-:W-:-:S03]  /*0a70*/  IABS R26, R15 ;  /* 0x0000000f001a7213 */ /* 0x000fc60000000000 */
[----:B------:R-:W-:Y:S01]  /*0a80*/  IMAD.HI.U32 R19, R19, R25, R18 ;  /* 0x0000001913137227 */ /* 0x000fe200078e0012 */
[----:B------:R-:W-:-:S04]  /*0a90*/  LOP3.LUT R18, R15, R16, RZ, 0x3c, !PT ;  /* 0x000000100f127212 */ /* 0x000fc800078e3cff */
[----:B------:R-:W-:Y:S01]  /*0aa0*/  ISETP.GE.AND P2, PT, R18, RZ, PT ;  /* 0x000000ff1200720c */ /* 0x000fe20003f46270 */
[----:B------:R-:W-:-:S05]  /*0ab0*/  IMAD.HI.U32 R19, R19, R26, RZ ;  /* 0x0000001a13137227 */ /* 0x000fca00078e00ff */
[----:B------:R-:W-:-:S05]  /*0ac0*/  IADD3 R24, PT, PT, -R19, RZ, RZ ;  /* 0x000000ff13187210 */ /* 0x000fca0007ffe1ff */
[----:B------:R-:W-:-:S05]  /*0ad0*/  IMAD R24, R23, R24, R26 ;  /* 0x0000001817187224 */ /* 0x000fca00078e021a */
[----:B------:R-:W-:-:S13]  /*0ae0*/  ISETP.GT.U32.AND P1, PT, R23, R24, PT ;  /* 0x000000181700720c */ /* 0x000fda0003f24070 */
[-C--:B------:R-:W-:Y:S02]  /*0af0*/  @!P1 IADD3 R24, PT, PT, R24, -R23.reuse, RZ ;  /* 0x8000001718189210 */ /* 0x080fe40007ffe0ff */
[----:B------:R-:W-:Y:S02]  /*0b00*/  @!P1 IADD3 R19, PT, PT, R19, 0x1, RZ ;  /* 0x0000000113139810 */ /* 0x000fe40007ffe0ff */
[----:B------:R-:W-:Y:S02]  /*0b10*/  ISETP.GE.U32.AND P0, PT, R24, R23, PT ;  /* 0x000000171800720c */ /* 0x000fe40003f06070 */
[----:B------:R-:W-:Y:S01]  /*0b20*/  ISETP.NE.AND P1, PT, R16, RZ, PT ;  /* 0x000000ff1000720c */ /* 0x000fe20003f25270 */
[----:B------:R-:W0:Y:S10]  /*0b30*/  LDC R23, c[0x0][0x39c] ;  /* 0x0000e700ff177b82 */ /* 0x000e340000000800 */
[----:B------:R-:W-:-:S04]  /*0b40*/  @P0 IADD3 R19, PT, PT, R19, 0x1, RZ ;  /* 0x0000000113130810 */ /* 0x000fc80007ffe0ff */
[----:B------:R-:W-:Y:S02]  /*0b50*/  @!P2 IADD3 R19, PT, PT, -R19, RZ, RZ ;  /* 0x000000ff1313a210 */ /* 0x000fe40007ffe1ff */
[----:B------:R-:W-:-:S04]  /*0b60*/  @!P1 LOP3.LUT R19, RZ, R16, RZ, 0x33, !PT ;  /* 0x00000010ff139212 */ /* 0x000fc800078e33ff */
[----:B------:R-:W-:-:S05]  /*0b70*/  IADD3 R18, PT, PT, -R19, RZ, RZ ;  /* 0x000000ff13127210 */ /* 0x000fca0007ffe1ff */
[----:B------:R-:W-:Y:S01]  /*0b80*/  IMAD R15, R16, R18, R15 ;  /* 0x00000012100f7224 */ /* 0x000fe200078e020f */
[----:B------:R-:W-:-:S03]  /*0b90*/  MOV R16, R9 ;  /* 0x0000000900107202 */ /* 0x000fc60000000f00 */
[----:B-1----:R-:W-:-:S04]  /*0ba0*/  IMAD R18, R15, UR12, RZ ;  /* 0x0000000c0f127c24 */ /* 0x002fc8000f8e02ff */
[----:B------:R-:W-:-:S07]  /*0bb0*/  IMAD R15, R19, UR7, R18 ;  /* 0x00000007130f7c24 */ /* 0x000fce000f8e0212 */
.L_x_35:
[----:B01----:R-:W-:Y:S01]  /*0bc0*/  IADD3 R18, PT, PT, R0, R16, RZ ;  /* 0x0000001000127210 */ /* 0x003fe20007ffe0ff */
[----:B------:R-:W-:Y:S03]  /*0bd0*/  BSSY.RECONVERGENT B1, `(.L_x_32) ;  /* 0x000000e000017945 */ /* 0x000fe60003800200 */
[----:B0-----:R-:W-:-:S13]  /*0be0*/  ISETP.GE.AND P0, PT, R18, R23, PT ;  /* 0x000000171200720c */ /* 0x001fda0003f06270 */
[----:B------:R-:W-:Y:S05]  /*0bf0*/  @P0 BRA `(.L_x_33) ;  /* 0x0000000000240947 */ /* 0x000fea0003800000 */
[----:B------:R-:W-:-:S05]  /*0c00*/  IMAD R19, R16, UR6, R15 ;  /* 0x0000000610137c24 */ /* 0x000fca000f8e020f */
[----:B------:R-:W-:-:S04]  /*0c10*/  IADD3 R24, P0, PT, R19, R14, RZ ;  /* 0x0000000e13187210 */ /* 0x000fc80007f1e0ff */
[----:B------:R-:W-:Y:S02]  /*0c20*/  LEA.HI.X.SX32 R19, R19, R4, 0x1, P0 ;  /* 0x0000000413137211 */ /* 0x000fe400000f0eff */
[----:B------:R-:W-:-:S04]  /*0c30*/  LEA R18, P0, R24, UR18, 0x2 ;  /* 0x0000001218127c11 */ /* 0x000fc8000f8010ff */
[----:B------:R-:W-:-:S05]  /*0c40*/  LEA.HI.X R19, R24, UR19, R19, 0x2, P0 ;  /* 0x0000001318137c11 */ /* 0x000fca00080f1413 */
[----:B------:R-:W2:Y:S01]  /*0c50*/  LDG.E R18, desc[UR14][R18.64] ;  /* 0x0000000e12127981 */ /* 0x000ea2000c1e1900 */
[----:B------:R-:W-:-:S05]  /*0c60*/  IMAD R25, R16, 0x44, R11 ;  /* 0x0000004410197824 */ /* 0x000fca00078e020b */
[----:B--2---:R1:W-:Y:S01]  /*0c70*/  STS [R25], R18 ;  /* 0x0000001219007388 */ /* 0x0043e20000000800 */
[----:B------:R-:W-:Y:S05]  /*0c80*/  BRA `(.L_x_34) ;  /* 0x0000000000087947 */ /* 0x000fea0003800000 */
.L_x_33:
[----:B------:R-:W-:-:S05]  /*0c90*/  IMAD R18, R16, 0x44, R11 ;  /* 0x0000004410127824 */ /* 0x000fca00078e020b */
[----:B------:R0:W-:Y:S02]  /*0ca0*/  STS [R18], RZ ;  /* 0x000000ff12007388 */ /* 0x0001e40000000800 */
.L_x_34:
[----:B------:R-:W-:Y:S05]  /*0cb0*/  BSYNC.RECONVERGENT B1 ;  /* 0x0000000000017941 */ /* 0x000fea0003800200 */
.L_x_32:
[C---:B------:R-:W-:Y:S02]  /*0cc0*/  ISETP.GE.U32.AND P0, PT, R16.reuse, 0x30, PT ;  /* 0x000000301000780c */ /* 0x040fe40003f06070 */
[----:B------:R-:W-:-:S11]  /*0cd0*/  IADD3 R16, PT, PT, R16, 0x10, RZ ;  /* 0x0000001010107810 */ /* 0x000fd60007ffe0ff */
[----:B------:R-:W-:Y:S05]  /*0ce0*/  @!P0 BRA `(.L_x_35) ;  /* 0xfffffffc00b48947 */ /* 0x000fea000383ffff */
.L_x_26:
[----:B------:R-:W-:Y:S05]  /*0cf0*/  BSYNC.RECONVERGENT B0 ;  /* 0x0000000000007941 */ /* 0x000fea0003800200 */
.L_x_24:
[----:B------:R-:W-:Y:S01]  /*0d00*/  BAR.SYNC.DEFER_BLOCKING 0x0 ;  /* 0x0000000000007b1d */ /* 0x000fe20000010000 */
[----:B------:R-:W-:-:S04]  /*0d10*/  UIADD3 UR5, UPT, UPT, UR5, 0x10, URZ ;  /* 0x0000001005057890 */ /* 0x000fc8000fffe0ff */
[----:B------:R-:W-:Y:S01]  /*0d20*/  UISETP.GE.AND UP0, UPT, UR5, UR9, UPT ;  /* 0x000000090500728c */ /* 0x000fe2000bf06270 */
[----:B------:R-:W-:Y:S04]  /*0d30*/  LDS R16, [R13] ;  /* 0x000000000d107984 */ /* 0x000fe80000000800 */
[----:B0-----:R-:W0:Y:S04]  /*0d40*/  LDS R23, [R10+0x440] ;  /* 0x000440000a177984 */ /* 0x001e280000000800 */
[----:B-1----:R-:W1:Y:S04]  /*0d50*/  LDS R25, [R10+0x880] ;  /* 0x000880000a197984 */ /* 0x002e680000000800 */
[----:B------:R-:W2:Y:S04]  /*0d60*/  LDS R19, [R13+0x440] ;  /* 0x000440000d137984 */ /* 0x000ea80000000800 */
[----:B------:R-:W3:Y:S04]  /*0d70*/  LDS R15, [R10] ;  /* 0x000000000a0f7984 */ /* 0x000ee80000000800 */
[----:B------:R-:W-:Y:S04]  /*0d80*/  LDS R28, [R10+0x8] ;  /* 0x000008000a1c7984 */ /* 0x000fe80000000800 */
[----:B------:R-:W-:Y:S01]  /*0d90*/  LDS R27, [R10+0xc] ;  /* 0x00000c000a1b7984 */ /* 0x000fe20000000800 */
[C---:B0-----:R-:W-:Y:S01]  /*0da0*/  FFMA R24, R16.reuse, R23, R5 ;  /* 0x0000001710187223 */ /* 0x041fe20000000005 */
[----:B-1----:R-:W-:-:S02]  /*0db0*/  FFMA R26, R16, R25, R20 ;  /* 0x00000019101a7223 */ /* 0x002fc40000000014 */
[----:B------:R-:W0:Y:S01]  /*0dc0*/  LDS R20, [R10+0xcc0] ;  /* 0x000cc0000a147984 */ /* 0x000e220000000800 */
[C---:B--2---:R-:W-:Y:S01]  /*0dd0*/  FFMA R5, R19.reuse, R23, R22 ;  /* 0x0000001713057223 */ /* 0x044fe20000000016 */
[----:B------:R-:W-:Y:S02]  /*0de0*/  FFMA R23, R19, R25, R21 ;  /* 0x0000001913177223 */ /* 0x000fe40000000015 */
[----:B------:R-:W-:Y:S01]  /*0df0*/  LDS R22, [R10+0x444] ;  /* 0x000444000a167984 */ /* 0x000fe20000000800 */
[C---:B---3--:R-:W-:Y:S01]  /*0e00*/  FFMA R18, R15.reuse, R16, R6 ;  /* 0x000000100f127223 */ /* 0x048fe20000000006 */
[----:B------:R-:W-:Y:S02]  /*0e10*/  FFMA R17, R15, R19, R17 ;  /* 0x000000130f117223 */ /* 0x000fe40000000011 */
[----:B------:R-:W-:Y:S04]  /*0e20*/  LDS R21, [R10+0x4] ;  /* 0x000004000a157984 */ /* 0x000fe80000000800 */
[----:B------:R-:W1:Y:S04]  /*0e30*/  LDS R15, [R13+0x4] ;  /* 0x000004000d0f7984 */ /* 0x000e680000000800 */
[----:B------:R-:W2:Y:S04]  /*0e40*/  LDS R6, [R13+0x444] ;  /* 0x000444000d067984 */ /* 0x000ea80000000800 */
[----:B------:R-:W3:Y:S01]  /*0e50*/  LDS R25, [R10+0x884] ;  /* 0x000884000a197984 */ /* 0x000ee20000000800 */
[-C--:B0-----:R-:W-:Y:S01]  /*0e60*/  FFMA R16, R16, R20.reuse, R7 ;  /* 0x0000001410107223 */ /* 0x081fe20000000007 */
[----:B------:R-:W-:Y:S01]  /*0e70*/  FFMA R7, R19, R20, R8 ;  /* 0x0000001413077223 */ /* 0x000fe20000000008 */
[----:B-1----:R-:W-:-:S02]  /*0e80*/  FFMA R19, R21, R15, R18 ;  /* 0x0000000f15137223 */ /* 0x002fc40000000012 */
[----:B------:R-:W-:Y:S01]  /*0e90*/  LDS R18, [R13+0x8] ;  /* 0x000008000d127984 */ /* 0x000fe20000000800 */
[----:B--2---:R-:W-:Y:S01]  /*0ea0*/  FFMA R20, R21, R6, R17 ;  /* 0x0000000615147223 */ /* 0x004fe20000000011 */
[CC--:B------:R-:W-:Y:S01]  /*0eb0*/  FFMA R21, R15.reuse, R22.reuse, R24 ;  /* 0x000000160f157223 */ /* 0x0c0fe20000000018 */
[C---:B------:R-:W-:Y:S01]  /*0ec0*/  FFMA R24, R6.reuse, R22, R5 ;  /* 0x0000001606187223 */ /* 0x040fe20000000005 */
[----:B------:R-:W0:Y:S01]  /*0ed0*/  LDS R17, [R13+0x448] ;  /* 0x000448000d117984 */ /* 0x000e220000000800 */
[-C--:B---3--:R-:W-:Y:S01]  /*0ee0*/  FFMA R8, R6, R25.reuse, R23 ;  /* 0x0000001906087223 */ /* 0x088fe20000000017 */
[----:B------:R-:W-:Y:S02]  /*0ef0*/  FFMA R26, R15, R25, R26 ;  /* 0x000000190f1a7223 */ /* 0x000fe4000000001a */
[----:B------:R-:W1:Y:S04]  /*0f00*/  LDS R22, [R10+0xcc4] ;  /* 0x000cc4000a167984 */ /* 0x000e680000000800 */
[----:B------:R-:W2:Y:S04]  /*0f10*/  LDS R23, [R10+0x448] ;  /* 0x000448000a177984 */ /* 0x000ea80000000800 */
[----:B------:R-:W3:Y:S01]  /*0f20*/  LDS R5, [R10+0x888] ;  /* 0x000888000a057984 */ /* 0x000ee20000000800 */
[----:B0-----:R-:W-:-:S03]  /*0f30*/  FFMA R25, R28, R17, R20 ;  /* 0x000000111c197223 */ /* 0x001fc60000000014 */
[----:B------:R-:W-:Y:S01]  /*0f40*/  LDS R20, [R13+0x44c] ;  /* 0x00044c000d147984 */ /* 0x000fe20000000800 */
[-C--:B-1----:R-:W-:Y:S01]  /*0f50*/  FFMA R15, R15, R22.reuse, R16 ;  /* 0x000000160f0f7223 */ /* 0x082fe20000000010 */
[----:B------:R-:W-:Y:S01]  /*0f60*/  FFMA R6, R6, R22, R7 ;  /* 0x0000001606067223 */ /* 0x000fe20000000007 */
[----:B------:R-:W-:Y:S01]  /*0f70*/  FFMA R16, R28, R18, R19 ;  /* 0x000000121c107223 */ /* 0x000fe20000000013 */
[----:B------:R-:W-:Y:S01]  /*0f80*/  LDS R7, [R13+0xc] ;  /* 0x00000c000d077984 */ /* 0x000fe20000000800 */
[CC--:B--2---:R-:W-:Y:S01]  /*0f90*/  FFMA R22, R18.reuse, R23.reuse, R21 ;  /* 0x0000001712167223 */ /* 0x0c4fe20000000015 */
[C---:B------:R-:W-:Y:S02]  /*0fa0*/  FFMA R23, R17.reuse, R23, R24 ;  /* 0x0000001711177223 */ /* 0x040fe40000000018 */
[----:B------:R-:W0:Y:S01]  /*0fb0*/  LDS R19, [R10+0xcc8] ;  /* 0x000cc8000a137984 */ /* 0x000e220000000800 */
[-C--:B---3--:R-:W-:Y:S01]  /*0fc0*/  FFMA R21, R18, R5.reuse, R26 ;  /* 0x0000000512157223 */ /* 0x088fe2000000001a */
[----:B------:R-:W-:-:S02]  /*0fd0*/  FFMA R5, R17, R5, R8 ;  /* 0x0000000511057223 */ /* 0x000fc40000000008 */
[----:B------:R-:W1:Y:S04]  /*0fe0*/  LDS R24, [R10+0x44c] ;  /* 0x00044c000a187984 */ /* 0x000e680000000800 */
[----:B------:R-:W2:Y:S04]  /*0ff0*/  LDS R8, [R10+0x88c] ;  /* 0x00088c000a087984 */ /* 0x000ea80000000800 */
[----:B------:R-:W-:Y:S04]  /*1000*/  LDS R26, [R10+0x10] ;  /* 0x000010000a1a7984 */ /* 0x000fe80000000800 */
[----:B------:R-:W-:Y:S01]  /*1010*/  LDS R28, [R13+0x20] ;  /* 0x000020000d1c7984 */ /* 0x000fe20000000800 */
[-C--:B0-----:R-:W-:Y:S01]  /*1020*/  FFMA R17, R17, R19.reuse, R6 ;  /* 0x0000001311117223 */ /* 0x081fe20000000006 */
[----:B------:R-:W-:Y:S01]  /*1030*/  FFMA R18, R18, R19, R15 ;  /* 0x0000001312127223 */ /* 0x000fe2000000000f */
[C---:B------:R-:W-:Y:S01]  /*1040*/  FFMA R6, R27.reuse, R20, R25 ;  /* 0x000000141b067223 */ /* 0x040fe20000000019 */
[----:B------:R-:W-:Y:S01]  /*1050*/  FFMA R19, R27, R7, R16 ;  /* 0x000000071b137223 */ /* 0x000fe20000000010 */
[CC--:B-1----:R-:W-:Y:S01]  /*1060*/  FFMA R15, R7.reuse, R24.reuse, R22 ;  /* 0x00000018070f7223 */ /* 0x0c2fe20000000016 */
[----:B------:R-:W0:Y:S01]  /*1070*/  LDS R25, [R10+0xccc] ;  /* 0x000ccc000a197984 */ /* 0x000e220000000800 */
[----:B------:R-:W-:Y:S01]  /*1080*/  FFMA R24, R20, R24, R23 ;  /* 0x0000001814187223 */ /* 0x000fe20000000017 */
[----:B--2---:R-:W-:-:S02]  /*1090*/  FFMA R22, R7, R8, R21 ;  /* 0x0000000807167223 */ /* 0x004fc40000000015 */
[----:B------:R-:W1:Y:S01]  /*10a0*/  LDS R16, [R13+0x10] ;  /* 0x000010000d107984 */ /* 0x000e620000000800 */
[----:B------:R-:W-:-:S03]  /*10b0*/  FFMA R8, R20, R8, R5 ;  /* 0x0000000814087223 */ /* 0x000fc60000000005 */
[----:B------:R-:W2:Y:S04]  /*10c0*/  LDS R21, [R13+0x450] ;  /* 0x000450000d157984 */ /* 0x000ea80000000800 */
[----:B------:R-:W3:Y:S04]  /*10d0*/  LDS R23, [R10+0x450] ;  /* 0x000450000a177984 */ /* 0x000ee80000000800 */
[----:B------:R-:W4:Y:S04]  /*10e0*/  LDS R5, [R10+0x890] ;  /* 0x000890000a057984 */ /* 0x000f280000000800 */
[----:B------:R-:W-:Y:S01]  /*10f0*/  LDS R27, [R10+0x14] ;  /* 0x000014000a1b7984 */ /* 0x000fe20000000800 */
[-C--:B0-----:R-:W-:Y:S01]  /*1100*/  FFMA R7, R7, R25.reuse, R18 ;  /* 0x0000001907077223 */ /* 0x081fe20000000012 */
[----:B------:R-:W-:-:S02]  /*1110*/  FFMA R20, R20, R25, R17 ;  /* 0x0000001914147223 */ /* 0x000fc40000000011 */
[----:B------:R-:W0:Y:S01]  /*1120*/  LDS R25, [R10+0xcd0] ;  /* 0x000cd0000a197984 */ /* 0x000e220000000800 */
[C---:B-1----:R-:W-:Y:S01]  /*1130*/  FFMA R18, R26.reuse, R16, R19 ;  /* 0x000000101a127223 */ /* 0x042fe20000000013 */
[----:B--2---:R-:W-:Y:S02]  /*1140*/  FFMA R19, R26, R21, R6 ;  /* 0x000000151a137223 */ /* 0x004fe40000000006 */
[----:B------:R-:W-:Y:S01]  /*1150*/  LDS R26, [R10+0x18] ;  /* 0x000018000a1a7984 */ /* 0x000fe20000000800 */
[CC--:B---3--:R-:W-:Y:S01]  /*1160*/  FFMA R6, R16.reuse, R23.reuse, R15 ;  /* 0x0000001710067223 */ /* 0x0c8fe2000000000f */
[C---:B------:R-:W-:Y:S02]  /*1170*/  FFMA R23, R21.reuse, R23, R24 ;  /* 0x0000001715177223 */ /* 0x040fe40000000018 */
[----:B------:R-:W1:Y:S01]  /*1180*/  LDS R15, [R13+0x14] ;  /* 0x000014000d0f7984 */ /* 0x000e620000000800 */
[-C--:B----4-:R-:W-:Y:S01]  /*1190*/  FFMA R17, R16, R5.reuse, R22 ;  /* 0x0000000510117223 */ /* 0x090fe20000000016 */
[----:B------:R-:W-:-:S02]  /*11a0*/  FFMA R5, R21, R5, R8 ;  /* 0x0000000515057223 */ /* 0x000fc40000000008 */
[----:B------:R-:W2:Y:S04]  /*11b0*/  LDS R22, [R13+0x454] ;  /* 0x000454000d167984 */ /* 0x000ea80000000800 */
[----:B------:R-:W3:Y:S04]  /*11c0*/  LDS R24, [R10+0x454] ;  /* 0x000454000a187984 */ /* 0x000ee80000000800 */
[----:B------:R-:W4:Y:S01]  /*11d0*/  LDS R8, [R10+0x894] ;  /* 0x000894000a087984 */ /* 0x000f220000000800 */
        /* <DEDUP_REMOVED lines=16> */
[----:B------:R-:W0:Y:S04]  /*12e0*/  LDS R25, [R10+0xcd8] ;  /* 0x000cd8000a197984 */ /* 0x000e280000000800 */
[----:B------:R-:W5:Y:S01]  /*12f0*/  LDS R21, [R13+0x1c] ;  /* 0x00001c000d157984 */ /* 0x000f620000000800 */
[C---:B-1----:R-:W-:Y:S01]  /*1300*/  FFMA R16, R26.reuse, R6, R7 ;  /* 0x000000061a107223 */ /* 0x042fe20000000007 */
[----:B--2---:R-:W-:Y:S02]  /*1310*/  FFMA R7, R26, R17, R20 ;  /* 0x000000111a077223 */ /* 0x004fe40000000014 */
[----:B------:R-:W-:Y:S01]  /*1320*/  LDS R26, [R10+0xce4] ;  /* 0x000ce4000a1a7984 */ /* 0x000fe20000000800 */
[-C--:B---3--:R-:W-:Y:S01]  /*1330*/  FFMA R20, R6, R23.reuse, R19 ;  /* 0x0000001706147223 */ /* 0x088fe20000000013 */
[----:B------:R-:W-:-:S02]  /*1340*/  FFMA R23, R17, R23, R24 ;  /* 0x0000001711177223 */ /* 0x000fc40000000018 */
[----:B------:R-:W-:Y:S01]  /*1350*/  LDS R24, [R10+0x45c] ;  /* 0x00045c000a187984 */ /* 0x000fe20000000800 */
[CC--:B----4-:R-:W-:Y:S01]  /*1360*/  FFMA R19, R6.reuse, R5.reuse, R18 ;  /* 0x0000000506137223 */ /* 0x0d0fe20000000012 */
[C---:B------:R-:W-:Y:S02]  /*1370*/  FFMA R5, R17.reuse, R5, R8 ;  /* 0x0000000511057223 */ /* 0x040fe40000000008 */
[----:B------:R-:W1:Y:S04]  /*1380*/  LDS R18, [R13+0x45c] ;  /* 0x00045c000d127984 */ /* 0x000e680000000800 */
[----:B------:R-:W2:Y:S01]  /*1390*/  LDS R8, [R10+0x89c] ;  /* 0x00089c000a087984 */ /* 0x000ea20000000800 */
[-C--:B0-----:R-:W-:Y:S01]  /*13a0*/  FFMA R6, R6, R25.reuse, R15 ;  /* 0x0000001906067223 */ /* 0x081fe2000000000f */
[----:B------:R-:W-:-:S02]  /*13b0*/  FFMA R17, R17, R25, R22 ;  /* 0x0000001911117223 */ /* 0x000fc40000000016 */
[----:B------:R-:W-:Y:S01]  /*13c0*/  LDS R25, [R13+0x460] ;  /* 0x000460000d197984 */ /* 0x000fe20000000800 */
[C---:B-----5:R-:W-:Y:S01]  /*13d0*/  FFMA R15, R27.reuse, R21, R16 ;  /* 0x000000151b0f7223 */ /* 0x060fe20000000010 */
[----:B-1----:R-:W-:Y:S01]  /*13e0*/  FFMA R16, R27, R18, R7 ;  /* 0x000000121b107223 */ /* 0x002fe20000000007 */
[CC--:B------:R-:W-:Y:S01]  /*13f0*/  FFMA R7, R21.reuse, R24.reuse, R20 ;  /* 0x0000001815077223 */ /* 0x0c0fe20000000014 */
[C---:B------:R-:W-:Y:S01]  /*1400*/  FFMA R22, R18.reuse, R24, R23 ;  /* 0x0000001812167223 */ /* 0x040fe20000000017 */
[----:B------:R-:W-:Y:S01]  /*1410*/  LDS R27, [R10+0x2c] ;  /* 0x00002c000a1b7984 */ /* 0x000fe20000000800 */
[CC--:B--2---:R-:W-:Y:S01]  /*1420*/  FFMA R20, R21.reuse, R8.reuse, R19 ;  /* 0x0000000815147223 */ /* 0x0c4fe20000000013 */
[C---:B------:R-:W-:Y:S02]  /*1430*/  FFMA R8, R18.reuse, R8, R5 ;  /* 0x0000000812087223 */ /* 0x040fe40000000005 */
[----:B------:R-:W0:Y:S04]  /*1440*/  LDS R19, [R10+0xcdc] ;  /* 0x000cdc000a137984 */ /* 0x000e280000000800 */
[----:B------:R-:W1:Y:S04]  /*1450*/  LDS R24, [R10+0x20] ;  /* 0x000020000a187984 */ /* 0x000e680000000800 */
[----:B------:R-:W2:Y:S04]  /*1460*/  LDS R23, [R10+0x460] ;  /* 0x000460000a177984 */ /* 0x000ea80000000800 */
[----:B------:R-:W3:Y:S01]  /*1470*/  LDS R5, [R10+0x8a0] ;  /* 0x0008a0000a057984 */ /* 0x000ee20000000800 */
[-C--:B0-----:R-:W-:Y:S01]  /*1480*/  FFMA R21, R21, R19.reuse, R6 ;  /* 0x0000001315157223 */ /* 0x081fe20000000006 */
[----:B------:R-:W-:Y:S01]  /*1490*/  FFMA R18, R18, R19, R17 ;  /* 0x0000001312127223 */ /* 0x000fe20000000011 */
[C---:B-1----:R-:W-:Y:S01]  /*14a0*/  FFMA R19, R24.reuse, R25, R16 ;  /* 0x0000001918137223 */ /* 0x042fe20000000010 */
[----:B------:R-:W-:-:S02]  /*14b0*/  FFMA R6, R24, R28, R15 ;  /* 0x0000001c18067223 */ /* 0x000fc4000000000f */
[----:B------:R-:W-:Y:S01]  /*14c0*/  LDS R15, [R13+0x24] ;  /* 0x000024000d0f7984 */ /* 0x000fe20000000800 */
[CC--:B--2---:R-:W-:Y:S01]  /*14d0*/  FFMA R16, R28.reuse, R23.reuse, R7 ;  /* 0x000000171c107223 */ /* 0x0c4fe20000000007 */
[C---:B------:R-:W-:Y:S02]  /*14e0*/  FFMA R17, R25.reuse, R23, R22 ;  /* 0x0000001719117223 */ /* 0x040fe40000000016 */
[----:B------:R-:W0:Y:S01]  /*14f0*/  LDS R23, [R10+0x24] ;  /* 0x000024000a177984 */ /* 0x000e220000000800 */
[CC--:B---3--:R-:W-:Y:S01]  /*1500*/  FFMA R7, R28.reuse, R5.reuse, R20 ;  /* 0x000000051c077223 */ /* 0x0c8fe20000000014 */
[----:B------:R-:W-:Y:S02]  /*1510*/  FFMA R5, R25, R5, R8 ;  /* 0x0000000519057223 */ /* 0x000fe40000000008 */
[----:B------:R-:W1:Y:S04]  /*1520*/  LDS R20, [R10+0xce0] ;  /* 0x000ce0000a147984 */ /* 0x000e680000000800 */
[----:B------:R-:W2:Y:S04]  /*1530*/  LDS R8, [R13+0x464] ;  /* 0x000464000d087984 */ /* 0x000ea80000000800 */
[----:B------:R-:W3:Y:S04]  /*1540*/  LDS R24, [R10+0x464] ;  /* 0x000464000a187984 */ /* 0x000ee80000000800 */
[----:B------:R-:W4:Y:S01]  /*1550*/  LDS R22, [R10+0x8a4] ;  /* 0x0008a4000a167984 */ /* 0x000f220000000800 */
[----:B0-----:R-:W-:Y:S01]  /*1560*/  FFMA R6, R23, R15, R6 ;  /* 0x0000000f17067223 */ /* 0x001fe20000000006 */
[-C--:B-1----:R-:W-:Y:S01]  /*1570*/  FFMA R25, R25, R20.reuse, R18 ;  /* 0x0000001419197223 */ /* 0x082fe20000000012 */
[----:B------:R-:W-:-:S02]  /*1580*/  FFMA R28, R28, R20, R21 ;  /* 0x000000141c1c7223 */ /* 0x000fc40000000015 */
[----:B------:R-:W-:Y:S01]  /*1590*/  LDS R21, [R10+0x8a8] ;  /* 0x0008a8000a157984 */ /* 0x000fe20000000800 */
[----:B--2---:R-:W-:-:S03]  /*15a0*/  FFMA R18, R23, R8, R19 ;  /* 0x0000000817127223 */ /* 0x004fc60000000013 */
[----:B------:R-:W-:Y:S01]  /*15b0*/  LDS R19, [R10+0x468] ;  /* 0x000468000a137984 */ /* 0x000fe20000000800 */
[CC--:B---3--:R-:W-:Y:S01]  /*15c0*/  FFMA R23, R15.reuse, R24.reuse, R16 ;  /* 0x000000180f177223 */ /* 0x0c8fe20000000010 */
[C---:B------:R-:W-:Y:S02]  /*15d0*/  FFMA R24, R8.reuse, R24, R17 ;  /* 0x0000001808187223 */ /* 0x040fe40000000011 */
[----:B------:R-:W-:Y:S01]  /*15e0*/  LDS R17, [R10+0x28] ;  /* 0x000028000a117984 */ /* 0x000fe20000000800 */
[CC--:B----4-:R-:W-:Y:S01]  /*15f0*/  FFMA R20, R15.reuse, R22.reuse, R7 ;  /* 0x000000160f147223 */ /* 0x0d0fe20000000007 */
[C---:B------:R-:W-:Y:S01]  /*1600*/  FFMA R22, R8.reuse, R22, R5 ;  /* 0x0000001608167223 */ /* 0x040fe20000000005 */
[-C--:B------:R-:W-:Y:S01]  /*1610*/  FFMA R15, R15, R26.reuse, R28 ;  /* 0x0000001a0f0f7223 */ /* 0x080fe2000000001c */
[----:B------:R-:W0:Y:S01]  /*1620*/  LDS R16, [R13+0x28] ;  /* 0x000028000d107984 */ /* 0x000e220000000800 */
[----:B------:R-:W-:-:S03]  /*1630*/  FFMA R8, R8, R26, R25 ;  /* 0x0000001a08087223 */ /* 0x000fc60000000019 */
[----:B------:R-:W1:Y:S04]  /*1640*/  LDS R5, [R13+0x468] ;  /* 0x000468000d057984 */ /* 0x000e680000000800 */
[----:B------:R-:W2:Y:S04]  /*1650*/  LDS R7, [R10+0xce8] ;  /* 0x000ce8000a077984 */ /* 0x000ea80000000800 */
[----:B------:R-:W-:Y:S01]  /*1660*/  LDS R25, [R10+0x8ac] ;  /* 0x0008ac000a197984 */ /* 0x000fe20000000800 */
[C---:B0-----:R-:W-:Y:S01]  /*1670*/  FFMA R6, R17.reuse, R16, R6 ;  /* 0x0000001011067223 */ /* 0x041fe20000000006 */
[C---:B------:R-:W-:Y:S01]  /*1680*/  FFMA R20, R16.reuse, R21, R20 ;  /* 0x0000001510147223 */ /* 0x040fe20000000014 */
[----:B-1----:R-:W-:Y:S01]  /*1690*/  FFMA R17, R17, R5, R18 ;  /* 0x0000000511117223 */ /* 0x002fe20000000012 */
[CC--:B------:R-:W-:Y:S01]  /*16a0*/  FFMA R18, R16.reuse, R19.reuse, R23 ;  /* 0x0000001310127223 */ /* 0x0c0fe20000000017 */
[C---:B------:R-:W-:Y:S01]  /*16b0*/  FFMA R19, R5.reuse, R19, R24 ;  /* 0x0000001305137223 */ /* 0x040fe20000000018 */
[C---:B------:R-:W-:Y:S01]  /*16c0*/  FFMA R21, R5.reuse, R21, R22 ;  /* 0x0000001505157223 */ /* 0x040fe20000000016 */
[-C--:B--2---:R-:W-:Y:S01]  /*16d0*/  FFMA R16, R16, R7.reuse, R15 ;  /* 0x0000000710107223 */ /* 0x084fe2000000000f */
[----:B------:R-:W0:Y:S01]  /*16e0*/  LDS R23, [R13+0x2c] ;  /* 0x00002c000d177984 */ /* 0x000e220000000800 */
[----:B------:R-:W-:-:S03]  /*16f0*/  FFMA R5, R5, R7, R8 ;  /* 0x0000000705057223 */ /* 0x000fc60000000008 */
[----:B------:R-:W1:Y:S04]  /*1700*/  LDS R22, [R13+0x46c] ;  /* 0x00046c000d167984 */ /* 0x000e680000000800 */
[----:B------:R-:W2:Y:S04]  /*1710*/  LDS R24, [R10+0x46c] ;  /* 0x00046c000a187984 */ /* 0x000ea80000000800 */
[----:B------:R-:W3:Y:S04]  /*1720*/  LDS R15, [R10+0xcec] ;  /* 0x000cec000a0f7984 */ /* 0x000ee80000000800 */
[----:B------:R-:W-:Y:S04]  /*1730*/  LDS R7, [R13+0x30] ;  /* 0x000030000d077984 */ /* 0x000fe80000000800 */
[----:B------:R-:W-:Y:S01]  /*1740*/  LDS R8, [R13+0x470] ;  /* 0x000470000d087984 */ /* 0x000fe20000000800 */
[----:B0-----:R-:W-:Y:S01]  /*1750*/  FFMA R6, R27, R23, R6 ;  /* 0x000000171b067223 */ /* 0x001fe20000000006 */
[-C--:B------:R-:W-:Y:S01]  /*1760*/  FFMA R20, R23, R25.reuse, R20 ;  /* 0x0000001917147223 */ /* 0x080fe20000000014 */
[----:B-1----:R-:W-:Y:S01]  /*1770*/  FFMA R17, R27, R22, R17 ;  /* 0x000000161b117223 */ /* 0x002fe20000000011 */
[C---:B------:R-:W-:Y:S01]  /*1780*/  FFMA R21, R22.reuse, R25, R21 ;  /* 0x0000001916157223 */ /* 0x040fe20000000015 */
[----:B------:R-:W0:Y:S01]  /*1790*/  LDS R27, [R10+0x30] ;  /* 0x000030000a1b7984 */ /* 0x000e220000000800 */
[-C--:B--2---:R-:W-:Y:S01]  /*17a0*/  FFMA R18, R23, R24.reuse, R18 ;  /* 0x0000001817127223 */ /* 0x084fe20000000012 */
[----:B------:R-:W-:-:S02]  /*17b0*/  FFMA R19, R22, R24, R19 ;  /* 0x0000001816137223 */ /* 0x000fc40000000013 */
[----:B------:R-:W1:Y:S01]  /*17c0*/  LDS R25, [R10+0x8b0] ;  /* 0x0008b0000a197984 */ /* 0x000e620000000800 */
[-C--:B---3--:R-:W-:Y:S01]  /*17d0*/  FFMA R26, R23, R15.reuse, R16 ;  /* 0x0000000f171a7223 */ /* 0x088fe20000000010 */
[----:B------:R-:W-:Y:S02]  /*17e0*/  FFMA R5, R22, R15, R5 ;  /* 0x0000000f16057223 */ /* 0x000fe40000000005 */
[----:B------:R-:W2:Y:S04]  /*17f0*/  LDS R24, [R10+0x470] ;  /* 0x000470000a187984 */ /* 0x000ea80000000800 */
[----:B------:R-:W3:Y:S04]  /*1800*/  LDS R16, [R10+0xcf0] ;  /* 0x000cf0000a107984 */ /* 0x000ee80000000800 */
[----:B------:R-:W-:Y:S04]  /*1810*/  LDS R15, [R13+0x34] ;  /* 0x000034000d0f7984 */ /* 0x000fe80000000800 */
[----:B------:R-:W-:Y:S04]  /*1820*/  LDS R22, [R13+0x474] ;  /* 0x000474000d167984 */ /* 0x000fe80000000800 */
[----:B------:R-:W4:Y:S01]  /*1830*/  LDS R23, [R10+0x8b4] ;  /* 0x0008b4000a177984 */ /* 0x000f220000000800 */
[C---:B0-----:R-:W-:Y:S01]  /*1840*/  FFMA R6, R27.reuse, R7, R6 ;  /* 0x000000071b067223 */ /* 0x041fe20000000006 */
[----:B------:R-:W-:-:S02]  /*1850*/  FFMA R17, R27, R8, R17 ;  /* 0x000000081b117223 */ /* 0x000fc40000000011 */
[----:B------:R-:W-:Y:S01]  /*1860*/  LDS R27, [R10+0x38] ;  /* 0x000038000a1b7984 */ /* 0x000fe20000000800 */
[CC--:B-1----:R-:W-:Y:S01]  /*1870*/  FFMA R20, R7.reuse, R25.reuse, R20 ;  /* 0x0000001907147223 */ /* 0x0c2fe20000000014 */
[C---:B------:R-:W-:Y:S02]  /*1880*/  FFMA R21, R8.reuse, R25, R21 ;  /* 0x0000001908157223 */ /* 0x040fe40000000015 */
[----:B------:R-:W0:Y:S01]  /*1890*/  LDS R25, [R10+0x34] ;  /* 0x000034000a197984 */ /* 0x000e220000000800 */
[CC--:B--2---:R-:W-:Y:S01]  /*18a0*/  FFMA R18, R7.reuse, R24.reuse, R18 ;  /* 0x0000001807127223 */ /* 0x0c4fe20000000012 */
[C---:B------:R-:W-:Y:S02]  /*18b0*/  FFMA R19, R8.reuse, R24, R19 ;  /* 0x0000001808137223 */ /* 0x040fe40000000013 */
[----:B------:R-:W1:Y:S01]  /*18c0*/  LDS R24, [R10+0x474] ;  /* 0x000474000a187984 */ /* 0x000e620000000800 */
[-C--:B---3--:R-:W-:Y:S01]  /*18d0*/  FFMA R26, R7, R16.reuse, R26 ;  /* 0x00000010071a7223 */ /* 0x088fe2000000001a */
[----:B------:R-:W-:-:S02]  /*18e0*/  FFMA R5, R8, R16, R5 ;  /* 0x0000001008057223 */ /* 0x000fc40000000005 */
[----:B------:R-:W2:Y:S04]  /*18f0*/  LDS R7, [R10+0xcf4] ;  /* 0x000cf4000a077984 */ /* 0x000ea80000000800 */
[----:B------:R-:W3:Y:S04]  /*1900*/  LDS R8, [R13+0x478] ;  /* 0x000478000d087984 */ /* 0x000ee80000000800 */
[----:B------:R-:W5:Y:S01]  /*1910*/  LDS R16, [R10+0x478] ;  /* 0x000478000a107984 */ /* 0x000f620000000800 */
[-C--:B----4-:R-:W-:Y:S01]  /*1920*/  FFMA R20, R15, R23.reuse, R20 ;  /* 0x000000170f147223 */ /* 0x090fe20000000014 */
[----:B------:R-:W-:-:S02]  /*1930*/  FFMA R21, R22, R23, R21 ;  /* 0x0000001716157223 */ /* 0x000fc40000000015 */
[----:B------:R-:W4:Y:S01]  /*1940*/  LDS R23, [R13+0x38] ;  /* 0x000038000d177984 */ /* 0x000f220000000800 */
[C---:B0-----:R-:W-:Y:S01]  /*1950*/  FFMA R6, R25.reuse, R15, R6 ;  /* 0x0000000f19067223 */ /* 0x041fe20000000006 */
[----:B------:R-:W-:Y:S02]  /*1960*/  FFMA R17, R25, R22, R17 ;  /* 0x0000001619117223 */ /* 0x000fe40000000011 */
[----:B------:R-:W0:Y:S01]  /*1970*/  LDS R25, [R10+0x8b8] ;  /* 0x0008b8000a197984 */ /* 0x000e220000000800 */
[CC--:B-1----:R-:W-:Y:S01]  /*1980*/  FFMA R18, R15.reuse, R24.reuse, R18 ;  /* 0x000000180f127223 */ /* 0x0c2fe20000000012 */
[C---:B------:R-:W-:Y:S01]  /*1990*/  FFMA R19, R22.reuse, R24, R19 ;  /* 0x0000001816137223 */ /* 0x040fe20000000013 */
[-C--:B--2---:R-:W-:Y:S01]  /*19a0*/  FFMA R26, R15, R7.reuse, R26 ;  /* 0x000000070f1a7223 */ /* 0x084fe2000000001a */
[----:B------:R-:W-:Y:S01]  /*19b0*/  FFMA R5, R22, R7, R5 ;  /* 0x0000000716057223 */ /* 0x000fe20000000005 */
[----:B------:R-:W1:Y:S01]  /*19c0*/  LDS R15, [R10+0xcf8] ;  /* 0x000cf8000a0f7984 */ /* 0x000e620000000800 */
[----:B---3--:R-:W-:-:S03]  /*19d0*/  FFMA R17, R27, R8, R17 ;  /* 0x000000081b117223 */ /* 0x008fc60000000011 */
[----:B------:R-:W-:Y:S01]  /*19e0*/  LDS R7, [R13+0x3c] ;  /* 0x00003c000d077984 */ /* 0x000fe20000000800 */
[----:B-----5:R-:W-:-:S03]  /*19f0*/  FFMA R19, R8, R16, R19 ;  /* 0x0000001008137223 */ /* 0x020fc60000000013 */
[----:B------:R-:W2:Y:S01]  /*1a00*/  LDS R22, [R10+0x47c] ;  /* 0x00047c000a167984 */ /* 0x000ea20000000800 */
[----:B----4-:R-:W-:Y:S01]  /*1a10*/  FFMA R6, R27, R23, R6 ;  /* 0x000000171b067223 */ /* 0x010fe20000000006 */
[C---:B------:R-:W-:Y:S02]  /*1a20*/  FFMA R18, R23.reuse, R16, R18 ;  /* 0x0000001017127223 */ /* 0x040fe40000000012 */
[----:B------:R-:W3:Y:S04]  /*1a30*/  LDS R27, [R10+0x3c] ;  /* 0x00003c000a1b7984 */ /* 0x000ee80000000800 */
[----:B------:R-:W4:Y:S01]  /*1a40*/  LDS R16, [R13+0x47c] ;  /* 0x00047c000d107984 */ /* 0x000f220000000800 */
[-C--:B0-----:R-:W-:Y:S01]  /*1a50*/  FFMA R20, R23, R25.reuse, R20 ;  /* 0x0000001917147223 */ /* 0x081fe20000000014 */
[----:B------:R-:W-:-:S02]  /*1a60*/  FFMA R21, R8, R25, R21 ;  /* 0x0000001908157223 */ /* 0x000fc40000000015 */
[----:B------:R-:W0:Y:S01]  /*1a70*/  LDS R25, [R10+0xcfc] ;  /* 0x000cfc000a197984 */ /* 0x000e220000000800 */
[-C--:B-1----:R-:W-:Y:S01]  /*1a80*/  FFMA R26, R23, R15.reuse, R26 ;  /* 0x0000000f171a7223 */ /* 0x082fe2000000001a */
[----:B------:R-:W-:Y:S02]  /*1a90*/  FFMA R8, R8, R15, R5 ;  /* 0x0000000f08087223 */ /* 0x000fe40000000005 */
[----:B------:R-:W1:Y:S01]  /*1aa0*/  LDS R23, [R10+0x8bc] ;  /* 0x0008bc000a177984 */ /* 0x000e620000000800 */
[----:B--2---:R-:W-:Y:S01]  /*1ab0*/  FFMA R5, R7, R22, R18 ;  /* 0x0000001607057223 */ /* 0x004fe20000000012 */
[C---:B---3--:R-:W-:Y:S01]  /*1ac0*/  FFMA R6, R27.reuse, R7, R6 ;  /* 0x000000071b067223 */ /* 0x048fe20000000006 */
[----:B----4-:R-:W-:Y:S01]  /*1ad0*/  FFMA R17, R27, R16, R17 ;  /* 0x000000101b117223 */ /* 0x010fe20000000011 */
[C---:B------:R-:W-:Y:S01]  /*1ae0*/  FFMA R22, R16.reuse, R22, R19 ;  /* 0x0000001610167223 */ /* 0x040fe20000000013 */
[C---:B0-----:R-:W-:Y:S01]  /*1af0*/  FFMA R8, R16.reuse, R25, R8 ;  /* 0x0000001910087223 */ /* 0x041fe20000000008 */
[CC--:B-1----:R-:W-:Y:S01]  /*1b00*/  FFMA R20, R7.reuse, R23.reuse, R20 ;  /* 0x0000001707147223 */ /* 0x0c2fe20000000014 */
[----:B------:R-:W-:Y:S01]  /*1b10*/  FFMA R21, R16, R23, R21 ;  /* 0x0000001710157223 */ /* 0x000fe20000000015 */
[----:B------:R-:W-:Y:S01]  /*1b20*/  FFMA R7, R7, R25, R26 ;  /* 0x0000001907077223 */ /* 0x000fe2000000001a */
[----:B------:R-:W-:Y:S06]  /*1b30*/  BAR.SYNC.DEFER_BLOCKING 0x0 ;  /* 0x0000000000007b1d */ /* 0x000fec0000010000 */
[----:B------:R-:W-:Y:S05]  /*1b40*/  BRA.U !UP0, `(.L_x_36) ;  /* 0xffffffe908f47547 */ /* 0x000fea000b83ffff */
.L_x_23:
[----:B------:R-:W0:Y:S01]  /*1b50*/  LDCU UR5, c[0x0][0x398] ;  /* 0x00007300ff0577ac */ /* 0x000e220008000800 */
[----:B------:R-:W-:-:S04]  /*1b60*/  UIADD3 UR4, UPT, UPT, UR4, 0x1, URZ ;  /* 0x0000000104047890 */ /* 0x000fc8000fffe0ff */
[----:B0-----:R-:W-:-:S09]  /*1b70*/  UISETP.NE.AND UP0, UPT, UR4, UR5, UPT ;  /* 0x000000050400728c */ /* 0x001fd2000bf05270 */
[----:B------:R-:W-:Y:S05]  /*1b80*/  BRA.U UP0, `(.L_x_37) ;  /* 0xffffffe900a87547 */ /* 0x000fea000b83ffff */
.L_x_22:
[----:B------:R-:W0:Y:S01]  /*1b90*/  S2R R3, SR_TID.Y ;  /* 0x0000000000037919 */ /* 0x000e220000002200 */
[----:B------:R-:W1:Y:S01]  /*1ba0*/  LDCU UR6, c[0x0][0x39c] ;  /* 0x00007380ff0677ac */ /* 0x000e620008000800 */
[----:B------:R-:W-:Y:S01]  /*1bb0*/  BSSY.RECONVERGENT B0, `(.L_x_38) ;  /* 0x0000023000007945 */ /* 0x000fe20003800200 */
[----:B------:R-:W2:Y:S01]  /*1bc0*/  LDCU UR5, c[0x0][0x3b0] ;  /* 0x00007600ff0577ac */ /* 0x000ea20008000800 */
[----:B-1----:R-:W-:Y:S01]  /*1bd0*/  USHF.L.U32 UR4, UR6, 0x4, URZ ;  /* 0x0000000406047899 */ /* 0x002fe200080006ff */
[----:B0-----:R-:W-:Y:S02]  /*1be0*/  IADD3 R3, PT, PT, R0, R3, RZ ;  /* 0x0000000300037210 */ /* 0x001fe40007ffe0ff */
[----:B------:R-:W2:Y:S02]  /*1bf0*/  LDC R0, c[0x0][0x3ac] ;  /* 0x0000eb00ff007b82 */ /* 0x000ea40000000800 */
[C---:B------:R-:W-:Y:S02]  /*1c00*/  ISETP.GE.U32.AND P2, PT, R3.reuse, UR6, PT ;  /* 0x0000000603007c0c */ /* 0x040fe4000bf46070 */
[----:B------:R-:W-:-:S02]  /*1c10*/  IADD3 R4, PT, PT, R3, 0x10, RZ ;  /* 0x0000001003047810 */ /* 0x000fc40007ffe0ff */
[C---:B------:R-:W-:Y:S02]  /*1c20*/  IADD3 R9, PT, PT, R3.reuse, 0x20, RZ ;  /* 0x0000002003097810 */ /* 0x040fe40007ffe0ff */
[----:B------:R-:W-:Y:S02]  /*1c30*/  ISETP.GE.U32.AND P3, PT, R4, UR6, PT ;  /* 0x0000000604007c0c */ /* 0x000fe4000bf66070 */
[----:B------:R-:W-:-:S04]  /*1c40*/  IADD3 R3, PT, PT, R3, 0x30, RZ ;  /* 0x0000003003037810 */ /* 0x000fc80007ffe0ff */
[----:B------:R-:W-:Y:S01]  /*1c50*/  ISETP.GE.U32.AND P1, PT, R3, UR6, PT ;  /* 0x0000000603007c0c */ /* 0x000fe2000bf26070 */
[----:B------:R-:W0:Y:S01]  /*1c60*/  @!P2 LDC.64 R10, c[0x0][0x390] ;  /* 0x0000e400ff0aab82 */ /* 0x000e220000000a00 */
[----:B--2---:R-:W-:-:S04]  /*1c70*/  IMAD R0, R0, UR5, RZ ;  /* 0x0000000500007c24 */ /* 0x004fc8000f8e02ff */
[----:B------:R-:W-:Y:S01]  /*1c80*/  @!P2 IMAD R13, R0, UR4, RZ ;  /* 0x00000004000dac24 */ /* 0x000fe2000f8e02ff */
[----:B0-----:R-:W-:-:S04]  /*1c90*/  @!P2 LEA R10, P0, R2, R10, 0x2 ;  /* 0x0000000a020aa211 */ /* 0x001fc800078010ff */
[----:B------:R-:W-:Y:S02]  /*1ca0*/  @!P2 LEA.HI.X R11, R2, R11, RZ, 0x2, P0 ;  /* 0x0000000b020ba211 */ /* 0x000fe400000f14ff */
[----:B------:R-:W-:Y:S01]  /*1cb0*/  ISETP.GE.U32.AND P0, PT, R9, UR6, PT ;  /* 0x0000000609007c0c */ /* 0x000fe2000bf06070 */
[----:B------:R-:W-:Y:S02]  /*1cc0*/  @!P2 IMAD.WIDE R12, R13, 0x4, R10 ;  /* 0x000000040d0ca825 */ /* 0x000fe400078e020a */
[----:B------:R0:W-:Y:S04]  /*1cd0*/  @!P2 STG.E desc[UR14][R10.64], R6 ;  /* 0x000000060a00a986 */ /* 0x0001e8000c10190e */
[----:B------:R0:W-:Y:S01]  /*1ce0*/  @!P2 STG.E desc[UR14][R12.64], R17 ;  /* 0x000000110c00a986 */ /* 0x0001e2000c10190e */
[----:B------:R-:W-:Y:S05]  /*1cf0*/  @P3 BRA `(.L_x_39) ;  /* 0x0000000000383947 */ /* 0x000fea0003800000 */
[----:B------:R-:W1:Y:S01]  /*1d00*/  LDCU.64 UR8, c[0x0][0x390] ;  /* 0x00007200ff0877ac */ /* 0x000e620008000a00 */
[----:B------:R-:W-:Y:S01]  /*1d10*/  SHF.L.U32 R3, R0, 0x4, RZ ;  /* 0x0000000400037819 */ /* 0x000fe200000006ff */
[----:B------:R-:W-:-:S03]  /*1d20*/  UIADD3 UR5, UPT, UPT, UR4, 0x10, URZ ;  /* 0x0000001004057890 */ /* 0x000fc6000fffe0ff */
[----:B0-----:R-:W-:-:S04]  /*1d30*/  IADD3 R6, P3, PT, R2, R3, RZ ;  /* 0x0000000302067210 */ /* 0x001fc80007f7e0ff */
[----:B------:R-:W-:Y:S01]  /*1d40*/  LEA.HI.X.SX32 R3, R3, RZ, 0x1, P3 ;  /* 0x000000ff03037211 */ /* 0x000fe200018f0eff */
[----:B------:R-:W-:-:S05]  /*1d50*/  IMAD R9, R0, UR5, RZ ;  /* 0x0000000500097c24 */ /* 0x000fca000f8e02ff */
[----:B------:R-:W-:Y:S02]  /*1d60*/  IADD3 R4, P2, PT, R2, R9, RZ ;  /* 0x0000000902047210 */ /* 0x000fe40007f5e0ff */
[----:B-1----:R-:W-:Y:S02]  /*1d70*/  LEA R10, P3, R6, UR8, 0x2 ;  /* 0x00000008060a7c11 */ /* 0x002fe4000f8610ff */
[----:B------:R-:W-:Y:S02]  /*1d80*/  LEA.HI.X.SX32 R9, R9, RZ, 0x1, P2 ;  /* 0x000000ff09097211 */ /* 0x000fe400010f0eff */
[----:B------:R-:W-:Y:S02]  /*1d90*/  LEA R12, P2, R4, UR8, 0x2 ;  /* 0x00000008040c7c11 */ /* 0x000fe4000f8410ff */
[----:B------:R-:W-:Y:S02]  /*1da0*/  LEA.HI.X R11, R6, UR9, R3, 0x2, P3 ;  /* 0x00000009060b7c11 */ /* 0x000fe400098f1403 */
[----:B------:R-:W-:-:S03]  /*1db0*/  LEA.HI.X R13, R4, UR9, R9, 0x2, P2 ;  /* 0x00000009040d7c11 */ /* 0x000fc600090f1409 */
[----:B------:R1:W-:Y:S04]  /*1dc0*/  STG.E desc[UR14][R10.64], R5 ;  /* 0x000000050a007986 */ /* 0x0003e8000c10190e */
[----:B------:R1:W-:Y:S02]  /*1dd0*/  STG.E desc[UR14][R12.64], R22 ;  /* 0x000000160c007986 */ /* 0x0003e4000c10190e */
.L_x_39:
[----:B------:R-:W-:Y:S05]  /*1de0*/  BSYNC.RECONVERGENT B0 ;  /* 0x0000000000007941 */ /* 0x000fea0003800200 */
.L_x_38:
[----:B------:R-:W-:Y:S04]  /*1df0*/  BSSY.RECONVERGENT B0, `(.L_x_40) ;  /* 0x0000010000007945 */ /* 0x000fe80003800200 */
[----:B------:R-:W-:Y:S05]  /*1e00*/  @P0 BRA `(.L_x_41) ;  /* 0x0000000000380947 */ /* 0x000fea0003800000 */
[----:B------:R-:W2:Y:S01]  /*1e10*/  LDCU.64 UR8, c[0x0][0x390] ;  /* 0x00007200ff0877ac */ /* 0x000ea20008000a00 */
[----:B------:R-:W-:Y:S01]  /*1e20*/  SHF.L.U32 R3, R0, 0x5, RZ ;  /* 0x0000000500037819 */ /* 0x000fe200000006ff */
[----:B------:R-:W-:-:S03]  /*1e30*/  UIADD3 UR5, UPT, UPT, UR4, 0x20, URZ ;  /* 0x0000002004057890 */ /* 0x000fc6000fffe0ff */
[----:B------:R-:W-:-:S04]  /*1e40*/  IADD3 R9, P0, PT, R2, R3, RZ ;  /* 0x0000000302097210 */ /* 0x000fc80007f1e0ff */
[----:B01----:R-:W-:Y:S01]  /*1e50*/  LEA.HI.X.SX32 R12, R3, RZ, 0x1, P0 ;  /* 0x000000ff030c7211 */ /* 0x003fe200000f0eff */
[----:B------:R-:W-:-:S05]  /*1e60*/  IMAD R5, R0, UR5, RZ ;  /* 0x0000000500057c24 */ /* 0x000fca000f8e02ff */
[----:B------:R-:W-:Y:S02]  /*1e70*/  IADD3 R6, P2, PT, R2, R5, RZ ;  /* 0x0000000502067210 */ /* 0x000fe40007f5e0ff */
[----:B--2---:R-:W-:Y:S02]  /*1e80*/  LEA R4, P0, R9, UR8, 0x2 ;  /* 0x0000000809047c11 */ /* 0x004fe4000f8010ff */
[----:B------:R-:W-:Y:S02]  /*1e90*/  LEA.HI.X.SX32 R3, R5, RZ, 0x1, P2 ;  /* 0x000000ff05037211 */ /* 0x000fe400010f0eff */
[C---:B------:R-:W-:Y:S02]  /*1ea0*/  LEA R10, P2, R6.reuse, UR8, 0x2 ;  /* 0x00000008060a7c11 */ /* 0x040fe4000f8410ff */
[----:B------:R-:W-:Y:S02]  /*1eb0*/  LEA.HI.X R5, R9, UR9, R12, 0x2, P0 ;  /* 0x0000000909057c11 */ /* 0x000fe400080f140c */
[----:B------:R-:W-:-:S03]  /*1ec0*/  LEA.HI.X R11, R6, UR9, R3, 0x2, P2 ;  /* 0x00000009060b7c11 */ /* 0x000fc600090f1403 */
[----:B------:R2:W-:Y:S04]  /*1ed0*/  STG.E desc[UR14][R4.64], R20 ;  /* 0x0000001404007986 */ /* 0x0005e8000c10190e */
[----:B------:R2:W-:Y:S02]  /*1ee0*/  STG.E desc[UR14][R10.64], R21 ;  /* 0x000000150a007986 */ /* 0x0005e4000c10190e */
.L_x_41:
[----:B------:R-:W-:Y:S05]  /*1ef0*/  BSYNC.RECONVERGENT B0 ;  /* 0x0000000000007941 */ /* 0x000fea0003800200 */
.L_x_40:
[----:B------:R-:W-:Y:S05]  /*1f00*/  @P1 EXIT ;  /* 0x000000000000194d */ /* 0x000fea0003800000 */
[----:B------:R-:W3:Y:S01]  /*1f10*/  LDCU.64 UR6, c[0x0][0x390] ;  /* 0x00007200ff0677ac */ /* 0x000ee20008000a00 */
[----:B------:R-:W-:Y:S01]  /*1f20*/  IMAD R3, R0, 0x30, RZ ;  /* 0x0000003000037824 */ /* 0x000fe200078e02ff */
[----:B------:R-:W-:-:S04]  /*1f30*/  UIADD3 UR5, UPT, UPT, UR4, 0x30, URZ ;  /* 0x0000003004057890 */ /* 0x000fc8000fffe0ff */
[----:B0-----:R-:W-:Y:S02]  /*1f40*/  IADD3 R6, P0, PT, R2, R3, RZ ;  /* 0x0000000302067210 */ /* 0x001fe40007f1e0ff */
[----:B-12---:R-:W-:Y:S02]  /*1f50*/  IMAD R5, R0, UR5, RZ ;  /* 0x0000000500057c24 */ /* 0x006fe4000f8e02ff */
[----:B------:R-:W-:-:S03]  /*1f60*/  LEA.HI.X.SX32 R3, R3, RZ, 0x1, P0 ;  /* 0x000000ff03037211 */ /* 0x000fc600000f0eff */
[----:B------:R-:W-:Y:S02]  /*1f70*/  IADD3 R0, P1, PT, R2, R5, RZ ;  /* 0x0000000502007210 */ /* 0x000fe40007f3e0ff */
[----:B---3--:R-:W-:Y:S02]  /*1f80*/  LEA R2, P0, R6, UR6, 0x2 ;  /* 0x0000000606027c11 */ /* 0x008fe4000f8010ff */
[----:B------:R-:W-:Y:S02]  /*1f90*/  LEA.HI.X.SX32 R5, R5, RZ, 0x1, P1 ;  /* 0x000000ff05057211 */ /* 0x000fe400008f0eff */
[----:B------:R-:W-:Y:S02]  /*1fa0*/  LEA R4, P1, R0, UR6, 0x2 ;  /* 0x0000000600047c11 */ /* 0x000fe4000f8210ff */
[----:B------:R-:W-:Y:S02]  /*1fb0*/  LEA.HI.X R3, R6, UR7, R3, 0x2, P0 ;  /* 0x0000000706037c11 */ /* 0x000fe400080f1403 */
[----:B------:R-:W-:-:S03]  /*1fc0*/  LEA.HI.X R5, R0, UR7, R5, 0x2, P1 ;  /* 0x0000000700057c11 */ /* 0x000fc600088f1405 */
[----:B------:R-:W-:Y:S04]  /*1fd0*/  STG.E desc[UR14][R2.64], R7 ;  /* 0x0000000702007986 */ /* 0x000fe8000c10190e */
[----:B------:R-:W-:Y:S01]  /*1fe0*/  STG.E desc[UR14][R4.64], R8 ;  /* 0x0000000804007986 */ /* 0x000fe2000c10190e */
[----:B------:R-:W-:Y:S05]  /*1ff0*/  EXIT ;  /* 0x000000000000794d */ /* 0x000fea0003800000 */
.L_x_42:
        /* <DEDUP_REMOVED lines=16> */
.L_x_134:


//--------------------- .text._Z22conv2d_acc_gradFiltersILi16ELi16ELi1ELi4ELi16EEvPfS0_S0_iiiiiiiiiii --------------------------
	.section	.text._Z22conv2d_acc_gradFiltersILi16ELi16ELi1ELi4ELi16EEvPfS0_S0_iiiiiiiiiii,"ax",@progbits
	.align	128
        .global         _Z22conv2d_acc_gradFiltersILi16ELi16ELi1ELi4ELi16EEvPfS0_S0_iiiiiiiiiii
        .type           _Z22conv2d_acc_gradFiltersILi16ELi16ELi1ELi4ELi16EEvPfS0_S0_iiiiiiiiiii,@function
        .size           _Z22conv2d_acc_gradFiltersILi16ELi16ELi1ELi4ELi16EEvPfS0_S0_iiiiiiiiiii,(.L_x_135 - _Z22conv2d_acc_gradFiltersILi16ELi16ELi1ELi4ELi16EEvPfS0_S0_iiiiiiiiiii)
        .other          _Z22conv2d_acc_gradFiltersILi16ELi16ELi1ELi4ELi16EEvPfS0_S0_iiiiiiiiiii,@"STO_CUDA_ENTRY STV_DEFAULT"
_Z22conv2d_acc_gradFiltersILi16ELi16ELi1ELi4ELi16EEvPfS0_S0_iiiiiiiiiii:
.text._Z22conv2d_acc_gradFiltersILi16ELi16ELi1ELi4ELi16EEvPfS0_S0_iiiiiiiiiii:
[----:B------:R-:W-:Y:S01]  /*0000*/  LDC R1, c[0x0][0x37c] ;  /* 0x0000df00ff017b82 */ /* 0x000fe20000000800 */
[----:B------:R-:W0:Y:S07]  /*0010*/  LDCU UR9, c[0x0][0x39c] ;  /* 0x00007380ff0977ac */ /* 0x000e2e0008000800 */
[----:B------:R-:W1:Y:S01]  /*0020*/  LDC R2, c[0x0][0x3b0] ;  /* 0x0000ec00ff027b82 */ /* 0x000e620000000800 */
[----:B------:R-:W2:Y:S01]  /*0030*/  S2R R0, SR_CTAID.Y ;  /* 0x0000000000007919 */ /* 0x000ea20000002600 */
[----:B------:R-:W-:Y:S01]  /*0040*/  IMAD.MOV.U32 R14, RZ, RZ, RZ ;  /* 0x000000ffff0e7224 */ /* 0x000fe200078e00ff */
[----:B------:R-:W3:Y:S01]  /*0050*/  LDCU UR10, c[0x0][0x398] ;  /* 0x00007300ff0a77ac */ /* 0x000ee20008000800 */
[----:B------:R-:W4:Y:S01]  /*0060*/  S2R R13, SR_TID.X ;  /* 0x00000000000d7919 */ /* 0x000f220000002100 */
[----:B------:R-:W5:Y:S03]  /*0070*/  LDCU UR7, c[0x0][0x3ac] ;  /* 0x00007580ff0777ac */ /* 0x000f660008000800 */
[----:B------:R-:W5:Y:S01]  /*0080*/  LDC.64 R16, c[0x0][0x3a0] ;  /* 0x0000e800ff107b82 */ /* 0x000f620000000a00 */
[----:B------:R-:W4:Y:S01]  /*0090*/  S2R R10, SR_TID.Y ;  /* 0x00000000000a7919 */ /* 0x000f220000002200 */
[----:B------:R-:W2:Y:S01]  /*00a0*/  LDCU UR8, c[0x0][0x3b8] ;  /* 0x00007700ff0877ac */ /* 0x000ea20008000800 */
[----:B------:R-:W2:Y:S01]  /*00b0*/  LDCU UR6, c[0x0][0x3b4] ;  /* 0x00007680ff0677ac */ /* 0x000ea20008000800 */
[----:B0-----:R-:W-:-:S02]  /*00c0*/  UIADD3 UR4, UPT, UPT, UR9, 0x3f, URZ ;  /* 0x0000003f09047890 */ /* 0x001fc4000fffe0ff */
[----:B---3--:R-:W-:Y:S02]  /*00d0*/  UISETP.GE.AND UP0, UPT, UR10, 0x1, UPT ;  /* 0x000000010a00788c */ /* 0x008fe4000bf06270 */
[----:B------:R-:W-:Y:S01]  /*00e0*/  USHF.R.S32.HI UR5, URZ, 0x1f, UR4 ;  /* 0x0000001fff057899 */ /* 0x000fe20008011404 */
[----:B-1----:R-:W-:Y:S01]  /*00f0*/  IABS R8, R2 ;  /* 0x0000000200087213 */ /* 0x002fe20000000000 */
[----:B------:R-:W0:Y:S03]  /*0100*/  LDCU.64 UR12, c[0x0][0x358] ;  /* 0x00006b00ff0c77ac */ /* 0x000e260008000a00 */
[----:B------:R-:W1:Y:S01]  /*0110*/  I2F.RP R6, R8 ;  /* 0x0000000800067306 */ /* 0x000e620000209400 */
[----:B------:R-:W-:Y:S01]  /*0120*/  ULEA.HI UR5, UR5, UR4, URZ, 0x6 ;  /* 0x0000000405057291 */ /* 0x000fe2000f8f30ff */
[----:B------:R-:W3:Y:S03]  /*0130*/  S2UR UR4, SR_CTAID.X ;  /* 0x00000000000479c3 */ /* 0x000ee60000002500 */
[----:B------:R-:W-:-:S02]  /*0140*/  USHF.R.S32.HI UR5, URZ, 0x6, UR5 ;  /* 0x00000006ff057899 */ /* 0x000fc40008011405 */
[----:B--2---:R-:W-:-:S04]  /*0150*/  UIMAD UR8, UR8, UR6, URZ ;  /* 0x00000006080872a4 */ /* 0x004fc8000f8e02ff */
[----:B------:R-:W-:Y:S01]  /*0160*/  IADD3 R7, PT, PT, RZ, -UR5, RZ ;  /* 0x80000005ff077c10 */ /* 0x000fe2000fffe0ff */
[----:B------:R-:W-:Y:S01]  /*0170*/  BAR.SYNC.DEFER_BLOCKING 0x0 ;  /* 0x0000000000007b1d */ /* 0x000fe20000010000 */
[----:B------:R-:W-:-:S05]  /*0180*/  ISETP.NE.U32.AND P2, PT, RZ, UR5, PT ;  /* 0x00000005ff007c0c */ /* 0x000fca000bf45070 */
[----:B------:R-:W2:Y:S08]  /*0190*/  I2F.U32.RP R3, UR5 ;  /* 0x0000000500037d06 */ /* 0x000eb00008209000 */
[----:B-1----:R-:W-:Y:S01]  /*01a0*/  MUFU.RCP R6, R6 ;  /* 0x0000000600067308 */ /* 0x002fe20000001000 */
[----:B---3--:R-:W-:-:S07]  /*01b0*/  USHF.L.U32 UR4, UR4, 0x4, URZ ;  /* 0x0000000404047899 */ /* 0x008fce00080006ff */
[----:B--2---:R-:W1:Y:S02]  /*01c0*/  MUFU.RCP R3, R3 ;  /* 0x0000000300037308 */ /* 0x004e640000001000 */
[----:B-1----:R-:W-:-:S06]  /*01d0*/  IADD3 R4, PT, PT, R3, 0xffffffe, RZ ;  /* 0x0ffffffe03047810 */ /* 0x002fcc0007ffe0ff */
[----:B------:R1:W2:Y:S02]  /*01e0*/  F2I.FTZ.U32.TRUNC.NTZ R5, R4 ;  /* 0x0000000400057305 */ /* 0x0002a4000021f000 */
[----:B-1----:R-:W-:Y:S02]  /*01f0*/  HFMA2 R4, -RZ, RZ, 0, 0 ;  /* 0x00000000ff047431 */ /* 0x002fe400000001ff */
[----:B--2---:R-:W-:-:S04]  /*0200*/  IMAD R7, R7, R5, RZ ;  /* 0x0000000507077224 */ /* 0x004fc800078e02ff */
[----:B------:R-:W-:-:S06]  /*0210*/  IMAD.HI.U32 R3, R5, R7, R4 ;  /* 0x0000000705037227 */ /* 0x000fcc00078e0004 */
[----:B------:R-:W-:-:S05]  /*0220*/  IMAD.HI.U32 R3, R3, R0, RZ ;  /* 0x0000000003037227 */ /* 0x000fca00078e00ff */
[----:B------:R-:W-:-:S05]  /*0230*/  IADD3 R5, PT, PT, -R3, RZ, RZ ;  /* 0x000000ff03057210 */ /* 0x000fca0007ffe1ff */
[----:B------:R-:W-:Y:S02]  /*0240*/  IMAD R4, R5, UR5, R0 ;  /* 0x0000000505047c24 */ /* 0x000fe4000f8e0200 */
[----:B------:R-:W-:-:S03]  /*0250*/  VIADD R5, R6, 0xffffffe ;  /* 0x0ffffffe06057836 */ /* 0x000fc60000000000 */
[----:B------:R-:W-:-:S03]  /*0260*/  ISETP.GE.U32.AND P0, PT, R4, UR5, PT ;  /* 0x0000000504007c0c */ /* 0x000fc6000bf06070 */
[----:B------:R-:W1:Y:S10]  /*0270*/  F2I.FTZ.U32.TRUNC.NTZ R5, R5 ;  /* 0x0000000500057305 */ /* 0x000e74000021f000 */
[----:B------:R-:W-:-:S02]  /*0280*/  @P0 IADD3 R4, PT, PT, R4, -UR5, RZ ;  /* 0x8000000504040c10 */ /* 0x000fc4000fffe0ff */
[----:B------:R-:W-:Y:S02]  /*0290*/  @P0 IADD3 R3, PT, PT, R3, 0x1, RZ ;  /* 0x0000000103030810 */ /* 0x000fe40007ffe0ff */
[----:B------:R-:W-:Y:S02]  /*02a0*/  ISETP.GE.U32.AND P1, PT, R4, UR5, PT ;  /* 0x0000000504007c0c */ /* 0x000fe4000bf26070 */
[----:B-1----:R-:W-:Y:S02]  /*02b0*/  IADD3 R7, PT, PT, RZ, -R5, RZ ;  /* 0x80000005ff077210 */ /* 0x002fe40007ffe0ff */
[----:B------:R-:W-:-:S03]  /*02c0*/  MOV R4, RZ ;  /* 0x000000ff00047202 */ /* 0x000fc60000000f00 */
[----:B------:R-:W-:-:S04]  /*02d0*/  IMAD R7, R7, R8, RZ ;  /* 0x0000000807077224 */ /* 0x000fc800078e02ff */
[----:B------:R-:W-:-:S04]  /*02e0*/  IMAD.HI.U32 R4, R5, R7, R4 ;  /* 0x0000000705047227 */ /* 0x000fc800078e0004 */
[----:B------:R-:W-:Y:S01]  /*02f0*/  @P1 VIADD R3, R3, 0x1 ;  /* 0x0000000103031836 */ /* 0x000fe20000000000 */
[----:B------:R-:W-:-:S04]  /*0300*/  @!P2 LOP3.LUT R3, RZ, UR5, RZ, 0x33, !PT ;  /* 0x00000005ff03ac12 */ /* 0x000fc8000f8e33ff */
[----:B------:R-:W-:Y:S02]  /*0310*/  IABS R6, R3 ;  /* 0x0000000300067213 */ /* 0x000fe40000000000 */
[----:B------:R-:W-:Y:S02]  /*0320*/  IADD3 R7, PT, PT, -R3, RZ, RZ ;  /* 0x000000ff03077210 */ /* 0x000fe40007ffe1ff */
[----:B------:R-:W-:-:S03]  /*0330*/  MOV R5, R6 ;  /* 0x0000000600057202 */ /* 0x000fc60000000f00 */
[----:B------:R-:W-:Y:S02]  /*0340*/  IMAD R0, R7, UR5, R0 ;  /* 0x0000000507007c24 */ /* 0x000fe4000f8e0200 */
[----:B------:R-:W-:-:S03]  /*0350*/  IMAD.HI.U32 R4, R4, R5, RZ ;  /* 0x0000000504047227 */ /* 0x000fc600078e00ff */
[----:B------:R-:W-:Y:S02]  /*0360*/  SHF.L.U32 R0, R0, 0x6, RZ ;  /* 0x0000000600007819 */ /* 0x000fe400000006ff */
[----:B------:R-:W-:-:S05]  /*0370*/  IADD3 R6, PT, PT, -R4, RZ, RZ ;  /* 0x000000ff04067210 */ /* 0x000fca0007ffe1ff */
[----:B------:R-:W-:-:S05]  /*0380*/  IMAD R5, R8, R6, R5 ;  /* 0x0000000608057224 */ /* 0x000fca00078e0205 */
[----:B------:R-:W-:-:S13]  /*0390*/  ISETP.GT.U32.AND P1, PT, R8, R5, PT ;  /* 0x000000050800720c */ /* 0x000fda0003f24070 */
[-C--:B------:R-:W-:Y:S01]  /*03a0*/  @!P1 IADD3 R5, PT, PT, R5, -R8.reuse, RZ ;  /* 0x8000000805059210 */ /* 0x080fe20007ffe0ff */
[----:B------:R-:W-:Y:S01]  /*03b0*/  @!P1 VIADD R4, R4, 0x1 ;  /* 0x0000000104049836 */ /* 0x000fe20000000000 */
[----:B------:R-:W-:Y:S02]  /*03c0*/  ISETP.NE.AND P1, PT, R2, RZ, PT ;  /* 0x000000ff0200720c */ /* 0x000fe40003f25270 */
[----:B------:R-:W-:Y:S02]  /*03d0*/  ISETP.GE.U32.AND P0, PT, R5, R8, PT ;  /* 0x000000080500720c */ /* 0x000fe40003f06070 */
[----:B------:R-:W-:-:S04]  /*03e0*/  LOP3.LUT R5, R3, R2, RZ, 0x3c, !PT ;  /* 0x0000000203057212 */ /* 0x000fc800078e3cff */
[----:B------:R-:W-:Y:S01]  /*03f0*/  ISETP.GE.AND P2, PT, R5, RZ, PT ;  /* 0x000000ff0500720c */ /* 0x000fe20003f46270 */
[----:B----4-:R-:W-:-:S04]  /*0400*/  VIADD R5, R13, UR4 ;  /* 0x000000040d057c36 */ /* 0x010fc80008000000 */
[----:B------:R-:W-:Y:S02]  /*0410*/  IMAD R9, R5, UR9, R10 ;  /* 0x0000000905097c24 */ /* 0x000fe4000f8e020a */
[----:B------:R-:W-:Y:S01]  /*0420*/  @P0 IADD3 R4, PT, PT, R4, 0x1, RZ ;  /* 0x0000000104040810 */ /* 0x000fe20007ffe0ff */
[----:B-----5:R-:W-:Y:S02]  /*0430*/  IMAD R5, R17, R16, RZ ;  /* 0x0000001011057224 */ /* 0x020fe400078e02ff */
[----:B------:R-:W-:Y:S02]  /*0440*/  IADD3 R9, PT, PT, R0, R9, RZ ;  /* 0x0000000900097210 */ /* 0x000fe40007ffe0ff */
[----:B------:R-:W-:Y:S01]  /*0450*/  MOV R6, R4 ;  /* 0x0000000400067202 */ /* 0x000fe20000000f00 */
[----:B------:R-:W-:-:S03]  /*0460*/  IMAD R4, R2, UR7, RZ ;  /* 0x0000000702047c24 */ /* 0x000fc6000f8e02ff */
[----:B------:R-:W-:Y:S01]  /*0470*/  @!P2 IADD3 R6, PT, PT, -R6, RZ, RZ ;  /* 0x000000ff0606a210 */ /* 0x000fe20007ffe1ff */
[----:B------:R-:W-:Y:S01]  /*0480*/  IMAD R4, R4, R9, R3 ;  /* 0x0000000904047224 */ /* 0x000fe200078e0203 */
[----:B------:R-:W-:Y:S02]  /*0490*/  @!P1 LOP3.LUT R6, RZ, R2, RZ, 0x33, !PT ;  /* 0x00000002ff069212 */ /* 0x000fe400078e33ff */
[----:B------:R-:W-:Y:S02]  /*04a0*/  CS2R R8, SRZ ;  /* 0x0000000000087805 */ /* 0x000fe4000001ff00 */
[----:B------:R-:W-:-:S05]  /*04b0*/  IADD3 R7, PT, PT, -R6, RZ, RZ ;  /* 0x000000ff06077210 */ /* 0x000fca0007ffe1ff */
[----:B------:R-:W-:-:S04]  /*04c0*/  IMAD R7, R2, R7, R3 ;  /* 0x0000000702077224 */ /* 0x000fc800078e0203 */
[----:B------:R-:W-:-:S04]  /*04d0*/  IMAD R7, R5, R0, R7 ;  /* 0x0000000005077224 */ /* 0x000fc800078e0207 */
[----:B------:R-:W-:Y:S02]  /*04e0*/  IMAD R6, R6, R17, R7 ;  /* 0x0000001106067224 */ /* 0x000fe400078e0207 */
[----:B------:R-:W-:Y:S01]  /*04f0*/  HFMA2 R7, -RZ, RZ, 0, 0 ;  /* 0x00000000ff077431 */ /* 0x000fe200000001ff */
[----:B0-----:R-:W-:Y:S06]  /*0500*/  BRA.U !UP0, `(.L_x_43) ;  /* 0x00000011081c7547 */ /* 0x001fec000b800000 */
[----:B------:R-:W0:Y:S01]  /*0510*/  S2UR UR7, SR_CgaCtaId ;  /* 0x00000000000779c3 */ /* 0x000e220000008800 */
[----:B------:R-:W-:Y:S01]  /*0520*/  UMOV UR5, 0x400 ;  /* 0x0000040000057882 */ /* 0x000fe20000000000 */
[C---:B------:R-:W-:Y:S01]  /*0530*/  LEA.HI R11, R13.reuse, R10, RZ, 0x1c ;  /* 0x0000000a0d0b7211 */ /* 0x040fe200078fe0ff */
[----:B------:R-:W-:Y:S01]  /*0540*/  UIADD3 UR6, UPT, UPT, UR5, 0x1100, URZ ;  /* 0x0000110005067890 */ /* 0x000fe2000fffe0ff */
[----:B------:R-:W-:-:S03]  /*0550*/  LOP3.LUT R2, R13, 0xf, RZ, 0xc0, !PT ;  /* 0x0000000f0d027812 */ /* 0x000fc600078ec0ff */
[C---:B------:R-:W-:Y:S02]  /*0560*/  IMAD R16, R11.reuse, R16, RZ ;  /* 0x000000100b107224 */ /* 0x040fe400078e02ff */
[----:B------:R-:W-:-:S05]  /*0570*/  IMAD R2, R11, 0x11, R2 ;  /* 0x000000110b027824 */ /* 0x000fca00078e0202 */
[----:B------:R-:W-:Y:S01]  /*0580*/  SHF.L.U32 R12, R2, 0x2, RZ ;  /* 0x00000002020c7819 */ /* 0x000fe200000006ff */
[----:B0-----:R-:W-:Y:S02]  /*0590*/  ULEA UR6, UR7, UR6, 0x18 ;  /* 0x0000000607067291 */ /* 0x001fe4000f8ec0ff */
[----:B------:R-:W-:Y:S02]  /*05a0*/  ULEA UR5, UR7, UR5, 0x18 ;  /* 0x0000000507057291 */ /* 0x000fe4000f8ec0ff */
[----:B------:R-:W-:Y:S02]  /*05b0*/  UIMAD UR7, UR4, UR8, URZ ;  /* 0x00000008040772a4 */ /* 0x000fe4000f8e02ff */
[----:B------:R-:W-:Y:S01]  /*05c0*/  MOV R8, UR6 ;  /* 0x0000000600087c02 */ /* 0x000fe20008000f00 */
[----:B------:R-:W-:Y:S01]  /*05d0*/  UMOV UR4, URZ ;  /* 0x000000ff00047c82 */ /* 0x000fe20008000000 */
[----:B------:R-:W-:Y:S01]  /*05e0*/  MOV R3, UR5 ;  /* 0x0000000500037c02 */ /* 0x000fe20008000f00 */
[----:B------:R-:W-:-:S02]  /*05f0*/  VIADD R17, R12, UR5 ;  /* 0x000000050c117c36 */ /* 0x000fc40008000000 */
[----:B------:R-:W-:Y:S01]  /*0600*/  IMAD R13, R13, 0x44, R8 ;  /* 0x000000440d0d7824 */ /* 0x000fe200078e0208 */
[----:B------:R-:W-:Y:S01]  /*0610*/  MOV R8, RZ ;  /* 0x000000ff00087202 */ /* 0x000fe20000000f00 */
[----:B------:R-:W-:-:S07]  /*0620*/  IMAD R10, R10, 0x44, R3 ;  /* 0x000000440a0a7824 */ /* 0x000fce00078e0203 */
.L_x_50:
[----:B------:R-:W-:-:S09]  /*0630*/  UISETP.GE.AND UP0, UPT, UR8, 0x1, UPT ;  /* 0x000000010800788c */ /* 0x000fd2000bf06270 */
[----:B------:R-:W-:Y:S05]  /*0640*/  BRA.U !UP0, `(.L_x_44) ;  /* 0x0000000d08bc7547 */ /* 0x000fea000b800000 */
[----:B------:R-:W0:Y:S01]  /*0650*/  LDCU UR9, c[0x0][0x39c] ;  /* 0x00007380ff0977ac */ /* 0x000e220008000800 */
[----:B------:R-:W-:Y:S01]  /*0660*/  SHF.R.S32.HI R2, RZ, 0x1f, R6 ;  /* 0x0000001fff027819 */ /* 0x000fe20000011406 */
[----:B------:R-:W1:Y:S01]  /*0670*/  LDCU UR5, c[0x0][0x3a8] ;  /* 0x00007500ff0577ac */ /* 0x000e620008000800 */
[----:B0-----:R-:W-:Y:S01]  /*0680*/  IMAD R15, R5, UR9, RZ ;  /* 0x00000009050f7c24 */ /* 0x001fe2000f8e02ff */
[----:B-1----:R-:W-:-:S03]  /*0690*/  UIMAD UR5, UR8, UR5, URZ ;  /* 0x00000005080572a4 */ /* 0x002fc6000f8e02ff */
[----:B------:R-:W-:Y:S01]  /*06a0*/  IMAD R15, R15, UR4, RZ ;  /* 0x000000040f0f7c24 */ /* 0x000fe2000f8e02ff */
[----:B------:R-:W-:-:S04]  /*06b0*/  UIMAD UR5, UR5, UR4, URZ ;  /* 0x00000004050572a4 */ /* 0x000fc8000f8e02ff */
[----:B------:R-:W-:Y:S01]  /*06c0*/  IADD3 R18, P0, PT, R6, R15, RZ ;  /* 0x0000000f06127210 */ /* 0x000fe20007f1e0ff */
[----:B------:R-:W-:Y:S02]  /*06d0*/  USHF.R.S32.HI UR9, URZ, 0x1f, UR5 ;  /* 0x0000001fff097899 */ /* 0x000fe40008011405 */
[----:B------:R-:W-:Y:S01]  /*06e0*/  UIADD3 UR10, UP0, UPT, UR7, UR5, URZ ;  /* 0x00000005070a7290 */ /* 0x000fe2000ff1e0ff */
[----:B------:R-:W-:Y:S02]  /*06f0*/  LEA.HI.X.SX32 R15, R15, R2, 0x1, P0 ;  /* 0x000000020f0f7211 */ /* 0x000fe400000f0eff */
[----:B------:R-:W-:Y:S01]  /*0700*/  UMOV UR5, URZ ;  /* 0x000000ff00057c82 */ /* 0x000fe20008000000 */
[----:B------:R-:W-:-:S12]  /*0710*/  ULEA.HI.X.SX32 UR9, UR7, UR9, 0x1, UP0 ;  /* 0x0000000907097291 */ /* 0x000fd800080f0eff */
.L_x_49:
[----:B------:R-:W0:Y:S01]  /*0720*/  S2R R2, SR_TID.X ;  /* 0x0000000000027919 */ /* 0x000e220000002100 */
[----:B------:R-:W1:Y:S01]  /*0730*/  LDCU UR16, c[0x0][0x39c] ;  /* 0x00007380ff1077ac */ /* 0x000e620008000800 */
[----:B------:R-:W-:Y:S01]  /*0740*/  BSSY.RECONVERGENT B0, `(.L_x_45) ;  /* 0x000004a000007945 */ /* 0x000fe20003800200 */
[----:B0-----:R-:W-:-:S04]  /*0750*/  LOP3.LUT R2, R2, 0xf, RZ, 0xc0, !PT ;  /* 0x0000000f02027812 */ /* 0x001fc800078ec0ff */
[----:B------:R-:W-:-:S04]  /*0760*/  IADD3 R20, PT, PT, R2, UR5, RZ ;  /* 0x0000000502147c10 */ /* 0x000fc8000fffe0ff */
[----:B------:R-:W-:-:S13]  /*0770*/  ISETP.GE.AND P0, PT, R20, UR8, PT ;  /* 0x0000000814007c0c */ /* 0x000fda000bf06270 */
[----:B-1----:R-:W-:Y:S05]  /*0780*/  @!P0 BRA `(.L_x_46) ;  /* 0x0000000000108947 */ /* 0x002fea0003800000 */
[----:B------:R-:W-:-:S13]  /*0790*/  ISETP.GE.U32.AND P0, PT, R11, 0x10, PT ;  /* 0x000000100b00780c */ /* 0x000fda0003f06070 */
[----:B------:R-:W-:Y:S05]  /*07a0*/  @P0 BRA `(.L_x_47) ;  /* 0x00000004000c0947 */ /* 0x000fea0003800000 */
[----:B------:R0:W-:Y:S01]  /*07b0*/  STS [R12+UR6], RZ ;  /* 0x000000ff0c007988 */ /* 0x0001e20008000806 */
[----:B------:R-:W-:Y:S05]  /*07c0*/  BRA `(.L_x_47) ;  /* 0x0000000400047947 */ /* 0x000fea0003800000 */
.L_x_46:
[----:B------:R-:W-:-:S13]  /*07d0*/  ISETP.GT.U32.AND P0, PT, R11, 0xf, PT ;  /* 0x0000000f0b00780c */ /* 0x000fda0003f04070 */
[----:B------:R-:W0:Y:S01]  /*07e0*/  @!P0 LDC.64 R2, c[0x0][0x388] ;  /* 0x0000e200ff028b82 */ /* 0x000e220000000a00 */
[----:B------:R-:W-:-:S05]  /*07f0*/  @!P0 IMAD R19, R11, UR8, R20 ;  /* 0x000000080b138c24 */ /* 0x000fca000f8e0214 */
[----:B------:R-:W-:-:S04]  /*0800*/  @!P0 IADD3 R19, P1, PT, R19, UR10, RZ ;  /* 0x0000000a13138c10 */ /* 0x000fc8000ff3e0ff */
[----:B------:R-:W-:Y:S02]  /*0810*/  @!P0 IADD3.X R22, PT, PT, RZ, UR9, RZ, P1, !PT ;  /* 0x00000009ff168c10 */ /* 0x000fe40008ffe4ff */
[----:B0-----:R-:W-:-:S04]  /*0820*/  @!P0 LEA R2, P1, R19, R2, 0x2 ;  /* 0x0000000213028211 */ /* 0x001fc800078210ff */
[----:B------:R-:W-:-:S06]  /*0830*/  @!P0 LEA.HI.X R3, R19, R3, R22, 0x2, P1 ;  /* 0x0000000313038211 */ /* 0x000fcc00008f1416 */
[----:B------:R-:W2:Y:S04]  /*0840*/  @!P0 LDG.E R3, desc[UR12][R2.64] ;  /* 0x0000000c02038981 */ /* 0x000ea8000c1e1900 */
[----:B--2---:R0:W-:Y:S01]  /*0850*/  @!P0 STS [R12+UR6], R3 ;  /* 0x000000030c008988 */ /* 0x0041e20008000806 */
[----:B------:R-:W-:-:S13]  /*0860*/  ISETP.GT.U32.AND P0, PT, R11, 0x3f, PT ;  /* 0x0000003f0b00780c */ /* 0x000fda0003f04070 */
[----:B0-----:R-:W-:Y:S05]  /*0870*/  @P0 BRA `(.L_x_47) ;  /* 0x0000000000d80947 */ /* 0x001fea0003800000 */
[----:B------:R-:W0:Y:S01]  /*0880*/  LDC R21, c[0x0][0x3b8] ;  /* 0x0000ee00ff157b82 */ /* 0x000e220000000800 */
[----:B------:R-:W1:Y:S01]  /*0890*/  LDCU UR11, c[0x0][0x3bc] ;  /* 0x00007780ff0b77ac */ /* 0x000e620008000800 */
[----:B------:R-:W-:Y:S01]  /*08a0*/  ISETP.GE.AND P2, PT, R20, RZ, PT ;  /* 0x000000ff1400720c */ /* 0x000fe20003f46270 */
[----:B------:R-:W2:Y:S01]  /*08b0*/  LDCU UR15, c[0x0][0x3a4] ;  /* 0x00007480ff0f77ac */ /* 0x000ea20008000800 */
[----:B------:R-:W3:Y:S01]  /*08c0*/  LDCU UR14, c[0x0][0x3c0] ;  /* 0x00007800ff0e77ac */ /* 0x000ee20008000800 */
[----:B0-----:R-:W-:-:S04]  /*08d0*/  IABS R19, R21 ;  /* 0x0000001500137213 */ /* 0x001fc80000000000 */
[----:B------:R-:W0:Y:S08]  /*08e0*/  I2F.RP R22, R19 ;  /* 0x0000001300167306 */ /* 0x000e300000209400 */
[----:B0-----:R-:W0:Y:S02]  /*08f0*/  MUFU.RCP R22, R22 ;  /* 0x0000001600167308 */ /* 0x001e240000001000 */
[----:B0-----:R-:W-:-:S06]  /*0900*/  IADD3 R2, PT, PT, R22, 0xffffffe, RZ ;  /* 0x0ffffffe16027810 */ /* 0x001fcc0007ffe0ff */
[----:B------:R0:W4:Y:S02]  /*0910*/  F2I.FTZ.U32.TRUNC.NTZ R3, R2 ;  /* 0x0000000200037305 */ /* 0x000124000021f000 */
[----:B0-----:R-:W-:Y:S01]  /*0920*/  IMAD.MOV.U32 R2, RZ, RZ, RZ ;  /* 0x000000ffff027224 */ /* 0x001fe200078e00ff */
[----:B----4-:R-:W-:-:S05]  /*0930*/  IADD3 R24, PT, PT, RZ, -R3, RZ ;  /* 0x80000003ff187210 */ /* 0x010fca0007ffe0ff */
[----:B------:R-:W-:Y:S01]  /*0940*/  IMAD R23, R24, R19, RZ ;  /* 0x0000001318177224 */ /* 0x000fe200078e02ff */
[----:B------:R-:W-:-:S03]  /*0950*/  IABS R24, R20 ;  /* 0x0000001400187213 */ /* 0x000fc60000000000 */
[----:B------:R-:W-:Y:S01]  /*0960*/  IMAD.HI.U32 R3, R3, R23, R2 ;  /* 0x0000001703037227 */ /* 0x000fe200078e0002 */
[----:B------:R-:W-:-:S04]  /*0970*/  LOP3.LUT R2, R20, R21, RZ, 0x3c, !PT ;  /* 0x0000001514027212 */ /* 0x000fc800078e3cff */
[----:B------:R-:W-:Y:S01]  /*0980*/  ISETP.GE.AND P3, PT, R2, RZ, PT ;  /* 0x000000ff0200720c */ /* 0x000fe20003f66270 */
[----:B------:R-:W-:Y:S01]  /*0990*/  IMAD.HI.U32 R3, R3, R24, RZ ;  /* 0x0000001803037227 */ /* 0x000fe200078e00ff */
[----:B------:R-:W-:-:S04]  /*09a0*/  LOP3.LUT R2, RZ, R21, RZ, 0x33, !PT ;  /* 0x00000015ff027212 */ /* 0x000fc800078e33ff */
[----:B------:R-:W-:-:S05]  /*09b0*/  IADD3 R22, PT, PT, -R3, RZ, RZ ;  /* 0x000000ff03167210 */ /* 0x000fca0007ffe1ff */
[----:B------:R-:W-:-:S05]  /*09c0*/  IMAD R22, R19, R22, R24 ;  /* 0x0000001613167224 */ /* 0x000fca00078e0218 */
[----:B------:R-:W-:-:S13]  /*09d0*/  ISETP.GT.U32.AND P1, PT, R19, R22, PT ;  /* 0x000000161300720c */ /* 0x000fda0003f24070 */
[-C--:B------:R-:W-:Y:S02]  /*09e0*/  @!P1 IADD3 R22, PT, PT, R22, -R19.reuse, RZ ;  /* 0x8000001316169210 */ /* 0x080fe40007ffe0ff */
[----:B------:R-:W-:Y:S02]  /*09f0*/  @!P1 IADD3 R3, PT, PT, R3, 0x1, RZ ;  /* 0x0000000103039810 */ /* 0x000fe40007ffe0ff */
[C---:B------:R-:W-:Y:S02]  /*0a00*/  ISETP.GE.U32.AND P0, PT, R22.reuse, R19, PT ;  /* 0x000000131600720c */ /* 0x040fe40003f06070 */
[----:B------:R-:W-:Y:S01]  /*0a10*/  ISETP.GT.U32.AND P1, PT, R19, R22, PT ;  /* 0x000000161300720c */ /* 0x000fe20003f24070 */
[----:B------:R-:W-:-:S05]  /*0a20*/  IMAD.IADD R19, R22, 0x1, -R19 ;  /* 0x0000000116137824 */ /* 0x000fca00078e0a13 */
[----:B------:R-:W-:-:S04]  /*0a30*/  SEL R19, R19, R22, !P1 ;  /* 0x0000001613137207 */ /* 0x000fc80004800000 */
[----:B------:R-:W-:Y:S02]  /*0a40*/  @!P2 IADD3 R19, PT, PT, -R19, RZ, RZ ;  /* 0x000000ff1313a210 */ /* 0x000fe40007ffe1ff */
[----:B------:R-:W-:Y:S02]  /*0a50*/  @P0 IADD3 R3, PT, PT, R3, 0x1, RZ ;  /* 0x0000000103030810 */ /* 0x000fe40007ffe0ff */
[----:B------:R-:W-:Y:S02]  /*0a60*/  ISETP.NE.AND P0, PT, R21, RZ, PT ;  /* 0x000000ff1500720c */ /* 0x000fe40003f05270 */
[----:B------:R-:W-:Y:S02]  /*0a70*/  @!P3 IADD3 R3, PT, PT, -R3, RZ, RZ ;  /* 0x000000ff0303b210 */ /* 0x000fe40007ffe1ff */
[----:B------:R-:W-:Y:S02]  /*0a80*/  MOV R21, R11 ;  /* 0x0000000b00157202 */ /* 0x000fe40000000f00 */
[----:B------:R-:W-:-:S02]  /*0a90*/  SEL R3, R2, R3, !P0 ;  /* 0x0000000302037207 */ /* 0x000fc40004000000 */
[----:B------:R-:W-:Y:S02]  /*0aa0*/  SEL R2, R2, R19, !P0 ;  /* 0x0000001302027207 */ /* 0x000fe40004000000 */
[----:B------:R-:W-:Y:S01]  /*0ab0*/  MOV R19, R17 ;  /* 0x0000001100137202 */ /* 0x000fe20000000f00 */
[----:B-1----:R-:W-:-:S04]  /*0ac0*/  IMAD R3, R3, UR11, R16 ;  /* 0x0000000b03037c24 */ /* 0x002fc8000f8e0210 */
[----:B--2---:R-:W-:-:S04]  /*0ad0*/  IMAD R3, R3, UR15, RZ ;  /* 0x0000000f03037c24 */ /* 0x004fc8000f8e02ff */
[----:B---3--:R-:W-:-:S07]  /*0ae0*/  IMAD R20, R2, UR14, R3 ;  /* 0x0000000e02147c24 */ /* 0x008fce000f8e0203 */
.L_x_48:
[----:B------:R-:W-:-:S05]  /*0af0*/  IMAD.IADD R2, R0, 0x1, R21 ;  /* 0x0000000100027824 */ /* 0x000fca00078e0215 */
[----:B------:R-:W-:-:S13]  /*0b00*/  ISETP.GE.AND P0, PT, R2, UR16, PT ;  /* 0x0000001002007c0c */ /* 0x000fda000bf06270 */
[----:B------:R-:W0:Y:S01]  /*0b10*/  @!P0 LDC.64 R2, c[0x0][0x380] ;  /* 0x0000e000ff028b82 */ /* 0x000e220000000a00 */
[----:B------:R-:W-:-:S04]  /*0b20*/  @!P0 IADD3 R22, P1, PT, R20, R18, RZ ;  /* 0x0000001214168210 */ /* 0x000fc80007f3e0ff */
[----:B------:R-:W-:Y:S02]  /*0b30*/  @!P0 LEA.HI.X.SX32 R23, R20, R15, 0x1, P1 ;  /* 0x0000000f14178211 */ /* 0x000fe400008f0eff */
[----:B0-----:R-:W-:-:S04]  /*0b40*/  @!P0 LEA R2, P1, R22, R2, 0x2 ;  /* 0x0000000216028211 */ /* 0x001fc800078210ff */
[----:B------:R-:W-:-:S05]  /*0b50*/  @!P0 LEA.HI.X R3, R22, R3, R23, 0x2, P1 ;  /* 0x0000000316038211 */ /* 0x000fca00008f1417 */
[----:B------:R-:W2:Y:S01]  /*0b60*/  @!P0 LDG.E R2, desc[UR12][R2.64] ;  /* 0x0000000c02028981 */ /* 0x000ea2000c1e1900 */
[----:B------:R-:W-:-:S03]  /*0b70*/  LEA R20, R5, R20, 0x4 ;  /* 0x0000001405147211 */ /* 0x000fc600078e20ff */
[----:B--2---:R-:W-:Y:S04]  /*0b80*/  @!P0 STS [R19], R2 ;  /* 0x0000000213008388 */ /* 0x004fe80000000800 */
[----:B------:R0:W-:Y:S01]  /*0b90*/  @P0 STS [R19], RZ ;  /* 0x000000ff13000388 */ /* 0x0001e20000000800 */
[C---:B------:R-:W-:Y:S02]  /*0ba0*/  ISETP.GE.U32.AND P0, PT, R21.reuse, 0x30, PT ;  /* 0x000000301500780c */ /* 0x040fe40003f06070 */
[----:B------:R-:W-:Y:S02]  /*0bb0*/  IADD3 R21, PT, PT, R21, 0x10, RZ ;  /* 0x0000001015157810 */ /* 0x000fe40007ffe0ff */
[----:B0-----:R-:W-:-:S09]  /*0bc0*/  IADD3 R19, PT, PT, R19, 0x440, RZ ;  /* 0x0000044013137810 */ /* 0x001fd20007ffe0ff */
[----:B------:R-:W-:Y:S05]  /*0bd0*/  @!P0 BRA `(.L_x_48) ;  /* 0xfffffffc00c48947 */ /* 0x000fea000383ffff */
.L_x_47:
[----:B------:R-:W-:Y:S05]  /*0be0*/  BSYNC.RECONVERGENT B0 ;  /* 0x0000000000007941 */ /* 0x000fea0003800200 */
.L_x_45:
[----:B------:R-:W-:Y:S01]  /*0bf0*/  BAR.SYNC.DEFER_BLOCKING 0x0 ;  /* 0x0000000000007b1d */ /* 0x000fe20000010000 */
[----:B------:R-:W-:-:S04]  /*0c00*/  UIADD3 UR5, UPT, UPT, UR5, 0x10, URZ ;  /* 0x0000001005057890 */ /* 0x000fc8000fffe0ff */
[----:B------:R-:W-:Y:S01]  /*0c10*/  UISETP.GE.AND UP0, UPT, UR5, UR8, UPT ;  /* 0x000000080500728c */ /* 0x000fe2000bf06270 */
[----:B------:R-:W-:Y:S04]  /*0c20*/  LDS R25, [R13] ;  /* 0x000000000d197984 */ /* 0x000fe80000000800 */
[----:B------:R-:W1:Y:S04]  /*0c30*/  LDS R24, [R10+0x880] ;  /* 0x000880000a187984 */ /* 0x000e680000000800 */
[----:B------:R-:W2:Y:S04]  /*0c40*/  LDS R22, [R10+0x440] ;  /* 0x000440000a167984 */ /* 0x000ea80000000800 */
[----:B------:R-:W3:Y:S04]  /*0c50*/  LDS R20, [R10] ;  /* 0x000000000a147984 */ /* 0x000ee80000000800 */
[----:B------:R-:W-:Y:S04]  /*0c60*/  LDS R2, [R13+0x4] ;  /* 0x000004000d027984 */ /* 0x000fe80000000800 */
[----:B------:R-:W4:Y:S04]  /*0c70*/  LDS R19, [R10+0x884] ;  /* 0x000884000a137984 */ /* 0x000f280000000800 */
[----:B------:R-:W5:Y:S04]  /*0c80*/  LDS R29, [R10+0xcc0] ;  /* 0x000cc0000a1d7984 */ /* 0x000f680000000800 */
[----:B------:R-:W0:Y:S04]  /*0c90*/  LDS R21, [R10+0x444] ;  /* 0x000444000a157984 */ /* 0x000e280000000800 */
[----:B------:R-:W0:Y:S04]  /*0ca0*/  LDS R23, [R10+0x4] ;  /* 0x000004000a177984 */ /* 0x000e280000000800 */
[----:B------:R-:W0:Y:S01]  /*0cb0*/  LDS R3, [R10+0xcc4] ;  /* 0x000cc4000a037984 */ /* 0x000e220000000800 */
[----:B-1----:R-:W-:-:S03]  /*0cc0*/  FFMA R24, R25, R24, R7 ;  /* 0x0000001819187223 */ /* 0x002fc60000000007 */
[----:B------:R-:W-:Y:S01]  /*0cd0*/  LDS R7, [R10+0x88c] ;  /* 0x00088c000a077984 */ /* 0x000fe20000000800 */
[----:B--2---:R-:W-:-:S03]  /*0ce0*/  FFMA R22, R25, R22, R9 ;  /* 0x0000001619167223 */ /* 0x004fc60000000009 */
[----:B------:R-:W-:Y:S01]  /*0cf0*/  LDS R9, [R10+0x44c] ;  /* 0x00044c000a097984 */ /* 0x000fe20000000800 */
[----:B---3--:R-:W-:-:S03]  /*0d00*/  FFMA R27, R25, R20, R14 ;  /* 0x00000014191b7223 */ /* 0x008fc6000000000e */
[----:B------:R-:W-:Y:S04]  /*0d10*/  LDS R14, [R13+0x8] ;  /* 0x000008000d0e7984 */ /* 0x000fe80000000800 */
[----:B------:R-:W1:Y:S01]  /*0d20*/  LDS R20, [R10+0x8] ;  /* 0x000008000a147984 */ /* 0x000e620000000800 */
[----:B----4-:R-:W-:-:S03]  /*0d30*/  FFMA R19, R2, R19, R24 ;  /* 0x0000001302137223 */ /* 0x010fc60000000018 */
[----:B------:R-:W2:Y:S01]  /*0d40*/  LDS R24, [R10+0x888] ;  /* 0x000888000a187984 */ /* 0x000ea20000000800 */
[----:B-----5:R-:W-:-:S03]  /*0d50*/  FFMA R8, R25, R29, R8 ;  /* 0x0000001d19087223 */ /* 0x020fc60000000008 */
[----:B------:R-:W-:Y:S01]  /*0d60*/  LDS R25, [R10+0xc] ;  /* 0x00000c000a197984 */ /* 0x000fe20000000800 */
[----:B0-----:R-:W-:-:S03]  /*0d70*/  FFMA R21, R2, R21, R22 ;  /* 0x0000001502157223 */ /* 0x001fc60000000016 */
[----:B------:R-:W0:Y:S01]  /*0d80*/  LDS R22, [R10+0x448] ;  /* 0x000448000a167984 */ /* 0x000e220000000800 */
[----:B------:R-:W-:-:S03]  /*0d90*/  FFMA R23, R2, R23, R27 ;  /* 0x0000001702177223 */ /* 0x000fc6000000001b */
[----:B------:R-:W3:Y:S01]  /*0da0*/  LDS R27, [R10+0xcc8] ;  /* 0x000cc8000a1b7984 */ /* 0x000ee20000000800 */
[----:B------:R-:W-:-:S03]  /*0db0*/  FFMA R8, R2, R3, R8 ;  /* 0x0000000302087223 */ /* 0x000fc60000000008 */
[----:B------:R-:W4:Y:S04]  /*0dc0*/  LDS R2, [R13+0xc] ;  /* 0x00000c000d027984 */ /* 0x000f280000000800 */
[----:B------:R-:W5:Y:S01]  /*0dd0*/  LDS R3, [R10+0xccc] ;  /* 0x000ccc000a037984 */ /* 0x000f620000000800 */
[----:B-1----:R-:W-:-:S03]  /*0de0*/  FFMA R23, R14, R20, R23 ;  /* 0x000000140e177223 */ /* 0x002fc60000000017 */
[----:B------:R-:W-:Y:S01]  /*0df0*/  LDS R20, [R10+0x10] ;  /* 0x000010000a147984 */ /* 0x000fe20000000800 */
[----:B--2---:R-:W-:-:S03]  /*0e00*/  FFMA R24, R14, R24, R19 ;  /* 0x000000180e187223 */ /* 0x004fc60000000013 */
[----:B------:R-:W-:Y:S01]  /*0e10*/  LDS R19, [R10+0x894] ;  /* 0x000894000a137984 */ /* 0x000fe20000000800 */
[----:B0-----:R-:W-:-:S03]  /*0e20*/  FFMA R22, R14, R22, R21 ;  /* 0x000000160e167223 */ /* 0x001fc60000000015 */
[----:B------:R-:W-:Y:S01]  /*0e30*/  LDS R21, [R10+0x454] ;  /* 0x000454000a157984 */ /* 0x000fe20000000800 */
[----:B---3--:R-:W-:-:S03]  /*0e40*/  FFMA R8, R14, R27, R8 ;  /* 0x0000001b0e087223 */ /* 0x008fc60000000008 */
[----:B------:R-:W0:Y:S01]  /*0e50*/  LDS R14, [R13+0x10] ;  /* 0x000010000d0e7984 */ /* 0x000e220000000800 */
[C---:B----4-:R-:W-:Y:S01]  /*0e60*/  FFMA R7, R2.reuse, R7, R24 ;  /* 0x0000000702077223 */ /* 0x050fe20000000018 */
[C---:B------:R-:W-:Y:S02]  /*0e70*/  FFMA R9, R2.reuse, R9, R22 ;  /* 0x0000000902097223 */ /* 0x040fe40000000016 */
[----:B------:R-:W1:Y:S01]  /*0e80*/  LDS R24, [R10+0x890] ;  /* 0x000890000a187984 */ /* 0x000e620000000800 */
[C---:B------:R-:W-:Y:S01]  /*0e90*/  FFMA R25, R2.reuse, R25, R23 ;  /* 0x0000001902197223 */ /* 0x040fe20000000017 */
[----:B-----5:R-:W-:Y:S02]  /*0ea0*/  FFMA R8, R2, R3, R8 ;  /* 0x0000000302087223 */ /* 0x020fe40000000008 */
[----:B------:R-:W2:Y:S04]  /*0eb0*/  LDS R22, [R10+0x450] ;  /* 0x000450000a167984 */ /* 0x000ea80000000800 */
[----:B------:R-:W3:Y:S04]  /*0ec0*/  LDS R27, [R10+0xcd0] ;  /* 0x000cd0000a1b7984 */ /* 0x000ee80000000800 */
[----:B------:R-:W4:Y:S04]  /*0ed0*/  LDS R2, [R13+0x14] ;  /* 0x000014000d027984 */ /* 0x000f280000000800 */
[----:B------:R-:W5:Y:S04]  /*0ee0*/  LDS R23, [R10+0x14] ;  /* 0x000014000a177984 */ /* 0x000f680000000800 */
[----:B------:R-:W5:Y:S01]  /*0ef0*/  LDS R3, [R10+0xcd4] ;  /* 0x000cd4000a037984 */ /* 0x000f620000000800 */
[----:B0-----:R-:W-:-:S03]  /*0f00*/  FFMA R25, R14, R20, R25 ;  /* 0x000000140e197223 */ /* 0x001fc60000000019 */
[----:B------:R-:W-:Y:S01]  /*0f10*/  LDS R20, [R10+0x18] ;  /* 0x000018000a147984 */ /* 0x000fe20000000800 */
[----:B-1----:R-:W-:-:S03]  /*0f20*/  FFMA R24, R14, R24, R7 ;  /* 0x000000180e187223 */ /* 0x002fc60000000007 */
[----:B------:R-:W-:Y:S01]  /*0f30*/  LDS R7, [R10+0x89c] ;  /* 0x00089c000a077984 */ /* 0x000fe20000000800 */
[----:B--2---:R-:W-:-:S03]  /*0f40*/  FFMA R22, R14, R22, R9 ;  /* 0x000000160e167223 */ /* 0x004fc60000000009 */
[----:B------:R-:W-:Y:S01]  /*0f50*/  LDS R9, [R10+0x45c] ;  /* 0x00045c000a097984 */ /* 0x000fe20000000800 */
[----:B---3--:R-:W-:-:S03]  /*0f60*/  FFMA R8, R14, R27, R8 ;  /* 0x0000001b0e087223 */ /* 0x008fc60000000008 */
[----:B------:R-:W0:Y:S01]  /*0f70*/  LDS R14, [R13+0x18] ;  /* 0x000018000d0e7984 */ /* 0x000e220000000800 */
[C---:B----4-:R-:W-:Y:S01]  /*0f80*/  FFMA R19, R2.reuse, R19, R24 ;  /* 0x0000001302137223 */ /* 0x050fe20000000018 */
[C---:B------:R-:W-:Y:S02]  /*0f90*/  FFMA R21, R2.reuse, R21, R22 ;  /* 0x0000001502157223 */ /* 0x040fe40000000016 */
[----:B------:R-:W1:Y:S01]  /*0fa0*/  LDS R24, [R10+0x898] ;  /* 0x000898000a187984 */ /* 0x000e620000000800 */
[----:B-----5:R-:W-:-:S03]  /*0fb0*/  FFMA R23, R2, R23, R25 ;  /* 0x0000001702177223 */ /* 0x020fc60000000019 */
[----:B------:R-:W2:Y:S01]  /*0fc0*/  LDS R22, [R10+0x458] ;  /* 0x000458000a167984 */ /* 0x000ea20000000800 */
[----:B------:R-:W-:-:S03]  /*0fd0*/  FFMA R8, R2, R3, R8 ;  /* 0x0000000302087223 */ /* 0x000fc60000000008 */
        /* <DEDUP_REMOVED lines=47> */
[----:B------:R-:W-:Y:S01]  /*12d0*/  LDS R27, [R10+0xcf0] ;  /* 0x000cf0000a1b7984 */ /* 0x000fe20000000800 */
[C---:B----4-:R-:W-:Y:S01]  /*12e0*/  FFMA R8, R2.reuse, R7, R24 ;  /* 0x0000000702087223 */ /* 0x050fe20000000018 */
[C---:B------:R-:W-:Y:S02]  /*12f0*/  FFMA R9, R2.reuse, R9, R22 ;  /* 0x0000000902097223 */ /* 0x040fe40000000016 */
[----:B------:R-:W0:Y:S01]  /*1300*/  LDS R24, [R10+0x470] ;  /* 0x000470000a187984 */ /* 0x000e220000000800 */
[----:B-----5:R-:W-:-:S03]  /*1310*/  FFMA R25, R2, R25, R23 ;  /* 0x0000001902197223 */ /* 0x020fc60000000017 */
[----:B------:R-:W1:Y:S01]  /*1320*/  LDS R22, [R10+0x30] ;  /* 0x000030000a167984 */ /* 0x000e620000000800 */
[----:B------:R-:W-:-:S03]  /*1330*/  FFMA R14, R2, R3, R14 ;  /* 0x00000003020e7223 */ /* 0x000fc6000000000e */
[----:B------:R-:W2:Y:S04]  /*1340*/  LDS R23, [R10+0x8b0] ;  /* 0x0008b0000a177984 */ /* 0x000ea80000000800 */
[----:B------:R-:W3:Y:S04]  /*1350*/  LDS R2, [R13+0x34] ;  /* 0x000034000d027984 */ /* 0x000ee80000000800 */
[----:B------:R-:W4:Y:S04]  /*1360*/  LDS R7, [R10+0x8b4] ;  /* 0x0008b4000a077984 */ /* 0x000f280000000800 */
[----:B------:R-:W5:Y:S01]  /*1370*/  LDS R3, [R10+0xcf4] ;  /* 0x000cf4000a037984 */ /* 0x000f620000000800 */
[----:B0-----:R-:W-:-:S03]  /*1380*/  FFMA R24, R20, R24, R9 ;  /* 0x0000001814187223 */ /* 0x001fc60000000009 */
[----:B------:R-:W-:Y:S01]  /*1390*/  LDS R9, [R10+0x478] ;  /* 0x000478000a097984 */ /* 0x000fe20000000800 */
[----:B-1----:R-:W-:-:S03]  /*13a0*/  FFMA R25, R20, R22, R25 ;  /* 0x0000001614197223 */ /* 0x002fc60000000019 */
[----:B------:R-:W-:Y:S01]  /*13b0*/  LDS R22, [R10+0x8b8] ;  /* 0x0008b8000a167984 */ /* 0x000fe20000000800 */
[C---:B--2---:R-:W-:Y:S01]  /*13c0*/  FFMA R23, R20.reuse, R23, R8 ;  /* 0x0000001714177223 */ /* 0x044fe20000000008 */
[----:B------:R-:W-:Y:S02]  /*13d0*/  FFMA R20, R20, R27, R14 ;  /* 0x0000001b14147223 */ /* 0x000fe4000000000e */
[----:B------:R-:W0:Y:S01]  /*13e0*/  LDS R8, [R13+0x38] ;  /* 0x000038000d087984 */ /* 0x000e220000000800 */
[C---:B---3--:R-:W-:Y:S01]  /*13f0*/  FFMA R14, R2.reuse, R19, R24 ;  /* 0x00000013020e7223 */ /* 0x048fe20000000018 */
[C---:B------:R-:W-:Y:S02]  /*1400*/  FFMA R21, R2.reuse, R21, R25 ;  /* 0x0000001502157223 */ /* 0x040fe40000000019 */
[----:B------:R-:W1:Y:S01]  /*1410*/  LDS R19, [R10+0x38] ;  /* 0x000038000a137984 */ /* 0x000e620000000800 */
[----:B----4-:R-:W-:-:S03]  /*1420*/  FFMA R7, R2, R7, R23 ;  /* 0x0000000702077223 */ /* 0x010fc60000000017 */
[----:B------:R-:W2:Y:S01]  /*1430*/  LDS R24, [R10+0xcf8] ;  /* 0x000cf8000a187984 */ /* 0x000ea20000000800 */
[----:B-----5:R-:W-:-:S03]  /*1440*/  FFMA R29, R2, R3, R20 ;  /* 0x00000003021d7223 */ /* 0x020fc60000000014 */
[----:B------:R-:W-:Y:S04]  /*1450*/  LDS R2, [R13+0x3c] ;  /* 0x00003c000d027984 */ /* 0x000fe80000000800 */
[----:B------:R-:W3:Y:S04]  /*1460*/  LDS R27, [R10+0x3c] ;  /* 0x00003c000a1b7984 */ /* 0x000ee80000000800 */
[----:B------:R-:W4:Y:S04]  /*1470*/  LDS R25, [R10+0x47c] ;  /* 0x00047c000a197984 */ /* 0x000f280000000800 */
[----:B------:R-:W5:Y:S04]  /*1480*/  LDS R23, [R10+0x8bc] ;  /* 0x0008bc000a177984 */ /* 0x000f680000000800 */
[----:B------:R-:W5:Y:S01]  /*1490*/  LDS R3, [R10+0xcfc] ;  /* 0x000cfc000a037984 */ /* 0x000f620000000800 */
[C---:B0-----:R-:W-:Y:S01]  /*14a0*/  FFMA R20, R8.reuse, R9, R14 ;  /* 0x0000000908147223 */ /* 0x041fe2000000000e */
[C---:B------:R-:W-:Y:S01]  /*14b0*/  FFMA R22, R8.reuse, R22, R7 ;  /* 0x0000001608167223 */ /* 0x040fe20000000007 */
[C---:B-1----:R-:W-:Y:S01]  /*14c0*/  FFMA R19, R8.reuse, R19, R21 ;  /* 0x0000001308137223 */ /* 0x042fe20000000015 */
[----:B--2---:R-:W-:-:S03]  /*14d0*/  FFMA R8, R8, R24, R29 ;  /* 0x0000001808087223 */ /* 0x004fc6000000001d */
[C---:B---3--:R-:W-:Y:S01]  /*14e0*/  FFMA R14, R2.reuse, R27, R19 ;  /* 0x0000001b020e7223 */ /* 0x048fe20000000013 */
[C---:B----4-:R-:W-:Y:S01]  /*14f0*/  FFMA R9, R2.reuse, R25, R20 ;  /* 0x0000001902097223 */ /* 0x050fe20000000014 */
[C---:B-----5:R-:W-:Y:S01]  /*1500*/  FFMA R7, R2.reuse, R23, R22 ;  /* 0x0000001702077223 */ /* 0x060fe20000000016 */
[----:B------:R-:W-:Y:S01]  /*1510*/  FFMA R8, R2, R3, R8 ;  /* 0x0000000302087223 */ /* 0x000fe20000000008 */
[----:B------:R-:W-:Y:S06]  /*1520*/  BAR.SYNC.DEFER_BLOCKING 0x0 ;  /* 0x0000000000007b1d */ /* 0x000fec0000010000 */
[----:B------:R-:W-:Y:S05]  /*1530*/  BRA.U !UP0, `(.L_x_49) ;  /* 0xfffffff108787547 */ /* 0x000fea000b83ffff */
.L_x_44:
[----:B------:R-:W0:Y:S01]  /*1540*/  LDCU UR5, c[0x0][0x398] ;  /* 0x00007300ff0577ac */ /* 0x000e220008000800 */
[----:B------:R-:W-:-:S04]  /*1550*/  UIADD3 UR4, UPT, UPT, UR4, 0x1, URZ ;  /* 0x0000000104047890 */ /* 0x000fc8000fffe0ff */
[----:B0-----:R-:W-:-:S09]  /*1560*/  UISETP.NE.AND UP0, UPT, UR4, UR5, UPT ;  /* 0x000000050400728c */ /* 0x001fd2000bf05270 */
[----:B------:R-:W-:Y:S05]  /*1570*/  BRA.U UP0, `(.L_x_50) ;  /* 0xfffffff1002c7547 */ /* 0x000fea000b83ffff */
.L_x_43:
[----:B------:R-:W0:Y:S01]  /*1580*/  S2R R3, SR_TID.Y ;  /* 0x0000000000037919 */ /* 0x000e220000002200 */
[----:B------:R-:W1:Y:S01]  /*1590*/  LDCU UR5, c[0x0][0x39c] ;  /* 0x00007380ff0577ac */ /* 0x000e620008000800 */
[----:B------:R-:W2:Y:S01]  /*15a0*/  LDC R5, c[0x0][0x3ac] ;  /* 0x0000eb00ff057b82 */ /* 0x000ea20000000800 */
[----:B------:R-:W2:Y:S02]  /*15b0*/  LDCU UR9, c[0x0][0x3b0] ;  /* 0x00007600ff0977ac */ /* 0x000ea40008000800 */
[----:B--2---:R-:W-:Y:S01]  /*15c0*/  IMAD R17, R5, UR9, RZ ;  /* 0x0000000905117c24 */ /* 0x004fe2000f8e02ff */
[----:B0-----:R-:W-:-:S04]  /*15d0*/  IADD3 R0, PT, PT, R0, R3, RZ ;  /* 0x0000000300007210 */ /* 0x001fc80007ffe0ff */
[C---:B-1----:R-:W-:Y:S01]  /*15e0*/  ISETP.GE.U32.AND P0, PT, R0.reuse, UR5, PT ;  /* 0x0000000500007c0c */ /* 0x042fe2000bf06070 */
[C---:B------:R-:W-:Y:S01]  /*15f0*/  VIADD R2, R0.reuse, 0x10 ;  /* 0x0000001000027836 */ /* 0x040fe20000000000 */
[C---:B------:R-:W-:Y:S02]  /*1600*/  IADD3 R3, PT, PT, R0.reuse, 0x20, RZ ;  /* 0x0000002000037810 */ /* 0x040fe40007ffe0ff */
[----:B------:R-:W-:Y:S02]  /*1610*/  IADD3 R0, PT, PT, R0, 0x30, RZ ;  /* 0x0000003000007810 */ /* 0x000fe40007ffe0ff */
[----:B------:R-:W-:Y:S02]  /*1620*/  ISETP.GE.U32.AND P2, PT, R2, UR5, PT ;  /* 0x0000000502007c0c */ /* 0x000fe4000bf46070 */
[----:B------:R-:W-:-:S05]  /*1630*/  ISETP.GE.U32.AND P1, PT, R3, UR5, PT ;  /* 0x0000000503007c0c */ /* 0x000fca000bf26070 */
[----:B------:R-:W0:Y:S06]  /*1640*/  @!P0 LDC.64 R2, c[0x0][0x390] ;  /* 0x0000e400ff028b82 */ /* 0x000e2c0000000a00 */
[C---:B------:R-:W-:Y:S02]  /*1650*/  @!P2 SHF.L.U32 R5, R17.reuse, 0x4, RZ ;  /* 0x000000041105a819 */ /* 0x040fe400000006ff */
[----:B------:R-:W1:Y:S01]  /*1660*/  @!P2 LDC.64 R12, c[0x0][0x390] ;  /* 0x0000e400ff0cab82 */ /* 0x000e620000000a00 */
[----:B------:R-:W-:Y:S02]  /*1670*/  @!P1 SHF.L.U32 R15, R17, 0x5, RZ ;  /* 0x00000005110f9819 */ /* 0x000fe400000006ff */
[----:B------:R-:W-:-:S02]  /*1680*/  @!P2 IADD3 R16, P4, PT, R4, R5, RZ ;  /* 0x000000050410a210 */ /* 0x000fc40007f9e0ff */
[C---:B------:R-:W-:Y:S02]  /*1690*/  @!P1 IADD3 R6, P5, PT, R4.reuse, R15, RZ ;  /* 0x0000000f04069210 */ /* 0x040fe40007fbe0ff */
[----:B------:R-:W-:Y:S01]  /*16a0*/  @!P2 LEA.HI.X.SX32 R5, R5, RZ, 0x1, P4 ;  /* 0x000000ff0505a211 */ /* 0x000fe200020f0eff */
[----:B------:R-:W2:Y:S01]  /*16b0*/  @!P1 LDC.64 R10, c[0x0][0x390] ;  /* 0x0000e400ff0a9b82 */ /* 0x000ea20000000a00 */
[----:B------:R-:W-:Y:S02]  /*16c0*/  @!P1 LEA.HI.X.SX32 R15, R15, RZ, 0x1, P5 ;  /* 0x000000ff0f0f9211 */ /* 0x000fe400028f0eff */
[----:B0-----:R-:W-:-:S04]  /*16d0*/  @!P0 LEA R2, P3, R4, R2, 0x2 ;  /* 0x0000000204028211 */ /* 0x001fc800078610ff */
[----:B------:R-:W-:Y:S02]  /*16e0*/  @!P0 LEA.HI.X R3, R4, R3, RZ, 0x2, P3 ;  /* 0x0000000304038211 */ /* 0x000fe400018f14ff */
[----:B-1----:R-:W-:-:S03]  /*16f0*/  @!P2 LEA R12, P3, R16, R12, 0x2 ;  /* 0x0000000c100ca211 */ /* 0x002fc600078610ff */
[----:B------:R0:W-:Y:S01]  /*1700*/  @!P0 STG.E desc[UR12][R2.64], R14 ;  /* 0x0000000e02008986 */ /* 0x0001e2000c10190c */
[----:B------:R-:W-:Y:S02]  /*1710*/  @!P2 LEA.HI.X R13, R16, R13, R5, 0x2, P3 ;  /* 0x0000000d100da211 */ /* 0x000fe400018f1405 */
[----:B------:R-:W-:Y:S02]  /*1720*/  ISETP.GE.U32.AND P3, PT, R0, UR5, PT ;  /* 0x0000000500007c0c */ /* 0x000fe4000bf66070 */
[C---:B--2---:R-:W-:Y:S01]  /*1730*/  @!P1 LEA R10, P4, R6.reuse, R10, 0x2 ;  /* 0x0000000a060a9211 */ /* 0x044fe200078810ff */
[----:B------:R0:W-:Y:S03]  /*1740*/  @!P2 STG.E desc[UR12][R12.64], R9 ;  /* 0x000000090c00a986 */ /* 0x0001e6000c10190c */
[----:B------:R-:W-:-:S05]  /*1750*/  @!P1 LEA.HI.X R11, R6, R11, R15, 0x2, P4 ;  /* 0x0000000b060b9211 */ /* 0x000fca00020f140f */
[----:B------:R0:W-:Y:S02]  /*1760*/  @!P1 STG.E desc[UR12][R10.64], R7 ;  /* 0x000000070a009986 */ /* 0x0001e4000c10190c */
[----:B------:R-:W-:Y:S05]  /*1770*/  @P3 EXIT ;  /* 0x000000000000394d */ /* 0x000fea0003800000 */
[----:B------:R-:W1:Y:S01]  /*1780*/  LDCU.64 UR4, c[0x0][0x390] ;  /* 0x00007200ff0477ac */ /* 0x000e620008000a00 */
[----:B0-----:R-:W-:-:S05]  /*1790*/  IMAD R3, R17, 0x30, RZ ;  /* 0x0000003011037824 */ /* 0x001fca00078e02ff */
[----:B------:R-:W-:-:S04]  /*17a0*/  IADD3 R4, P0, PT, R4, R3, RZ ;  /* 0x0000000304047210 */ /* 0x000fc80007f1e0ff */
[----:B------:R-:W-:Y:S02]  /*17b0*/  LEA.HI.X.SX32 R3, R3, RZ, 0x1, P0 ;  /* 0x000000ff03037211 */ /* 0x000fe400000f0eff */
[----:B-1----:R-:W-:-:S04]  /*17c0*/  LEA R2, P0, R4, UR4, 0x2 ;  /* 0x0000000404027c11 */ /* 0x002fc8000f8010ff */
[----:B------:R-:W-:-:S05]  /*17d0*/  LEA.HI.X R3, R4, UR5, R3, 0x2, P0 ;  /* 0x0000000504037c11 */ /* 0x000fca00080f1403 */
[----:B------:R-:W-:Y:S01]  /*17e0*/  STG.E desc[UR12][R2.64], R8 ;  /* 0x0000000802007986 */ /* 0x000fe2000c10190c */
[----:B------:R-:W-:Y:S05]  /*17f0*/  EXIT ;  /* 0x000000000000794d */ /* 0x000fea0003800000 */
.L_x_51:
        /* <DEDUP_REMOVED lines=16> */
.L_x_135:


//--------------------- .text._Z22conv2d_acc_gradFiltersILi16ELi16ELi4ELi2ELi16EEvPfS0_S0_iiiiiiiiiii --------------------------
	.section	.text._Z22conv2d_acc_gradFiltersILi16ELi16ELi4ELi2ELi16EEvPfS0_S0_iiiiiiiiiii,"ax",@progbits
	.align	128
        .global         _Z22conv2d_acc_gradFiltersILi16ELi16ELi4ELi2ELi16EEvPfS0_S0_iiiiiiiiiii
        .type           _Z22conv2d_acc_gradFiltersILi16ELi16ELi4ELi2ELi16EEvPfS0_S0_iiiiiiiiiii,@function
        .size           _Z22conv2d_acc_gradFiltersILi16ELi16ELi4ELi2ELi16EEvPfS0_S0_iiiiiiiiiii,(.L_x_136 - _Z22conv2d_acc_gradFiltersILi16ELi16ELi4ELi2ELi16EEvPfS0_S0_iiiiiiiiiii)
        .other          _Z22conv2d_acc_gradFiltersILi16ELi16ELi4ELi2ELi16EEvPfS0_S0_iiiiiiiiiii,@"STO_CUDA_ENTRY STV_DEFAULT"
_Z22conv2d_acc_gradFiltersILi16ELi16ELi4ELi2ELi16EEvPfS0_S0_iiiiiiiiiii:
.text._Z22conv2d_acc_gradFiltersILi16ELi16ELi4ELi2ELi16EEvPfS0_S0_iiiiiiiiiii:
[----:B------:R-:W-:Y:S01]  /*0000*/  LDC R1, c[0x0][0x37c] ;  /* 0x0000df00ff017b82 */ /* 0x000fe20000000800 */
[----:B------:R-:W0:Y:S07]  /*0010*/  LDCU UR10, c[0x0][0x39c] ;  /* 0x00007380ff0a77ac */ /* 0x000e2e0008000800 */
[----:B------:R-:W1:Y:S01]  /*0020*/  LDC R2, c[0x0][0x3b0] ;  /* 0x0000ec00ff027b82 */ /* 0x000e620000000800 */
[----:B------:R-:W2:Y:S01]  /*0030*/  S2R R0, SR_CTAID.Y ;  /* 0x0000000000007919 */ /* 0x000ea20000002600 */
[----:B------:R-:W-:Y:S01]  /*0040*/  HFMA2 R17, -RZ, RZ, 0, 0 ;  /* 0x00000000ff117431 */ /* 0x000fe200000001ff */
[----:B------:R-:W3:Y:S01]  /*0050*/  LDCU.64 UR6, c[0x0][0x3a0] ;  /* 0x00007400ff0677ac */ /* 0x000ee20008000a00 */
[----:B------:R-:W-:Y:S01]  /*0060*/  CS2R R20, SRZ ;  /* 0x0000000000147805 */ /* 0x000fe2000001ff00 */
[----:B------:R-:W4:Y:S01]  /*0070*/  S2R R12, SR_TID.X ;  /* 0x00000000000c7919 */ /* 0x000f220000002100 */
[----:B------:R-:W-:Y:S01]  /*0080*/  MOV R24, RZ ;  /* 0x000000ff00187202 */ /* 0x000fe20000000f00 */
[----:B------:R-:W5:Y:S01]  /*0090*/  LDCU UR11, c[0x0][0x398] ;  /* 0x00007300ff0b77ac */ /* 0x000f620008000800 */
[----:B------:R-:W-:Y:S01]  /*00a0*/  MOV R14, RZ ;  /* 0x000000ff000e7202 */ /* 0x000fe20000000f00 */
        /* <DEDUP_REMOVED lines=40> */
[----:B------:R-:W-:-:S04]  /*0330*/  IABS R6, R3 ;  /* 0x0000000300067213 */ /* 0x000fc80000000000 */
[----:B------:R-:W-:-:S05]  /*0340*/  MOV R5, R6 ;  /* 0x0000000600057202 */ /* 0x000fca0000000f00 */
[----:B------:R-:W-:-:S05]  /*0350*/  IMAD.HI.U32 R4, R4, R5, RZ ;  /* 0x0000000504047227 */ /* 0x000fca00078e00ff */
[----:B------:R-:W-:-:S05]  /*0360*/  IADD3 R6, PT, PT, -R4, RZ, RZ ;  /* 0x000000ff04067210 */ /* 0x000fca0007ffe1ff */
[----:B------:R-:W-:Y:S01]  /*0370*/  IMAD R5, R8, R6, R5 ;  /* 0x0000000608057224 */ /* 0x000fe200078e0205 */
[----:B----4-:R-:W-:-:S04]  /*0380*/  IADD3 R6, PT, PT, R12, UR4, RZ ;  /* 0x000000040c067c10 */ /* 0x010fc8000fffe0ff */
[----:B------:R-:W-:Y:S01]  /*0390*/  ISETP.GT.U32.AND P2, PT, R8, R5, PT ;  /* 0x000000050800720c */ /* 0x000fe20003f44070 */
[----:B------:R-:W-:Y:S02]  /*03a0*/  IMAD R7, R6, UR10, R9 ;  /* 0x0000000a06077c24 */ /* 0x000fe4000f8e0209 */
[----:B------:R-:W-:-:S10]  /*03b0*/  HFMA2 R6, -RZ, RZ, 0, 0 ;  /* 0x00000000ff067431 */ /* 0x000fd400000001ff */
[-C--:B------:R-:W-:Y:S02]  /*03c0*/  @!P2 IADD3 R5, PT, PT, R5, -R8.reuse, RZ ;  /* 0x800000080505a210 */ /* 0x080fe40007ffe0ff */
[----:B------:R-:W-:Y:S02]  /*03d0*/  @!P2 IADD3 R4, PT, PT, R4, 0x1, RZ ;  /* 0x000000010404a810 */ /* 0x000fe40007ffe0ff */
[----:B------:R-:W-:Y:S01]  /*03e0*/  ISETP.GE.U32.AND P0, PT, R5, R8, PT ;  /* 0x000000080500720c */ /* 0x000fe20003f06070 */
[----:B------:R-:W-:Y:S01]  /*03f0*/  HFMA2 R8, -RZ, RZ, 0, 0 ;  /* 0x00000000ff087431 */ /* 0x000fe200000001ff */
[----:B------:R-:W-:Y:S02]  /*0400*/  LOP3.LUT R5, R3, R2, RZ, 0x3c, !PT ;  /* 0x0000000203057212 */ /* 0x000fe400078e3cff */
[----:B------:R-:W-:Y:S02]  /*0410*/  ISETP.NE.AND P2, PT, R2, RZ, PT ;  /* 0x000000ff0200720c */ /* 0x000fe40003f45270 */
[----:B------:R-:W-:-:S02]  /*0420*/  ISETP.GE.AND P1, PT, R5, RZ, PT ;  /* 0x000000ff0500720c */ /* 0x000fc40003f26270 */
[----:B------:R-:W-:-:S05]  /*0430*/  IADD3 R5, PT, PT, -R3, RZ, RZ ;  /* 0x000000ff03057210 */ /* 0x000fca0007ffe1ff */
[----:B------:R-:W-:Y:S01]  /*0440*/  @P0 IADD3 R4, PT, PT, R4, 0x1, RZ ;  /* 0x0000000104040810 */ /* 0x000fe20007ffe0ff */
[----:B------:R-:W-:Y:S01]  /*0450*/  IMAD R0, R5, UR5, R0 ;  /* 0x0000000505007c24 */ /* 0x000fe2000f8e0200 */
[----:B------:R-:W0:Y:S04]  /*0460*/  LDCU UR5, c[0x0][0x3b4] ;  /* 0x00007680ff0577ac */ /* 0x000e280008000800 */
[----:B------:R-:W-:Y:S02]  /*0470*/  @!P1 IADD3 R4, PT, PT, -R4, RZ, RZ ;  /* 0x000000ff04049210 */ /* 0x000fe40007ffe1ff */
[----:B------:R-:W-:Y:S02]  /*0480*/  @!P2 LOP3.LUT R4, RZ, R2, RZ, 0x33, !PT ;  /* 0x00000002ff04a212 */ /* 0x000fe400078e33ff */
[----:B------:R-:W-:-:S02]  /*0490*/  SHF.L.U32 R0, R0, 0x5, RZ ;  /* 0x0000000500007819 */ /* 0x000fc400000006ff */
[----:B------:R-:W-:Y:S02]  /*04a0*/  IADD3 R5, PT, PT, -R4, RZ, RZ ;  /* 0x000000ff04057210 */ /* 0x000fe40007ffe1ff */
[----:B------:R-:W-:-:S03]  /*04b0*/  IADD3 R7, PT, PT, R0, R7, RZ ;  /* 0x0000000700077210 */ /* 0x000fc60007ffe0ff */
[C---:B------:R-:W-:Y:S02]  /*04c0*/  IMAD R5, R2.reuse, R5, R3 ;  /* 0x0000000502057224 */ /* 0x040fe400078e0203 */
[----:B------:R-:W-:Y:S01]  /*04d0*/  IMAD R2, R2, UR8, RZ ;  /* 0x0000000802027c24 */ /* 0x000fe2000f8e02ff */
[----:B0-----:R-:W-:Y:S01]  /*04e0*/  UIMAD UR9, UR9, UR5, URZ ;  /* 0x00000005090972a4 */ /* 0x001fe2000f8e02ff */
[----:B------:R-:W-:Y:S02]  /*04f0*/  IMAD R5, R0, UR6, R5 ;  /* 0x0000000600057c24 */ /* 0x000fe4000f8e0205 */
[----:B------:R-:W-:Y:S02]  /*0500*/  IMAD R2, R2, R7, R3 ;  /* 0x0000000702027224 */ /* 0x000fe400078e0203 */
[----:B------:R-:W-:Y:S01]  /*0510*/  IMAD R3, R4, UR7, R5 ;  /* 0x0000000704037c24 */ /* 0x000fe2000f8e0205 */
[----:B------:R-:W-:Y:S01]  /*0520*/  MOV R5, RZ ;  /* 0x000000ff00057202 */ /* 0x000fe20000000f00 */
        /* <DEDUP_REMOVED lines=17> */
.L_x_67:
        /* <DEDUP_REMOVED lines=15> */
.L_x_66:
        /* <DEDUP_REMOVED lines=18> */
.L_x_58:
[C---:B------:R-:W-:Y:S01]  /*0850*/  ISETP.GE.U32.AND P0, PT, R16.reuse, 0x30, PT ;  /* 0x000000301000780c */ /* 0x040fe20003f06070 */
[----:B------:R0:W-:Y:S01]  /*0860*/  STS [R15], RZ ;  /* 0x000000ff0f007388 */ /* 0x0001e20000000800 */
[----:B------:R-:W-:Y:S02]  /*0870*/  IADD3 R16, PT, PT, R16, 0x10, RZ ;  /* 0x0000001010107810 */ /* 0x000fe40007ffe0ff */
[----:B0-----:R-:W-:-:S09]  /*0880*/  IADD3 R15, PT, PT, R15, 0x440, RZ ;  /* 0x000004400f0f7810 */ /* 0x001fd20007ffe0ff */
[----:B------:R-:W-:Y:S05]  /*0890*/  @!P0 BRA `(.L_x_58) ;  /* 0xfffffffc00ec8947 */ /* 0x000fea000383ffff */
[----:B------:R-:W-:Y:S05]  /*08a0*/  BSYNC.RECONVERGENT B1 ;  /* 0x0000000000017941 */ /* 0x000fea0003800200 */
.L_x_57:
[----:B------:R-:W-:Y:S05]  /*08b0*/  BRA `(.L_x_56) ;  /* 0x0000000400107947 */ /* 0x000fea0003800000 */
.L_x_55:
[C---:B------:R-:W-:Y:S01]  /*08c0*/  ISETP.GT.U32.AND P1, PT, R7.reuse, 0x3f, PT ;  /* 0x0000003f0700780c */ /* 0x040fe20003f24070 */
[----:B------:R-:W-:Y:S01]  /*08d0*/  BSSY.RECONVERGENT B1, `(.L_x_59) ;  /* 0x000000f000017945 */ /* 0x000fe20003800200 */
[----:B------:R-:W-:-:S11]  /*08e0*/  ISETP.GT.U32.AND P0, PT, R7, 0x1f, PT ;  /* 0x0000001f0700780c */ /* 0x000fd60003f04070 */
[----:B------:R-:W-:Y:S05]  /*08f0*/  @P1 BRA `(.L_x_60) ;  /* 0x0000000000301947 */ /* 0x000fea0003800000 */
[----:B------:R-:W-:-:S07]  /*0900*/  MOV R16, R7 ;  /* 0x0000000700107202 */ /* 0x000fce0000000f00 */
.L_x_61:
        /* <DEDUP_REMOVED lines=11> */
.L_x_60:
[----:B------:R-:W-:Y:S05]  /*09c0*/  BSYNC.RECONVERGENT B1 ;  /* 0x0000000000017941 */ /* 0x000fea0003800200 */
.L_x_59:
[----:B------:R-:W-:Y:S05]  /*09d0*/  @P0 BRA `(.L_x_56) ;  /* 0x0000000000c80947 */ /* 0x000fea0003800000 */
[----:B------:R-:W1:Y:S01]  /*09e0*/  LDC R16, c[0x0][0x3b8] ;  /* 0x0000ee00ff107b82 */ /* 0x000e620000000800 */
[----:B------:R-:W2:Y:S01]  /*09f0*/  LDCU UR12, c[0x0][0x3c0] ;  /* 0x00007800ff0c77ac */ /* 0x000ea20008000800 */
[----:B-1----:R-:W-:-:S04]  /*0a00*/  IABS R22, R16 ;  /* 0x0000001000167213 */ /* 0x002fc80000000000 */
[----:B0-----:R-:W0:Y:S08]  /*0a10*/  I2F.RP R23, R22 ;  /* 0x0000001600177306 */ /* 0x001e300000209400 */
[----:B0-----:R-:W0:Y:S02]  /*0a20*/  MUFU.RCP R23, R23 ;  /* 0x0000001700177308 */ /* 0x001e240000001000 */
[----:B0-----:R-:W-:-:S06]  /*0a30*/  IADD3 R18, PT, PT, R23, 0xffffffe, RZ ;  /* 0x0ffffffe17127810 */ /* 0x001fcc0007ffe0ff */
[----:B------:R0:W1:Y:S02]  /*0a40*/  F2I.FTZ.U32.TRUNC.NTZ R19, R18 ;  /* 0x0000001200137305 */ /* 0x000064000021f000 */
[----:B0-----:R-:W-:Y:S01]  /*0a50*/  HFMA2 R18, -RZ, RZ, 0, 0 ;  /* 0x00000000ff127431 */ /* 0x001fe200000001ff */
[----:B-1----:R-:W-:-:S05]  /*0a60*/  IADD3 R25, PT, PT, RZ, -R19, RZ ;  /* 0x80000013ff197210 */ /* 0x002fca0007ffe0ff */
[----:B------:R-:W-:-:S04]  /*0a70*/  IMAD R25, R25, R22, RZ ;  /* 0x0000001619197224 */ /* 0x000fc800078e02ff */
[----:B------:R-:W-:Y:S01]  /*0a80*/  IMAD.HI.U32 R19, R19, R25, R18 ;  /* 0x0000001913137227 */ /* 0x000fe200078e0012 */
[----:B------:R-:W-:Y:S02]  /*0a90*/  IABS R25, R15 ;  /* 0x0000000f00197213 */ /* 0x000fe40000000000 */
[----:B------:R-:W-:-:S03]  /*0aa0*/  LOP3.LUT R18, R15, R16, RZ, 0x3c, !PT ;  /* 0x000000100f127212 */ /* 0x000fc600078e3cff */
[----:B------:R-:W-:Y:S01]  /*0ab0*/  IMAD.HI.U32 R19, R19, R25, RZ ;  /* 0x0000001913137227 */ /* 0x000fe200078e00ff */
[----:B------:R-:W-:-:S04]  /*0ac0*/  ISETP.GE.AND P1, PT, R18, RZ, PT ;  /* 0x000000ff1200720c */ /* 0x000fc80003f26270 */
        /* <DEDUP_REMOVED lines=12> */
[----:B------:R-:W-:-:S04]  /*0b90*/  IMAD R15, R16, R18, R15 ;  /* 0x00000012100f7224 */ /* 0x000fc800078e020f */
[----:B--2---:R-:W-:Y:S01]  /*0ba0*/  IMAD R16, R15, UR12, RZ ;  /* 0x0000000c0f107c24 */ /* 0x004fe2000f8e02ff */
[----:B------:R-:W-:-:S03]  /*0bb0*/  MOV R15, R7 ;  /* 0x00000007000f7202 */ /* 0x000fc60000000f00 */
[----:B------:R-:W-:-:S07]  /*0bc0*/  IMAD R16, R19, UR7, R16 ;  /* 0x0000000713107c24 */ /* 0x000fce000f8e0210 */
.L_x_65:
[----:B------:R-:W-:Y:S01]  /*0bd0*/  IADD3 R19, PT, PT, R0, R15, RZ ;  /* 0x0000000f00137210 */ /* 0x000fe20007ffe0ff */
[----:B------:R-:W-:Y:S03]  /*0be0*/  BSSY.RECONVERGENT B1, `(.L_x_62) ;  /* 0x000000e000017945 */ /* 0x000fe60003800200 */
[----:B0-----:R-:W-:-:S13]  /*0bf0*/  ISETP.GE.AND P0, PT, R19, R22, PT ;  /* 0x000000161300720c */ /* 0x001fda0003f06270 */
[----:B-1----:R-:W-:Y:S05]  /*0c00*/  @P0 BRA `(.L_x_63) ;  /* 0x0000000000240947 */ /* 0x002fea0003800000 */
        /* <DEDUP_REMOVED lines=9> */
.L_x_63:
[----:B------:R-:W-:-:S05]  /*0ca0*/  IMAD R18, R15, 0x44, R10 ;  /* 0x000000440f127824 */ /* 0x000fca00078e020a */
[----:B------:R0:W-:Y:S02]  /*0cb0*/  STS [R18], RZ ;  /* 0x000000ff12007388 */ /* 0x0001e40000000800 */
.L_x_64:
[----:B------:R-:W-:Y:S05]  /*0cc0*/  BSYNC.RECONVERGENT B1 ;  /* 0x0000000000017941 */ /* 0x000fea0003800200 */
.L_x_62:
[C---:B------:R-:W-:Y:S02]  /*0cd0*/  ISETP.GE.U32.AND P0, PT, R15.reuse, 0x10, PT ;  /* 0x000000100f00780c */ /* 0x040fe40003f06070 */
[----:B------:R-:W-:-:S11]  /*0ce0*/  IADD3 R15, PT, PT, R15, 0x10, RZ ;  /* 0x000000100f0f7810 */ /* 0x000fd60007ffe0ff */
[----:B------:R-:W-:Y:S05]  /*0cf0*/  @!P0 BRA `(.L_x_65) ;  /* 0xfffffffc00b48947 */ /* 0x000fea000383ffff */
.L_x_56:
[----:B------:R-:W-:Y:S05]  /*0d00*/  BSYNC.RECONVERGENT B0 ;  /* 0x0000000000007941 */ /* 0x000fea0003800200 */
.L_x_54:
[----:B------:R-:W-:Y:S01]  /*0d10*/  BAR.SYNC.DEFER_BLOCKING 0x0 ;  /* 0x0000000000007b1d */ /* 0x000fe20000010000 */
[----:B------:R-:W-:-:S04]  /*0d20*/  UIADD3 UR5, UPT, UPT, UR5, 0x10, URZ ;  /* 0x0000001005057890 */ /* 0x000fc8000fffe0ff */
[----:B------:R-:W-:Y:S01]  /*0d30*/  UISETP.GE.AND UP0, UPT, UR5, UR9, UPT ;  /* 0x000000090500728c */ /* 0x000fe2000bf06270 */
[----:B------:R-:W-:Y:S04]  /*0d40*/  LDS R19, [R9] ;  /* 0x0000000009137984 */ /* 0x000fe80000000800 */
[----:B------:R-:W2:Y:S04]  /*0d50*/  LDS R16, [R12] ;  /* 0x000000000c107984 */ /* 0x000ea80000000800 */
[----:B01----:R-:W0:Y:S04]  /*0d60*/  LDS R18, [R9+0x440] ;  /* 0x0004400009127984 */ /* 0x003e280000000800 */
[----:B------:R-:W1:Y:S04]  /*0d70*/  LDS R15, [R12+0x440] ;  /* 0x000440000c0f7984 */ /* 0x000e680000000800 */
[----:B------:R-:W3:Y:S04]  /*0d80*/  LDS R22, [R12+0x880] ;  /* 0x000880000c167984 */ /* 0x000ee80000000800 */
[----:B------:R-:W4:Y:S04]  /*0d90*/  LDS R29, [R12+0xcc0] ;  /* 0x000cc0000c1d7984 */ /* 0x000f280000000800 */
[----:B------:R-:W-:Y:S04]  /*0da0*/  LDS R25, [R12+0x444] ;  /* 0x000444000c197984 */ /* 0x000fe80000000800 */
[----:B------:R-:W-:Y:S01]  /*0db0*/  LDS R26, [R12+0x448] ;  /* 0x000448000c1a7984 */ /* 0x000fe20000000800 */
[----:B--2---:R-:W-:Y:S01]  /*0dc0*/  FFMA R23, R19, R16, R14 ;  /* 0x0000001013177223 */ /* 0x004fe2000000000e */
[----:B0-----:R-:W-:-:S02]  /*0dd0*/  FFMA R14, R16, R18, R17 ;  /* 0x00000012100e7223 */ /* 0x001fc40000000011 */
[----:B------:R-:W-:Y:S01]  /*0de0*/  LDS R16, [R9+0x4] ;  /* 0x0000040009107984 */ /* 0x000fe20000000800 */
[----:B-1----:R-:W-:Y:S01]  /*0df0*/  FFMA R17, R19, R15, R6 ;  /* 0x0000000f13117223 */ /* 0x002fe20000000006 */
[----:B------:R-:W-:Y:S02]  /*0e00*/  FFMA R24, R15, R18, R24 ;  /* 0x000000120f187223 */ /* 0x000fe40000000018 */
[----:B------:R-:W-:Y:S01]  /*0e10*/  LDS R15, [R9+0x444] ;  /* 0x00044400090f7984 */ /* 0x000fe20000000800 */
[C---:B---3--:R-:W-:Y:S01]  /*0e20*/  FFMA R27, R19.reuse, R22, R20 ;  /* 0x00000016131b7223 */ /* 0x048fe20000000014 */
[-C--:B------:R-:W-:Y:S02]  /*0e30*/  FFMA R6, R22, R18.reuse, R21 ;  /* 0x0000001216067223 */ /* 0x080fe40000000015 */
[----:B------:R-:W0:Y:S01]  /*0e40*/  LDS R22, [R12+0x4] ;  /* 0x000004000c167984 */ /* 0x000e220000000800 */
[----:B----4-:R-:W-:Y:S01]  /*0e50*/  FFMA R19, R19, R29, R5 ;  /* 0x0000001d13137223 */ /* 0x010fe20000000005 */
[----:B------:R-:W-:-:S02]  /*0e60*/  FFMA R18, R29, R18, R8 ;  /* 0x000000121d127223 */ /* 0x000fc40000000008 */
[----:B------:R-:W1:Y:S04]  /*0e70*/  LDS R21, [R12+0x884] ;  /* 0x000884000c157984 */ /* 0x000e680000000800 */
[----:B------:R-:W-:Y:S01]  /*0e80*/  LDS R29, [R9+0x20] ;  /* 0x00002000091d7984 */ /* 0x000fe20000000800 */
[----:B0-----:R-:W-:Y:S01]  /*0e90*/  FFMA R20, R16, R22, R23 ;  /* 0x0000001610147223 */ /* 0x001fe20000000017 */
[----:B------:R-:W-:Y:S01]  /*0ea0*/  FFMA R23, R22, R15, R14 ;  /* 0x0000000f16177223 */ /* 0x000fe2000000000e */
[C---:B------:R-:W-:Y:S01]  /*0eb0*/  FFMA R22, R16.reuse, R25, R17 ;  /* 0x0000001910167223 */ /* 0x040fe20000000011 */
[----:B------:R-:W-:Y:S01]  /*0ec0*/  FFMA R25, R25, R15, R24 ;  /* 0x0000000f19197223 */ /* 0x000fe20000000018 */
[C---:B-1----:R-:W-:Y:S01]  /*0ed0*/  FFMA R27, R16.reuse, R21, R27 ;  /* 0x00000015101b7223 */ /* 0x042fe2000000001b */
[----:B------:R-:W-:Y:S01]  /*0ee0*/  FFMA R5, R21, R15, R6 ;  /* 0x0000000f15057223 */ /* 0x000fe20000000006 */
[----:B------:R-:W-:Y:S04]  /*0ef0*/  LDS R17, [R9+0x8] ;  /* 0x0000080009117984 */ /* 0x000fe80000000800 */
[----:B------:R-:W0:Y:S04]  /*0f00*/  LDS R21, [R12+0xcc4] ;  /* 0x000cc4000c157984 */ /* 0x000e280000000800 */
[----:B------:R-:W1:Y:S04]  /*0f10*/  LDS R24, [R12+0x8] ;  /* 0x000008000c187984 */ /* 0x000e680000000800 */
[----:B------:R-:W2:Y:S04]  /*0f20*/  LDS R14, [R9+0x448] ;  /* 0x00044800090e7984 */ /* 0x000ea80000000800 */
[----:B------:R-:W3:Y:S01]  /*0f30*/  LDS R6, [R12+0x888] ;  /* 0x000888000c067984 */ /* 0x000ee20000000800 */
[----:B0-----:R-:W-:Y:S01]  /*0f40*/  FFMA R8, R16, R21, R19 ;  /* 0x0000001510087223 */ /* 0x001fe20000000013 */
[----:B------:R-:W-:-:S02]  /*0f50*/  FFMA R15, R21, R15, R18 ;  /* 0x0000000f150f7223 */ /* 0x000fc40000000012 */
[----:B------:R-:W0:Y:S01]  /*0f60*/  LDS R16, [R12+0xcc8] ;  /* 0x000cc8000c107984 */ /* 0x000e220000000800 */
[----:B-1----:R-:W-:-:S03]  /*0f70*/  FFMA R21, R17, R24, R20 ;  /* 0x0000001811157223 */ /* 0x002fc60000000014 */
[----:B------:R-:W-:Y:S01]  /*0f80*/  LDS R18, [R9+0xc] ;  /* 0x00000c0009127984 */ /* 0x000fe20000000800 */
[----:B--2---:R-:W-:Y:S01]  /*0f90*/  FFMA R24, R24, R14, R23 ;  /* 0x0000000e18187223 */ /* 0x004fe20000000017 */
[C---:B------:R-:W-:Y:S01]  /*0fa0*/  FFMA R23, R17.reuse, R26, R22 ;  /* 0x0000001a11177223 */ /* 0x040fe20000000016 */
[----:B------:R-:W-:Y:S01]  /*0fb0*/  FFMA R22, R26, R14, R25 ;  /* 0x0000000e1a167223 */ /* 0x000fe20000000019 */
[----:B------:R-:W-:Y:S01]  /*0fc0*/  LDS R19, [R9+0x44c] ;  /* 0x00044c0009137984 */ /* 0x000fe20000000800 */
[C---:B---3--:R-:W-:Y:S01]  /*0fd0*/  FFMA R20, R17.reuse, R6, R27 ;  /* 0x0000000611147223 */ /* 0x048fe2000000001b */
[----:B------:R-:W-:Y:S02]  /*0fe0*/  FFMA R6, R6, R14, R5 ;  /* 0x0000000e06067223 */ /* 0x000fe40000000005 */
[----:B------:R-:W1:Y:S04]  /*0ff0*/  LDS R27, [R12+0xc] ;  /* 0x00000c000c1b7984 */ /* 0x000e680000000800 */
[----:B------:R-:W2:Y:S04]  /*1000*/  LDS R25, [R12+0x44c] ;  /* 0x00044c000c197984 */ /* 0x000ea80000000800 */
[----:B------:R-:W3:Y:S04]  /*1010*/  LDS R5, [R12+0x88c] ;  /* 0x00088c000c057984 */ /* 0x000ee80000000800 */
[----:B------:R-:W-:Y:S01]  /*1020*/  LDS R26, [R12+0xcd8] ;  /* 0x000cd8000c1a7984 */ /* 0x000fe20000000800 */
[----:B0-----:R-:W-:Y:S01]  /*1030*/  FFMA R17, R17, R16, R8 ;  /* 0x0000001011117223 */ /* 0x001fe20000000008 */
[----:B------:R-:W-:Y:S01]  /*1040*/  FFMA R14, R16, R14, R15 ;  /* 0x0000000e100e7223 */ /* 0x000fe2000000000f */
[C---:B-1----:R-:W-:Y:S01]  /*1050*/  FFMA R16, R18.reuse, R27, R21 ;  /* 0x0000001b12107223 */ /* 0x042fe20000000015 */
[----:B------:R-:W-:Y:S01]  /*1060*/  FFMA R15, R27, R19, R24 ;  /* 0x000000131b0f7223 */ /* 0x000fe20000000018 */
[----:B------:R-:W-:Y:S01]  /*1070*/  LDS R21, [R9+0x10] ;  /* 0x0000100009157984 */ /* 0x000fe20000000800 */
[----:B--2---:R-:W-:Y:S01]  /*1080*/  FFMA R8, R18, R25, R23 ;  /* 0x0000001912087223 */ /* 0x004fe20000000017 */
[----:B------:R-:W-:-:S02]  /*1090*/  FFMA R25, R25, R19, R22 ;  /* 0x0000001319197223 */ /* 0x000fc40000000016 */
[----:B------:R-:W0:Y:S01]  /*10a0*/  LDS R27, [R12+0xccc] ;  /* 0x000ccc000c1b7984 */ /* 0x000e220000000800 */
[C---:B---3--:R-:W-:Y:S01]  /*10b0*/  FFMA R23, R18.reuse, R5, R20 ;  /* 0x0000000512177223 */ /* 0x048fe20000000014 */
[----:B------:R-:W-:Y:S02]  /*10c0*/  FFMA R5, R5, R19, R6 ;  /* 0x0000001305057223 */ /* 0x000fe40000000006 */
[----:B------:R-:W1:Y:S04]  /*10d0*/  LDS R24, [R12+0x10] ;  /* 0x000010000c187984 */ /* 0x000e680000000800 */
[----:B------:R-:W2:Y:S04]  /*10e0*/  LDS R20, [R9+0x450] ;  /* 0x0004500009147984 */ /* 0x000ea80000000800 */
[----:B------:R-:W3:Y:S04]  /*10f0*/  LDS R22, [R12+0x450] ;  /* 0x000450000c167984 */ /* 0x000ee80000000800 */
[----:B------:R-:W4:Y:S01]  /*1100*/  LDS R6, [R12+0x890] ;  /* 0x000890000c067984 */ /* 0x000f220000000800 */
[----:B0-----:R-:W-:Y:S01]  /*1110*/  FFMA R18, R18, R27, R17 ;  /* 0x0000001b12127223 */ /* 0x001fe20000000011 */
[----:B------:R-:W-:-:S02]  /*1120*/  FFMA R19, R27, R19, R14 ;  /* 0x000000131b137223 */ /* 0x000fc4000000000e */
[----:B------:R-:W-:Y:S01]  /*1130*/  LDS R27, [R12+0x14] ;  /* 0x000014000c1b7984 */ /* 0x000fe20000000800 */
[C---:B-1----:R-:W-:Y:S01]  /*1140*/  FFMA R17, R21.reuse, R24, R16 ;  /* 0x0000001815117223 */ /* 0x042fe20000000010 */
[----:B--2---:R-:W-:Y:S02]  /*1150*/  FFMA R14, R24, R20, R15 ;  /* 0x00000014180e7223 */ /* 0x004fe4000000000f */
[----:B------:R-:W0:Y:S01]  /*1160*/  LDS R24, [R12+0xcd0] ;  /* 0x000cd0000c187984 */ /* 0x000e220000000800 */
[C---:B---3--:R-:W-:Y:S01]  /*1170*/  FFMA R15, R21.reuse, R22, R8 ;  /* 0x00000016150f7223 */ /* 0x048fe20000000008 */
[----:B------:R-:W-:Y:S02]  /*1180*/  FFMA R22, R22, R20, R25 ;  /* 0x0000001416167223 */ /* 0x000fe40000000019 */
[----:B------:R-:W1:Y:S01]  /*1190*/  LDS R8, [R9+0x14] ;  /* 0x0000140009087984 */ /* 0x000e620000000800 */
[----:B----4-:R-:W-:Y:S01]  /*11a0*/  FFMA R16, R21, R6, R23 ;  /* 0x0000000615107223 */ /* 0x010fe20000000017 */
[----:B------:R-:W-:-:S02]  /*11b0*/  FFMA R6, R6, R20, R5 ;  /* 0x0000001406067223 */ /* 0x000fc40000000005 */
        /* <DEDUP_REMOVED lines=22> */
[----:B------:R-:W-:Y:S01]  /*1320*/  LDS R24, [R12+0x45c] ;  /* 0x00045c000c187984 */ /* 0x000fe20000000800 */
[C---:B---3--:R-:W-:Y:S01]  /*1330*/  FFMA R19, R15.reuse, R22, R14 ;  /* 0x000000160f137223 */ /* 0x048fe2000000000e */
[----:B------:R-:W-:Y:S02]  /*1340*/  FFMA R22, R22, R16, R25 ;  /* 0x0000001016167223 */ /* 0x000fe40000000019 */
[----:B------:R-:W-:Y:S01]  /*1350*/  LDS R14, [R9+0x1c] ;  /* 0x00001c00090e7984 */ /* 0x000fe20000000800 */
[----:B----4-:R-:W-:Y:S01]  /*1360*/  FFMA R18, R15, R6, R17 ;  /* 0x000000060f127223 */ /* 0x010fe20000000011 */
[----:B------:R-:W-:-:S02]  /*1370*/  FFMA R6, R6, R16, R5 ;  /* 0x0000001006067223 */ /* 0x000fc40000000005 */
[----:B------:R-:W0:Y:S01]  /*1380*/  LDS R25, [R12+0x1c] ;  /* 0x00001c000c197984 */ /* 0x000e220000000800 */
[----:B------:R-:W-:Y:S01]  /*1390*/  FFMA R16, R26, R16, R23 ;  /* 0x000000101a107223 */ /* 0x000fe20000000017 */
[----:B------:R-:W-:Y:S02]  /*13a0*/  FFMA R15, R15, R26, R8 ;  /* 0x0000001a0f0f7223 */ /* 0x000fe40000000008 */
[----:B------:R-:W1:Y:S04]  /*13b0*/  LDS R17, [R9+0x45c] ;  /* 0x00045c0009117984 */ /* 0x000e680000000800 */
[----:B------:R-:W2:Y:S04]  /*13c0*/  LDS R5, [R12+0x89c] ;  /* 0x00089c000c057984 */ /* 0x000ea80000000800 */
[----:B------:R-:W-:Y:S01]  /*13d0*/  LDS R26, [R12+0xce0] ;  /* 0x000ce0000c1a7984 */ /* 0x000fe20000000800 */
[C---:B0-----:R-:W-:Y:S01]  /*13e0*/  FFMA R8, R14.reuse, R25, R21 ;  /* 0x000000190e087223 */ /* 0x041fe20000000015 */
[-C--:B-1----:R-:W-:Y:S01]  /*13f0*/  FFMA R23, R25, R17.reuse, R20 ;  /* 0x0000001119177223 */ /* 0x082fe20000000014 */
[----:B------:R-:W-:Y:S01]  /*1400*/  FFMA R20, R14, R24, R19 ;  /* 0x000000180e147223 */ /* 0x000fe20000000013 */
[----:B------:R-:W-:Y:S01]  /*1410*/  FFMA R21, R24, R17, R22 ;  /* 0x0000001118157223 */ /* 0x000fe20000000016 */
[----:B------:R-:W0:Y:S01]  /*1420*/  LDS R25, [R12+0xcdc] ;  /* 0x000cdc000c197984 */ /* 0x000e220000000800 */
[----:B--2---:R-:W-:Y:S01]  /*1430*/  FFMA R19, R14, R5, R18 ;  /* 0x000000050e137223 */ /* 0x004fe20000000012 */
[----:B------:R-:W-:-:S02]  /*1440*/  FFMA R5, R5, R17, R6 ;  /* 0x0000001105057223 */ /* 0x000fc40000000006 */
        /* <DEDUP_REMOVED lines=8> */
[C---:B--2---:R-:W-:Y:S02]  /*14d0*/  FFMA R8, R29.reuse, R6, R19 ;  /* 0x000000061d087223 */ /* 0x044fe40000000013 */
[----:B------:R-:W0:Y:S01]  /*14e0*/  LDS R19, [R12+0x464] ;  /* 0x000464000c137984 */ /* 0x000e220000000800 */
[-C--:B---3--:R-:W-:Y:S01]  /*14f0*/  FFMA R22, R22, R24.reuse, R23 ;  /* 0x0000001816167223 */ /* 0x088fe20000000017 */
[----:B------:R-:W-:Y:S02]  /*1500*/  FFMA R6, R6, R24, R5 ;  /* 0x0000001806067223 */ /* 0x000fe40000000005 */
[----:B------:R-:W1:Y:S01]  /*1510*/  LDS R23, [R12+0x24] ;  /* 0x000024000c177984 */ /* 0x000e620000000800 */
[----:B----4-:R-:W-:Y:S01]  /*1520*/  FFMA R20, R29, R18, R20 ;  /* 0x000000121d147223 */ /* 0x010fe20000000014 */
[----:B------:R-:W-:-:S02]  /*1530*/  FFMA R18, R18, R24, R21 ;  /* 0x0000001812127223 */ /* 0x000fc40000000015 */
[----:B------:R-:W2:Y:S01]  /*1540*/  LDS R5, [R9+0x464] ;  /* 0x0004640009057984 */ /* 0x000ea20000000800 */
[----:B------:R-:W-:Y:S01]  /*1550*/  FFMA R29, R29, R26, R14 ;  /* 0x0000001a1d1d7223 */ /* 0x000fe2000000000e */
[----:B------:R-:W-:Y:S02]  /*1560*/  FFMA R24, R26, R24, R17 ;  /* 0x000000181a187223 */ /* 0x000fe40000000011 */
[----:B------:R-:W3:Y:S04]  /*1570*/  LDS R21, [R12+0x8a4] ;  /* 0x0008a4000c157984 */ /* 0x000ee80000000800 */
[----:B------:R-:W-:Y:S01]  /*1580*/  LDS R26, [R12+0x2c] ;  /* 0x00002c000c1a7984 */ /* 0x000fe20000000800 */
[----:B0-----:R-:W-:-:S03]  /*1590*/  FFMA R25, R16, R19, R20 ;  /* 0x0000001310197223 */ /* 0x001fc60000000014 */
[----:B------:R-:W-:Y:S01]  /*15a0*/  LDS R20, [R12+0x468] ;  /* 0x000468000c147984 */ /* 0x000fe20000000800 */
[----:B-1----:R-:W-:-:S03]  /*15b0*/  FFMA R14, R16, R23, R15 ;  /* 0x00000017100e7223 */ /* 0x002fc6000000000f */
[----:B------:R-:W-:Y:S01]  /*15c0*/  LDS R15, [R9+0x28] ;  /* 0x00002800090f7984 */ /* 0x000fe20000000800 */
[-C--:B--2---:R-:W-:Y:S01]  /*15d0*/  FFMA R17, R23, R5.reuse, R22 ;  /* 0x0000000517117223 */ /* 0x084fe20000000016 */
[----:B------:R-:W-:Y:S02]  /*15e0*/  FFMA R19, R19, R5, R18 ;  /* 0x0000000513137223 */ /* 0x000fe40000000012 */
[----:B------:R-:W-:Y:S01]  /*15f0*/  LDS R22, [R12+0x8a8] ;  /* 0x0008a8000c167984 */ /* 0x000fe20000000800 */
[C---:B---3--:R-:W-:Y:S01]  /*1600*/  FFMA R23, R16.reuse, R21, R8 ;  /* 0x0000001510177223 */ /* 0x048fe20000000008 */
[----:B------:R-:W-:Y:S02]  /*1610*/  FFMA R21, R21, R5, R6 ;  /* 0x0000000515157223 */ /* 0x000fe40000000006 */
[----:B------:R-:W0:Y:S01]  /*1620*/  LDS R18, [R12+0x28] ;  /* 0x000028000c127984 */ /* 0x000e220000000800 */
[----:B------:R-:W-:Y:S01]  /*1630*/  FFMA R16, R16, R27, R29 ;  /* 0x0000001b10107223 */ /* 0x000fe2000000001d */
[----:B------:R-:W-:-:S02]  /*1640*/  FFMA R5, R27, R5, R24 ;  /* 0x000000051b057223 */ /* 0x000fc40000000018 */
[----:B------:R-:W1:Y:S04]  /*1650*/  LDS R6, [R9+0x468] ;  /* 0x0004680009067984 */ /* 0x000e680000000800 */
[----:B------:R-:W2:Y:S04]  /*1660*/  LDS R8, [R12+0xce8] ;  /* 0x000ce8000c087984 */ /* 0x000ea80000000800 */
[----:B------:R-:W-:Y:S01]  /*1670*/  LDS R24, [R12+0x8ac] ;  /* 0x0008ac000c187984 */ /* 0x000fe20000000800 */
[C---:B0-----:R-:W-:Y:S01]  /*1680*/  FFMA R14, R15.reuse, R18, R14 ;  /* 0x000000120f0e7223 */ /* 0x041fe2000000000e */
[----:B-1----:R-:W-:Y:S01]  /*1690*/  FFMA R17, R18, R6, R17 ;  /* 0x0000000612117223 */ /* 0x002fe20000000011 */
[C---:B------:R-:W-:Y:S01]  /*16a0*/  FFMA R18, R15.reuse, R20, R25 ;  /* 0x000000140f127223 */ /* 0x040fe20000000019 */
[----:B------:R-:W-:Y:S01]  /*16b0*/  FFMA R19, R20, R6, R19 ;  /* 0x0000000614137223 */ /* 0x000fe20000000013 */
[C---:B------:R-:W-:Y:S01]  /*16c0*/  FFMA R20, R15.reuse, R22, R23 ;  /* 0x000000160f147223 */ /* 0x040fe20000000017 */
[----:B------:R-:W-:Y:S01]  /*16d0*/  FFMA R21, R22, R6, R21 ;  /* 0x0000000616157223 */ /* 0x000fe20000000015 */
[----:B--2---:R-:W-:Y:S01]  /*16e0*/  FFMA R16, R15, R8, R16 ;  /* 0x000000080f107223 */ /* 0x004fe20000000010 */
[----:B------:R-:W0:Y:S01]  /*16f0*/  LDS R23, [R9+0x2c] ;  /* 0x00002c0009177984 */ /* 0x000e220000000800 */
[----:B------:R-:W-:-:S03]  /*1700*/  FFMA R6, R8, R6, R5 ;  /* 0x0000000608067223 */ /* 0x000fc60000000005 */
[----:B------:R-:W1:Y:S04]  /*1710*/  LDS R22, [R9+0x46c] ;  /* 0x00046c0009167984 */ /* 0x000e680000000800 */
[----:B------:R-:W2:Y:S04]  /*1720*/  LDS R25, [R12+0x46c] ;  /* 0x00046c000c197984 */ /* 0x000ea80000000800 */
[----:B------:R-:W3:Y:S04]  /*1730*/  LDS R15, [R12+0xcec] ;  /* 0x000cec000c0f7984 */ /* 0x000ee80000000800 */
[----:B------:R-:W-:Y:S04]  /*1740*/  LDS R5, [R9+0x30] ;  /* 0x0000300009057984 */ /* 0x000fe80000000800 */
[----:B------:R-:W-:Y:S01]  /*1750*/  LDS R8, [R9+0x470] ;  /* 0x0004700009087984 */ /* 0x000fe20000000800 */
[C---:B0-----:R-:W-:Y:S01]  /*1760*/  FFMA R14, R23.reuse, R26, R14 ;  /* 0x0000001a170e7223 */ /* 0x041fe2000000000e */
[C---:B------:R-:W-:Y:S01]  /*1770*/  FFMA R20, R23.reuse, R24, R20 ;  /* 0x0000001817147223 */ /* 0x040fe20000000014 */
[-C--:B-1----:R-:W-:Y:S01]  /*1780*/  FFMA R17, R26, R22.reuse, R17 ;  /* 0x000000161a117223 */ /* 0x082fe20000000011 */
[-C--:B------:R-:W-:Y:S01]  /*1790*/  FFMA R21, R24, R22.reuse, R21 ;  /* 0x0000001618157223 */ /* 0x080fe20000000015 */
[----:B------:R-:W0:Y:S01]  /*17a0*/  LDS R26, [R12+0x30] ;  /* 0x000030000c1a7984 */ /* 0x000e220000000800 */
[----:B--2---:R-:W-:Y:S01]  /*17b0*/  FFMA R18, R23, R25, R18 ;  /* 0x0000001917127223 */ /* 0x004fe20000000012 */
[----:B------:R-:W-:-:S02]  /*17c0*/  FFMA R19, R25, R22, R19 ;  /* 0x0000001619137223 */ /* 0x000fc40000000013 */
[----:B------:R-:W1:Y:S01]  /*17d0*/  LDS R24, [R12+0x8b0] ;  /* 0x0008b0000c187984 */ /* 0x000e620000000800 */
[----:B---3--:R-:W-:Y:S01]  /*17e0*/  FFMA R16, R23, R15, R16 ;  /* 0x0000000f17107223 */ /* 0x008fe20000000010 */
[----:B------:R-:W-:Y:S02]  /*17f0*/  FFMA R6, R15, R22, R6 ;  /* 0x000000160f067223 */ /* 0x000fe40000000006 */
[----:B------:R-:W2:Y:S04]  /*1800*/  LDS R25, [R12+0x470] ;  /* 0x000470000c197984 */ /* 0x000ea80000000800 */
[----:B------:R-:W3:Y:S04]  /*1810*/  LDS R23, [R12+0xcf0] ;  /* 0x000cf0000c177984 */ /* 0x000ee80000000800 */
[----:B------:R-:W-:Y:S04]  /*1820*/  LDS R15, [R9+0x34] ;  /* 0x00003400090f7984 */ /* 0x000fe80000000800 */
[----:B------:R-:W-:Y:S01]  /*1830*/  LDS R22, [R9+0x474] ;  /* 0x0004740009167984 */ /* 0x000fe20000000800 */
[----:B0-----:R-:W-:Y:S01]  /*1840*/  FFMA R14, R5, R26, R14 ;  /* 0x0000001a050e7223 */ /* 0x001fe2000000000e */
[----:B------:R-:W-:-:S02]  /*1850*/  FFMA R17, R26, R8, R17 ;  /* 0x000000081a117223 */ /* 0x000fc40000000011 */
[----:B------:R-:W0:Y:S01]  /*1860*/  LDS R26, [R12+0x34] ;  /* 0x000034000c1a7984 */ /* 0x000e220000000800 */
[C---:B-1----:R-:W-:Y:S01]  /*1870*/  FFMA R20, R5.reuse, R24, R20 ;  /* 0x0000001805147223 */ /* 0x042fe20000000014 */
[-C--:B------:R-:W-:Y:S02]  /*1880*/  FFMA R21, R24, R8.reuse, R21 ;  /* 0x0000000818157223 */ /* 0x080fe40000000015 */
[----:B------:R-:W1:Y:S01]  /*1890*/  LDS R24, [R12+0x8b4] ;  /* 0x0008b4000c187984 */ /* 0x000e620000000800 */
[----:B--2---:R-:W-:Y:S01]  /*18a0*/  FFMA R18, R5, R25, R18 ;  /* 0x0000001905127223 */ /* 0x004fe20000000012 */
[-C--:B------:R-:W-:Y:S02]  /*18b0*/  FFMA R19, R25, R8.reuse, R19 ;  /* 0x0000000819137223 */ /* 0x080fe40000000013 */
[----:B------:R-:W2:Y:S01]  /*18c0*/  LDS R25, [R12+0x474] ;  /* 0x000474000c197984 */ /* 0x000ea20000000800 */
[----:B---3--:R-:W-:Y:S01]  /*18d0*/  FFMA R16, R5, R23, R16 ;  /* 0x0000001705107223 */ /* 0x008fe20000000010 */
[----:B------:R-:W-:-:S02]  /*18e0*/  FFMA R6, R23, R8, R6 ;  /* 0x0000000817067223 */ /* 0x000fc40000000006 */
        /* <DEDUP_REMOVED lines=28> */
[----:B------:R-:W3:Y:S01]  /*1ab0*/  LDS R23, [R12+0x8bc] ;  /* 0x0008bc000c177984 */ /* 0x000ee20000000800 */
[C---:B0-----:R-:W-:Y:S01]  /*1ac0*/  FFMA R14, R5.reuse, R26, R14 ;  /* 0x0000001a050e7223 */ /* 0x041fe2000000000e */
[----:B------:R-:W-:Y:S01]  /*1ad0*/  FFMA R17, R26, R22, R17 ;  /* 0x000000161a117223 */ /* 0x000fe20000000011 */
[----:B-1----:R-:W-:Y:S01]  /*1ae0*/  FFMA R6, R5, R24, R18 ;  /* 0x0000001805067223 */ /* 0x002fe20000000012 */
[-C--:B------:R-:W-:Y:S01]  /*1af0*/  FFMA R24, R24, R22.reuse, R19 ;  /* 0x0000001618187223 */ /* 0x080fe20000000013 */
[-C--:B--2---:R-:W-:Y:S01]  /*1b00*/  FFMA R8, R25, R22.reuse, R8 ;  /* 0x0000001619087223 */ /* 0x084fe20000000008 */
[----:B---3--:R-:W-:Y:S01]  /*1b10*/  FFMA R20, R5, R23, R20 ;  /* 0x0000001705147223 */ /* 0x008fe20000000014 */
[----:B------:R-:W-:Y:S01]  /*1b20*/  FFMA R21, R23, R22, R21 ;  /* 0x0000001617157223 */ /* 0x000fe20000000015 */
[----:B------:R-:W-:Y:S01]  /*1b30*/  FFMA R5, R5, R25, R16 ;  /* 0x0000001905057223 */ /* 0x000fe20000000010 */
[----:B------:R-:W-:Y:S06]  /*1b40*/  BAR.SYNC.DEFER_BLOCKING 0x0 ;  /* 0x0000000000007b1d */ /* 0x000fec0000010000 */
[----:B------:R-:W-:Y:S05]  /*1b50*/  BRA.U !UP0, `(.L_x_66) ;  /* 0xffffffe908f47547 */ /* 0x000fea000b83ffff */
.L_x_53:
[----:B------:R-:W0:Y:S01]  /*1b60*/  LDCU UR5, c[0x0][0x398] ;  /* 0x00007300ff0577ac */ /* 0x000e220008000800 */
[----:B------:R-:W-:-:S04]  /*1b70*/  UIADD3 UR4, UPT, UPT, UR4, 0x1, URZ ;  /* 0x0000000104047890 */ /* 0x000fc8000fffe0ff */
[----:B0-----:R-:W-:-:S09]  /*1b80*/  UISETP.NE.AND UP0, UPT, UR4, UR5, UPT ;  /* 0x000000050400728c */ /* 0x001fd2000bf05270 */
[----:B------:R-:W-:Y:S05]  /*1b90*/  BRA.U UP0, `(.L_x_67) ;  /* 0xffffffe900a87547 */ /* 0x000fea000b83ffff */
.L_x_52:
[----:B------:R-:W0:Y:S01]  /*1ba0*/  S2R R7, SR_TID.Y ;  /* 0x0000000000077919 */ /* 0x000e220000002200 */
[----:B------:R-:W1:Y:S01]  /*1bb0*/  LDCU UR8, c[0x0][0x39c] ;  /* 0x00007380ff0877ac */ /* 0x000e620008000800 */
[----:B------:R-:W2:Y:S01]  /*1bc0*/  LDC R3, c[0x0][0x3ac] ;  /* 0x0000eb00ff037b82 */ /* 0x000ea20000000800 */
[----:B------:R-:W-:Y:S01]  /*1bd0*/  BSSY.RECONVERGENT B0, `(.L_x_68) ;  /* 0x0000017000007945 */ /* 0x000fe20003800200 */
[----:B------:R-:W2:Y:S01]  /*1be0*/  LDCU UR5, c[0x0][0x3b0] ;  /* 0x00007600ff0577ac */ /* 0x000ea20008000800 */
[----:B-1----:R-:W-:Y:S01]  /*1bf0*/  USHF.L.U32 UR4, UR8, 0x4, URZ ;  /* 0x0000000408047899 */ /* 0x002fe200080006ff */
[----:B--2---:R-:W-:Y:S01]  /*1c00*/  IMAD R9, R3, UR5, RZ ;  /* 0x0000000503097c24 */ /* 0x004fe2000f8e02ff */
[----:B0-----:R-:W-:-:S04]  /*1c10*/  IADD3 R0, PT, PT, R0, R7, RZ ;  /* 0x0000000700007210 */ /* 0x001fc80007ffe0ff */
[C---:B------:R-:W-:Y:S02]  /*1c20*/  ISETP.GE.U32.AND P0, PT, R0.reuse, UR8, PT ;  /* 0x0000000800007c0c */ /* 0x040fe4000bf06070 */
[----:B------:R-:W-:-:S04]  /*1c30*/  IADD3 R4, PT, PT, R0, 0x10, RZ ;  /* 0x0000001000047810 */ /* 0x000fc80007ffe0ff */
[----:B------:R-:W-:-:S07]  /*1c40*/  ISETP.GE.U32.AND P1, PT, R4, UR8, PT ;  /* 0x0000000804007c0c */ /* 0x000fce000bf26070 */
[----:B------:R-:W-:Y:S06]  /*1c50*/  @P0 BRA `(.L_x_69) ;  /* 0x0000000000380947 */ /* 0x000fec0003800000 */
        /* <DEDUP_REMOVED lines=14> */
.L_x_69:
[----:B------:R-:W-:Y:S05]  /*1d40*/  BSYNC.RECONVERGENT B0 ;  /* 0x0000000000007941 */ /* 0x000fea0003800200 */
.L_x_68:
[----:B------:R-:W-:Y:S05]  /*1d50*/  @P1 EXIT ;  /* 0x000000000000194d */ /* 0x000fea0003800000 */
[----:B------:R-:W1:Y:S01]  /*1d60*/  LDCU.64 UR10, c[0x0][0x390] ;  /* 0x00007200ff0a77ac */ /* 0x000e620008000a00 */
[----:B------:R-:W-:Y:S01]  /*1d70*/  SHF.L.U32 R3, R9, 0x4, RZ ;  /* 0x0000000409037819 */ /* 0x000fe200000006ff */
[----:B------:R-:W-:-:S03]  /*1d80*/  UIADD3 UR5, UPT, UPT, UR4, 0x10, URZ ;  /* 0x0000001004057890 */ /* 0x000fc6000fffe0ff */
[----:B------:R-:W-:Y:S01]  /*1d90*/  IADD3 R0, P0, PT, R2, R3, RZ ;  /* 0x0000000302007210 */ /* 0x000fe20007f1e0ff */
[----:B------:R-:W-:-:S03]  /*1da0*/  UIADD3 UR6, UPT, UPT, UR4, UR5, URZ ;  /* 0x0000000504067290 */ /* 0x000fc6000fffe0ff */
[----:B0-----:R-:W-:Y:S01]  /*1db0*/  LEA.HI.X.SX32 R5, R3, RZ, 0x1, P0 ;  /* 0x000000ff03057211 */ /* 0x001fe200000f0eff */
[----:B------:R-:W-:Y:S02]  /*1dc0*/  ULEA UR7, UR8, UR5, 0x5 ;  /* 0x0000000508077291 */ /* 0x000fe4000f8e28ff */
        /* <DEDUP_REMOVED lines=9> */
[----:B------:R-:W-:Y:S01]  /*1e60*/  STG.E desc[UR14][R4.64], R17 ;  /* 0x0000001104007986 */ /* 0x000fe2000c10190e */
[----:B------:R-:W-:Y:S02]  /*1e70*/  LEA R2, P2, R13, UR10, 0x2 ;  /* 0x0000000a0d027c11 */ /* 0x000fe4000f8410ff */
[----:B------:R-:W-:-:S02]  /*1e80*/  LEA.HI.X.SX32 R9, R9, RZ, 0x1, P0 ;  /* 0x000000ff09097211 */ /* 0x000fc400000f0eff */
[----:B------:R-:W-:Y:S02]  /*1e90*/  LEA.HI.X.SX32 R12, R3, RZ, 0x1, P1 ;  /* 0x000000ff030c7211 */ /* 0x000fe400008f0eff */
[----:B------:R-:W-:Y:S02]  /*1ea0*/  LEA R6, P0, R11, UR10, 0x2 ;  /* 0x0000000a0b067c11 */ /* 0x000fe4000f8010ff */
[C---:B------:R-:W-:Y:S02]  /*1eb0*/  LEA R10, P1, R0.reuse, UR10, 0x2 ;  /* 0x0000000a000a7c11 */ /* 0x040fe4000f8210ff */
[----:B------:R-:W-:Y:S02]  /*1ec0*/  LEA.HI.X R3, R13, UR11, R14, 0x2, P2 ;  /* 0x0000000b0d037c11 */ /* 0x000fe400090f140e */
[----:B------:R-:W-:Y:S02]  /*1ed0*/  LEA.HI.X R7, R11, UR11, R12, 0x2, P0 ;  /* 0x0000000b0b077c11 */ /* 0x000fe400080f140c */
[----:B------:R-:W-:Y:S01]  /*1ee0*/  LEA.HI.X R11, R0, UR11, R9, 0x2, P1 ;  /* 0x0000000b000b7c11 */ /* 0x000fe200088f1409 */
[----:B------:R-:W-:Y:S04]  /*1ef0*/  STG.E desc[UR14][R2.64], R24 ;  /* 0x0000001802007986 */ /* 0x000fe8000c10190e */
[----:B------:R-:W-:Y:S04]  /*1f00*/  STG.E desc[UR14][R6.64], R21 ;  /* 0x0000001506007986 */ /* 0x000fe8000c10190e */
[----:B------:R-:W-:Y:S01]  /*1f10*/  STG.E desc[UR14][R10.64], R8 ;  /* 0x000000080a007986 */ /* 0x000fe2000c10190e */
[----:B------:R-:W-:Y:S05]  /*1f20*/  EXIT ;  /* 0x000000000000794d */ /* 0x000fea0003800000 */
.L_x_70:
        /* <DEDUP_REMOVED lines=13> */
.L_x_136:


//--------------------- .text._Z22conv2d_acc_gradFiltersILi16ELi16ELi2ELi2ELi16EEvPfS0_S0_iiiiiiiiiii --------------------------
	.section	.text._Z22conv2d_acc_gradFiltersILi16ELi16ELi2ELi2ELi16EEvPfS0_S0_iiiiiiiiiii,"ax",@progbits
	.align	128
        .global         _Z22conv2d_acc_gradFiltersILi16ELi16ELi2ELi2ELi16EEvPfS0_S0_iiiiiiiiiii
        .type           _Z22conv2d_acc_gradFiltersILi16ELi16ELi2ELi2ELi16EEvPfS0_S0_iiiiiiiiiii,@function
        .size           _Z22conv2d_acc_gradFiltersILi16ELi16ELi2ELi2ELi16EEvPfS0_S0_iiiiiiiiiii,(.L_x_137 - _Z22conv2d_acc_gradFiltersILi16ELi16ELi2ELi2ELi16EEvPfS0_S0_iiiiiiiiiii)
        .other          _Z22conv2d_acc_gradFiltersILi16ELi16ELi2ELi2ELi16EEvPfS0_S0_iiiiiiiiiii,@"STO_CUDA_ENTRY STV_DEFAULT"
_Z22conv2d_acc_gradFiltersILi16ELi16ELi2ELi2ELi16EEvPfS0_S0_iiiiiiiiiii:
.text._Z22conv2d_acc_gradFiltersILi16ELi16ELi2ELi2ELi16EEvPfS0_S0_iiiiiiiiiii:
[----:B------:R-:W-:Y:S01]  /*0000*/  LDC R1, c[0x0][0x37c] ;  /* 0x0000df00ff017b82 */ /* 0x000fe20000000800 */
[----:B------:R-:W0:Y:S07]  /*0010*/  LDCU UR8, c[0x0][0x39c] ;  /* 0x00007380ff0877ac */ /* 0x000e2e0008000800 */
[----:B------:R-:W1:Y:S01]  /*0020*/  LDC R2, c[0x0][0x3b0] ;  /* 0x0000ec00ff027b82 */ /* 0x000e620000000800 */
[----:B------:R-:W2:Y:S01]  /*0030*/  S2R R4, SR_CTAID.Y ;  /* 0x0000000000047919 */ /* 0x000ea20000002600 */
[----:B------:R-:W-:Y:S01]  /*0040*/  HFMA2 R16, -RZ, RZ, 0, 0 ;  /* 0x00000000ff107431 */ /* 0x000fe200000001ff */
[----:B------:R-:W3:Y:S01]  /*0050*/  LDCU UR9, c[0x0][0x398] ;  /* 0x00007300ff0977ac */ /* 0x000ee20008000800 */
[----:B------:R-:W-:Y:S01]  /*0060*/  IMAD.MOV.U32 R13, RZ, RZ, RZ ;  /* 0x000000ffff0d7224 */ /* 0x000fe200078e00ff */
[----:B------:R-:W-:Y:S01]  /*0070*/  CS2R R14, SRZ ;  /* 0x00000000000e7805 */ /* 0x000fe2000001ff00 */
[----:B------:R-:W4:Y:S01]  /*0080*/  LDCU.64 UR6, c[0x0][0x3a0] ;  /* 0x00007400ff0677ac */ /* 0x000f220008000a00 */
[----:B------:R-:W1:Y:S01]  /*0090*/  LDCU.64 UR14, c[0x0][0x358] ;  /* 0x00006b00ff0e77ac */ /* 0x000e620008000a00 */
[----:B0-----:R-:W-:-:S04]  /*00a0*/  UIADD3 UR4, UPT, UPT, UR8, 0x1f, URZ ;  /* 0x0000001f08047890 */ /* 0x001fc8000fffe0ff */
[----:B------:R-:W-:Y:S02]  /*00b0*/  USHF.R.S32.HI UR5, URZ, 0x1f, UR4 ;  /* 0x0000001fff057899 */ /* 0x000fe40008011404 */
[----:B---3--:R-:W-:Y:S01]  /*00c0*/  UISETP.GE.AND UP0, UPT, UR9, 0x1, UPT ;  /* 0x000000010900788c */ /* 0x008fe2000bf06270 */
[----:B-1----:R-:W-:Y:S01]  /*00d0*/  IABS R10, R2 ;  /* 0x00000002000a7213 */ /* 0x002fe20000000000 */
[----:B------:R-:W-:Y:S02]  /*00e0*/  ULEA.HI UR5, UR5, UR4, URZ, 0x5 ;  /* 0x0000000405057291 */ /* 0x000fe4000f8f28ff */
[----:B----4-:R-:W-:Y:S01]  /*00f0*/  UIMAD UR6, UR7, UR6, URZ ;  /* 0x00000006070672a4 */ /* 0x010fe2000f8e02ff */
[----:B------:R-:W0:Y:S01]  /*0100*/  I2F.RP R3, R10 ;  /* 0x0000000a00037306 */ /* 0x000e220000209400 */
[----:B------:R-:W-:Y:S01]  /*0110*/  USHF.R.S32.HI UR5, URZ, 0x5, UR5 ;  /* 0x00000005ff057899 */ /* 0x000fe20008011405 */
[----:B------:R-:W1:Y:S05]  /*0120*/  LDCU UR4, c[0x0][0x3ac] ;  /* 0x00007580ff0477ac */ /* 0x000e6a0008000800 */
[----:B------:R-:W-:Y:S01]  /*0130*/  IADD3 R5, PT, PT, RZ, -UR5, RZ ;  /* 0x80000005ff057c10 */ /* 0x000fe2000fffe0ff */
[----:B------:R-:W-:Y:S01]  /*0140*/  BAR.SYNC.DEFER_BLOCKING 0x0 ;  /* 0x0000000000007b1d */ /* 0x000fe20000010000 */
[----:B------:R-:W-:-:S05]  /*0150*/  ISETP.NE.U32.AND P2, PT, RZ, UR5, PT ;  /* 0x00000005ff007c0c */ /* 0x000fca000bf45070 */
[----:B------:R-:W3:Y:S08]  /*0160*/  I2F.U32.RP R0, UR5 ;  /* 0x0000000500007d06 */ /* 0x000ef00008209000 */
[----:B0-----:R-:W0:Y:S08]  /*0170*/  MUFU.RCP R3, R3 ;  /* 0x0000000300037308 */ /* 0x001e300000001000 */
[----:B---3--:R-:W3:Y:S01]  /*0180*/  MUFU.RCP R0, R0 ;  /* 0x0000000000007308 */ /* 0x008ee20000001000 */
[----:B0-----:R-:W-:-:S07]  /*0190*/  IADD3 R8, PT, PT, R3, 0xffffffe, RZ ;  /* 0x0ffffffe03087810 */ /* 0x001fce0007ffe0ff */
[----:B------:R0:W4:Y:S01]  /*01a0*/  F2I.FTZ.U32.TRUNC.NTZ R9, R8 ;  /* 0x0000000800097305 */ /* 0x000122000021f000 */
[----:B---3--:R-:W-:-:S07]  /*01b0*/  IADD3 R6, PT, PT, R0, 0xffffffe, RZ ;  /* 0x0ffffffe00067810 */ /* 0x008fce0007ffe0ff */
[----:B------:R3:W5:Y:S01]  /*01c0*/  F2I.FTZ.U32.TRUNC.NTZ R7, R6 ;  /* 0x0000000600077305 */ /* 0x000762000021f000 */
[----:B0-----:R-:W-:Y:S02]  /*01d0*/  MOV R8, RZ ;  /* 0x000000ff00087202 */ /* 0x001fe40000000f00 */
[----:B----4-:R-:W-:Y:S01]  /*01e0*/  IADD3 R3, PT, PT, RZ, -R9, RZ ;  /* 0x80000009ff037210 */ /* 0x010fe20007ffe0ff */
[----:B---3--:R-:W-:-:S04]  /*01f0*/  HFMA2 R6, -RZ, RZ, 0, 0 ;  /* 0x00000000ff067431 */ /* 0x008fc800000001ff */
[----:B------:R-:W-:Y:S02]  /*0200*/  IMAD R3, R3, R10, RZ ;  /* 0x0000000a03037224 */ /* 0x000fe400078e02ff */
[----:B-----5:R-:W-:Y:S02]  /*0210*/  IMAD R5, R5, R7, RZ ;  /* 0x0000000705057224 */ /* 0x020fe400078e02ff */
[----:B------:R-:W-:Y:S02]  /*0220*/  IMAD.HI.U32 R8, R9, R3, R8 ;  /* 0x0000000309087227 */ /* 0x000fe400078e0008 */
[----:B------:R-:W0:Y:S02]  /*0230*/  S2R R3, SR_TID.X ;  /* 0x0000000000037919 */ /* 0x000e240000002100 */
[----:B------:R-:W-:Y:S02]  /*0240*/  IMAD.HI.U32 R7, R7, R5, R6 ;  /* 0x0000000507077227 */ /* 0x000fe400078e0006 */
[----:B------:R-:W0:Y:S04]  /*0250*/  S2R R6, SR_CTAID.X ;  /* 0x0000000000067919 */ /* 0x000e280000002500 */
[----:B--2---:R-:W-:-:S05]  /*0260*/  IMAD.HI.U32 R7, R7, R4, RZ ;  /* 0x0000000407077227 */ /* 0x004fca00078e00ff */
[----:B------:R-:W-:-:S05]  /*0270*/  IADD3 R5, PT, PT, -R7, RZ, RZ ;  /* 0x000000ff07057210 */ /* 0x000fca0007ffe1ff */
[----:B------:R-:W-:-:S05]  /*0280*/  IMAD R0, R5, UR5, R4 ;  /* 0x0000000505007c24 */ /* 0x000fca000f8e0204 */
[----:B------:R-:W-:-:S13]  /*0290*/  ISETP.GE.U32.AND P0, PT, R0, UR5, PT ;  /* 0x0000000500007c0c */ /* 0x000fda000bf06070 */
[----:B------:R-:W-:Y:S02]  /*02a0*/  @P0 IADD3 R0, PT, PT, R0, -UR5, RZ ;  /* 0x8000000500000c10 */ /* 0x000fe4000fffe0ff */
[----:B------:R-:W-:Y:S02]  /*02b0*/  @P0 IADD3 R7, PT, PT, R7, 0x1, RZ ;  /* 0x0000000107070810 */ /* 0x000fe40007ffe0ff */
[----:B------:R-:W-:Y:S02]  /*02c0*/  ISETP.GE.U32.AND P1, PT, R0, UR5, PT ;  /* 0x0000000500007c0c */ /* 0x000fe4000bf26070 */
[----:B0-----:R-:W-:-:S11]  /*02d0*/  LEA R9, R6, R3, 0x5 ;  /* 0x0000000306097211 */ /* 0x001fd600078e28ff */
[----:B------:R-:W-:Y:S02]  /*02e0*/  @P1 IADD3 R7, PT, PT, R7, 0x1, RZ ;  /* 0x0000000107071810 */ /* 0x000fe40007ffe0ff */
[----:B------:R-:W-:-:S04]  /*02f0*/  @!P2 LOP3.LUT R7, RZ, UR5, RZ, 0x33, !PT ;  /* 0x00000005ff07ac12 */ /* 0x000fc8000f8e33ff */
[----:B------:R-:W-:-:S05]  /*0300*/  IABS R5, R7 ;  /* 0x0000000700057213 */ /* 0x000fca0000000000 */
[----:B------:R-:W-:-:S05]  /*0310*/  IMAD.HI.U32 R8, R8, R5, RZ ;  /* 0x0000000508087227 */ /* 0x000fca00078e00ff */
[----:B------:R-:W-:-:S05]  /*0320*/  IADD3 R0, PT, PT, -R8, RZ, RZ ;  /* 0x000000ff08007210 */ /* 0x000fca0007ffe1ff */
[C---:B------:R-:W-:Y:S02]  /*0330*/  IMAD R5, R10.reuse, R0, R5 ;  /* 0x000000000a057224 */ /* 0x040fe400078e0205 */
[----:B------:R-:W0:Y:S03]  /*0340*/  S2R R0, SR_TID.Y ;  /* 0x0000000000007919 */ /* 0x000e260000002200 */
[----:B------:R-:W-:-:S13]  /*0350*/  ISETP.GT.U32.AND P2, PT, R10, R5, PT ;  /* 0x000000050a00720c */ /* 0x000fda0003f44070 */
[----:B------:R-:W-:Y:S01]  /*0360*/  @!P2 IMAD.IADD R5, R5, 0x1, -R10 ;  /* 0x000000010505a824 */ /* 0x000fe200078e0a0a */
[----:B------:R-:W-:Y:S02]  /*0370*/  @!P2 IADD3 R8, PT, PT, R8, 0x1, RZ ;  /* 0x000000010808a810 */ /* 0x000fe40007ffe0ff */
[----:B------:R-:W-:Y:S02]  /*0380*/  ISETP.NE.AND P2, PT, R2, RZ, PT ;  /* 0x000000ff0200720c */ /* 0x000fe40003f45270 */
[----:B------:R-:W-:Y:S02]  /*0390*/  ISETP.GE.U32.AND P0, PT, R5, R10, PT ;  /* 0x0000000a0500720c */ /* 0x000fe40003f06070 */
[----:B------:R-:W-:-:S04]  /*03a0*/  LOP3.LUT R5, R7, R2, RZ, 0x3c, !PT ;  /* 0x0000000207057212 */ /* 0x000fc800078e3cff */
[----:B------:R-:W-:Y:S02]  /*03b0*/  ISETP.GE.AND P1, PT, R5, RZ, PT ;  /* 0x000000ff0500720c */ /* 0x000fe40003f26270 */
[----:B------:R-:W-:-:S05]  /*03c0*/  IADD3 R5, PT, PT, -R7, RZ, RZ ;  /* 0x000000ff07057210 */ /* 0x000fca0007ffe1ff */
[----:B------:R-:W-:Y:S01]  /*03d0*/  @P0 IADD3 R8, PT, PT, R8, 0x1, RZ ;  /* 0x0000000108080810 */ /* 0x000fe20007ffe0ff */
[----:B------:R-:W-:Y:S02]  /*03e0*/  IMAD R5, R5, UR5, R4 ;  /* 0x0000000505057c24 */ /* 0x000fe4000f8e0204 */
[----:B0-----:R-:W-:-:S03]  /*03f0*/  IMAD R4, R9, UR8, R0 ;  /* 0x0000000809047c24 */ /* 0x001fc6000f8e0200 */
[----:B------:R-:W-:Y:S02]  /*0400*/  @!P1 IADD3 R8, PT, PT, -R8, RZ, RZ ;  /* 0x000000ff08089210 */ /* 0x000fe40007ffe1ff */
[----:B------:R-:W-:Y:S02]  /*0410*/  @!P2 LOP3.LUT R8, RZ, R2, RZ, 0x33, !PT ;  /* 0x00000002ff08a212 */ /* 0x000fe400078e33ff */
[----:B------:R-:W-:Y:S02]  /*0420*/  SHF.L.U32 R5, R5, 0x5, RZ ;  /* 0x0000000505057819 */ /* 0x000fe400000006ff */
[----:B------:R-:W-:Y:S02]  /*0430*/  IADD3 R6, PT, PT, -R8, RZ, RZ ;  /* 0x000000ff08067210 */ /* 0x000fe40007ffe1ff */
[----:B------:R-:W-:Y:S01]  /*0440*/  IADD3 R10, PT, PT, R5, R4, RZ ;  /* 0x00000004050a7210 */ /* 0x000fe20007ffe0ff */
[C---:B-1----:R-:W-:Y:S02]  /*0450*/  IMAD R4, R2.reuse, UR4, RZ ;  /* 0x0000000402047c24 */ /* 0x042fe4000f8e02ff */
[----:B------:R-:W-:-:S02]  /*0460*/  IMAD R6, R2, R6, R7 ;  /* 0x0000000602067224 */ /* 0x000fc400078e0207 */
[----:B------:R-:W-:Y:S02]  /*0470*/  IMAD R4, R4, R10, R7 ;  /* 0x0000000a04047224 */ /* 0x000fe400078e0207 */
[----:B------:R-:W-:-:S04]  /*0480*/  IMAD R9, R5, UR6, R6 ;  /* 0x0000000605097c24 */ /* 0x000fc8000f8e0206 */
[----:B------:R-:W-:Y:S01]  /*0490*/  IMAD R6, R8, UR7, R9 ;  /* 0x0000000708067c24 */ /* 0x000fe2000f8e0209 */
[----:B------:R-:W-:Y:S06]  /*04a0*/  BRA.U !UP0, `(.L_x_71) ;  /* 0x0000001108307547 */ /* 0x000fec000b800000 */
[----:B------:R-:W0:Y:S01]  /*04b0*/  S2R R9, SR_CgaCtaId ;  /* 0x0000000000097919 */ /* 0x000e220000008800 */
[----:B------:R-:W1:Y:S01]  /*04c0*/  LDCU.64 UR4, c[0x0][0x3b8] ;  /* 0x00007700ff0477ac */ /* 0x000e620008000a00 */
[----:B------:R-:W-:Y:S02]  /*04d0*/  MOV R2, 0x400 ;  /* 0x0000040000027802 */ /* 0x000fe40000000f00 */
[C---:B------:R-:W-:Y:S01]  /*04e0*/  LOP3.LUT R8, R3.reuse, 0xf, RZ, 0xc0, !PT ;  /* 0x0000000f03087812 */ /* 0x040fe200078ec0ff */
[----:B------:R-:W2:Y:S01]  /*04f0*/  LDCU UR9, c[0x0][0x3b4] ;  /* 0x00007680ff0977ac */ /* 0x000ea20008000800 */
[----:B------:R-:W-:Y:S02]  /*0500*/  IADD3 R7, PT, PT, R2, 0x880, RZ ;  /* 0x0000088002077810 */ /* 0x000fe40007ffe0ff */
[----:B------:R-:W-:Y:S02]  /*0510*/  LEA.HI R12, R3, R0, RZ, 0x1c ;  /* 0x00000000030c7211 */ /* 0x000fe400078fe0ff */
[----:B------:R-:W-:Y:S01]  /*0520*/  MOV R13, RZ ;  /* 0x000000ff000d7202 */ /* 0x000fe20000000f00 */
[----:B-1----:R-:W-:-:S02]  /*0530*/  UIMAD UR7, UR7, UR5, URZ ;  /* 0x00000005070772a4 */ /* 0x002fc4000f8e02ff */
[----:B--2---:R-:W-:-:S03]  /*0540*/  UIMAD UR9, UR4, UR9, URZ ;  /* 0x00000009040972a4 */ /* 0x004fc6000f8e02ff */
[----:B------:R-:W-:Y:S01]  /*0550*/  UMOV UR4, URZ ;  /* 0x000000ff00047c82 */ /* 0x000fe20008000000 */
[C---:B0-----:R-:W-:Y:S02]  /*0560*/  LEA R11, R9.reuse, R2, 0x18 ;  /* 0x00000002090b7211 */ /* 0x041fe400078ec0ff */
[----:B------:R-:W-:Y:S02]  /*0570*/  LEA R9, R9, R7, 0x18 ;  /* 0x0000000709097211 */ /* 0x000fe400078ec0ff */
[C---:B------:R-:W-:Y:S02]  /*0580*/  LEA R7, R8.reuse, R11, 0x2 ;  /* 0x0000000b08077211 */ /* 0x040fe400078e10ff */
[----:B------:R-:W-:Y:S01]  /*0590*/  LEA R8, R8, R9, 0x2 ;  /* 0x0000000908087211 */ /* 0x000fe200078e10ff */
[----:B------:R-:W-:-:S07]  /*05a0*/  IMAD R9, R3, 0x44, R9 ;  /* 0x0000004403097824 */ /* 0x000fce00078e0209 */
.L_x_85:
[----:B------:R-:W-:-:S09]  /*05b0*/  UISETP.GE.AND UP0, UPT, UR9, 0x1, UPT ;  /* 0x000000010900788c */ /* 0x000fd2000bf06270 */
[----:B------:R-:W-:Y:S05]  /*05c0*/  BRA.U !UP0, `(.L_x_72) ;  /* 0x0000000d08d87547 */ /* 0x000fea000b800000 */
[----:B------:R-:W0:Y:S01]  /*05d0*/  LDC R2, c[0x0][0x39c] ;  /* 0x0000e700ff027b82 */ /* 0x000e220000000800 */
[----:B------:R-:W1:Y:S01]  /*05e0*/  LDCU UR5, c[0x0][0x3a8] ;  /* 0x00007500ff0577ac */ /* 0x000e620008000800 */
[----:B------:R-:W-:-:S06]  /*05f0*/  SHF.R.S32.HI R10, RZ, 0x1f, R6 ;  /* 0x0000001fff0a7819 */ /* 0x000fcc0000011406 */
[----:B------:R-:W2:Y:S01]  /*0600*/  S2UR UR8, SR_CTAID.X ;  /* 0x00000000000879c3 */ /* 0x000ea20000002500 */
[----:B-1----:R-:W-:-:S04]  /*0610*/  UIMAD UR5, UR9, UR5, URZ ;  /* 0x00000005090572a4 */ /* 0x002fc8000f8e02ff */
[----:B------:R-:W-:Y:S01]  /*0620*/  UIMAD UR5, UR5, UR4, URZ ;  /* 0x00000004050572a4 */ /* 0x000fe2000f8e02ff */
[----:B0-----:R-:W-:-:S04]  /*0630*/  IMAD R2, R2, UR6, RZ ;  /* 0x0000000602027c24 */ /* 0x001fc8000f8e02ff */
[----:B------:R-:W-:Y:S01]  /*0640*/  IMAD R3, R2, UR4, RZ ;  /* 0x0000000402037c24 */ /* 0x000fe2000f8e02ff */
[----:B--2---:R-:W-:-:S04]  /*0650*/  UIMAD UR8, UR8, UR9, URZ ;  /* 0x00000009080872a4 */ /* 0x004fc8000f8e02ff */
[----:B------:R-:W-:Y:S01]  /*0660*/  IADD3 R11, P0, PT, R6, R3, RZ ;  /* 0x00000003060b7210 */ /* 0x000fe20007f1e0ff */
[----:B------:R-:W-:-:S03]  /*0670*/  USHF.L.U32 UR8, UR8, 0x5, URZ ;  /* 0x0000000508087899 */ /* 0x000fc600080006ff */
[----:B------:R-:W-:Y:S01]  /*0680*/  LEA.HI.X.SX32 R10, R3, R10, 0x1, P0 ;  /* 0x0000000a030a7211 */ /* 0x000fe200000f0eff */
[----:B------:R-:W-:Y:S02]  /*0690*/  USHF.R.S32.HI UR10, URZ, 0x1f, UR8 ;  /* 0x0000001fff0a7899 */ /* 0x000fe40008011408 */
[----:B------:R-:W-:-:S04]  /*06a0*/  UIADD3 UR8, UP0, UPT, UR5, UR8, URZ ;  /* 0x0000000805087290 */ /* 0x000fc8000ff1e0ff */
[----:B------:R-:W-:-:S03]  /*06b0*/  ULEA.HI.X.SX32 UR10, UR5, UR10, 0x1, UP0 ;  /* 0x0000000a050a7291 */ /* 0x000fc600080f0eff */
[----:B------:R-:W-:-:S09]  /*06c0*/  UMOV UR5, URZ ;  /* 0x000000ff00057c82 */ /* 0x000fd20008000000 */
.L_x_84:
        /* <DEDUP_REMOVED lines=18> */
.L_x_77:
[C---:B------:R-:W-:Y:S01]  /*07f0*/  ISETP.GE.U32.AND P0, PT, R3.reuse, 0x10, PT ;  /* 0x000000100300780c */ /* 0x040fe20003f06070 */
[----:B------:R0:W-:Y:S01]  /*0800*/  STS [R2], RZ ;  /* 0x000000ff02007388 */ /* 0x0001e20000000800 */
[----:B------:R-:W-:Y:S01]  /*0810*/  IADD3 R3, PT, PT, R3, 0x10, RZ ;  /* 0x0000001003037810 */ /* 0x000fe20007ffe0ff */
[----:B0-----:R-:W-:-:S10]  /*0820*/  VIADD R2, R2, 0x440 ;  /* 0x0000044002027836 */ /* 0x001fd40000000000 */
[----:B------:R-:W-:Y:S05]  /*0830*/  @!P0 BRA `(.L_x_77) ;  /* 0xfffffffc00ec8947 */ /* 0x000fea000383ffff */
[----:B------:R-:W-:Y:S05]  /*0840*/  BSYNC.RECONVERGENT B1 ;  /* 0x0000000000017941 */ /* 0x000fea0003800200 */
.L_x_76:
[----:B------:R-:W-:Y:S05]  /*0850*/  BRA `(.L_x_75) ;  /* 0x00000004000c7947 */ /* 0x000fea0003800000 */
.L_x_74:
[----:B------:R-:W-:-:S13]  /*0860*/  ISETP.GT.U32.AND P0, PT, R12, 0x1f, PT ;  /* 0x0000001f0c00780c */ /* 0x000fda0003f04070 */
[----:B------:R-:W-:Y:S05]  /*0870*/  @P0 BRA `(.L_x_75) ;  /* 0x0000000400040947 */ /* 0x000fea0003800000 */
[----:B------:R-:W-:Y:S01]  /*0880*/  BSSY.RECONVERGENT B1, `(.L_x_78) ;  /* 0x000000d000017945 */ /* 0x000fe20003800200 */
[----:B------:R-:W-:-:S07]  /*0890*/  MOV R18, R12 ;  /* 0x0000000c00127202 */ /* 0x000fce0000000f00 */
.L_x_79:
        /* <DEDUP_REMOVED lines=12> */
.L_x_78:
[----:B------:R-:W1:Y:S01]  /*0960*/  LDC R20, c[0x0][0x3b8] ;  /* 0x0000ee00ff147b82 */ /* 0x000e620000000800 */
[----:B------:R-:W-:Y:S01]  /*0970*/  IABS R22, R17 ;  /* 0x0000001100167213 */ /* 0x000fe20000000000 */
        /* <DEDUP_REMOVED lines=10> */
[----:B------:R-:W-:Y:S02]  /*0a20*/  MOV R21, R22 ;  /* 0x0000001600157202 */ /* 0x000fe40000000f00 */
[----:B------:R-:W-:-:S03]  /*0a30*/  LOP3.LUT R2, R17, R20, RZ, 0x3c, !PT ;  /* 0x0000001411027212 */ /* 0x000fc600078e3cff */
[----:B------:R-:W-:Y:S01]  /*0a40*/  IMAD.HI.U32 R3, R3, R21, RZ ;  /* 0x0000001503037227 */ /* 0x000fe200078e00ff */
[----:B------:R-:W-:-:S04]  /*0a50*/  ISETP.GE.AND P1, PT, R2, RZ, PT ;  /* 0x000000ff0200720c */ /* 0x000fc80003f26270 */
[----:B------:R-:W-:-:S05]  /*0a60*/  IADD3 R19, PT, PT, -R3, RZ, RZ ;  /* 0x000000ff03137210 */ /* 0x000fca0007ffe1ff */
[----:B------:R-:W-:-:S05]  /*0a70*/  IMAD R19, R18, R19, R21 ;  /* 0x0000001312137224 */ /* 0x000fca00078e0215 */
[----:B------:R-:W-:-:S13]  /*0a80*/  ISETP.GT.U32.AND P2, PT, R18, R19, PT ;  /* 0x000000131200720c */ /* 0x000fda0003f44070 */
[-C--:B------:R-:W-:Y:S01]  /*0a90*/  @!P2 IADD3 R19, PT, PT, R19, -R18.reuse, RZ ;  /* 0x800000121313a210 */ /* 0x080fe20007ffe0ff */
[----:B------:R-:W-:Y:S01]  /*0aa0*/  @!P2 VIADD R3, R3, 0x1 ;  /* 0x000000010303a836 */ /* 0x000fe20000000000 */
[----:B------:R-:W-:Y:S02]  /*0ab0*/  ISETP.NE.AND P2, PT, R20, RZ, PT ;  /* 0x000000ff1400720c */ /* 0x000fe40003f45270 */
[----:B------:R-:W-:Y:S02]  /*0ac0*/  ISETP.GE.U32.AND P0, PT, R19, R18, PT ;  /* 0x000000121300720c */ /* 0x000fe40003f06070 */
[----:B------:R-:W0:Y:S11]  /*0ad0*/  LDC R18, c[0x0][0x39c] ;  /* 0x0000e700ff127b82 */ /* 0x000e360000000800 */
[----:B------:R-:W-:-:S04]  /*0ae0*/  @P0 IADD3 R3, PT, PT, R3, 0x1, RZ ;  /* 0x0000000103030810 */ /* 0x000fc80007ffe0ff */
[----:B------:R-:W-:Y:S02]  /*0af0*/  @!P1 IADD3 R3, PT, PT, -R3, RZ, RZ ;  /* 0x000000ff03039210 */ /* 0x000fe40007ffe1ff */
[----:B------:R-:W-:-:S04]  /*0b00*/  @!P2 LOP3.LUT R3, RZ, R20, RZ, 0x33, !PT ;  /* 0x00000014ff03a212 */ /* 0x000fc800078e33ff */
[----:B------:R-:W-:-:S05]  /*0b10*/  IADD3 R2, PT, PT, -R3, RZ, RZ ;  /* 0x000000ff03027210 */ /* 0x000fca0007ffe1ff */
[----:B------:R-:W-:Y:S01]  /*0b20*/  IMAD R17, R20, R2, R17 ;  /* 0x0000000214117224 */ /* 0x000fe200078e0211 */
[----:B------:R-:W-:-:S03]  /*0b30*/  MOV R20, R12 ;  /* 0x0000000c00147202 */ /* 0x000fc60000000f00 */
[----:B--2---:R-:W-:-:S04]  /*0b40*/  IMAD R2, R17, UR11, RZ ;  /* 0x0000000b11027c24 */ /* 0x004fc8000f8e02ff */
[----:B------:R-:W-:-:S07]  /*0b50*/  IMAD R19, R3, UR7, R2 ;  /* 0x0000000703137c24 */ /* 0x000fce000f8e0202 */
.L_x_83:
        /* <DEDUP_REMOVED lines=13> */
.L_x_81:
[----:B------:R-:W-:-:S05]  /*0c30*/  IMAD R2, R20, 0x44, R7 ;  /* 0x0000004414027824 */ /* 0x000fca00078e0207 */
[----:B------:R1:W-:Y:S02]  /*0c40*/  STS [R2], RZ ;  /* 0x000000ff02007388 */ /* 0x0003e40000000800 */
.L_x_82:
[----:B------:R-:W-:Y:S05]  /*0c50*/  BSYNC.RECONVERGENT B1 ;  /* 0x0000000000017941 */ /* 0x000fea0003800200 */
.L_x_80:
[C---:B------:R-:W-:Y:S02]  /*0c60*/  ISETP.GE.U32.AND P0, PT, R20.reuse, 0x10, PT ;  /* 0x000000101400780c */ /* 0x040fe40003f06070 */
[----:B------:R-:W-:-:S11]  /*0c70*/  IADD3 R20, PT, PT, R20, 0x10, RZ ;  /* 0x0000001014147810 */ /* 0x000fd60007ffe0ff */
[----:B------:R-:W-:Y:S05]  /*0c80*/  @!P0 BRA `(.L_x_83) ;  /* 0xfffffffc00b48947 */ /* 0x000fea000383ffff */
.L_x_75:
[----:B------:R-:W-:Y:S05]  /*0c90*/  BSYNC.RECONVERGENT B0 ;  /* 0x0000000000007941 */ /* 0x000fea0003800200 */
.L_x_73:
[----:B------:R-:W2:Y:S01]  /*0ca0*/  S2R R3, SR_CgaCtaId ;  /* 0x0000000000037919 */ /* 0x000ea20000008800 */
[----:B01----:R-:W-:Y:S01]  /*0cb0*/  MOV R2, 0x400 ;  /* 0x0000040000027802 */ /* 0x003fe20000000f00 */
[----:B------:R-:W-:Y:S01]  /*0cc0*/  UIADD3 UR5, UPT, UPT, UR5, 0x10, URZ ;  /* 0x0000001005057890 */ /* 0x000fe2000fffe0ff */
[----:B------:R-:W-:Y:S03]  /*0cd0*/  BAR.SYNC.DEFER_BLOCKING 0x0 ;  /* 0x0000000000007b1d */ /* 0x000fe60000010000 */
[----:B------:R-:W-:-:S03]  /*0ce0*/  UISETP.GE.AND UP0, UPT, UR5, UR9, UPT ;  /* 0x000000090500728c */ /* 0x000fc6000bf06270 */
[----:B------:R-:W-:Y:S01]  /*0cf0*/  LDS R25, [R9] ;  /* 0x0000000009197984 */ /* 0x000fe20000000800 */
[----:B--2---:R-:W-:-:S03]  /*0d00*/  LEA R3, R3, R2, 0x18 ;  /* 0x0000000203037211 */ /* 0x004fc600078ec0ff */
[----:B------:R-:W-:Y:S02]  /*0d10*/  LDS R17, [R9+0x440] ;  /* 0x0004400009117984 */ /* 0x000fe40000000800 */
[----:B------:R-:W-:Y:S02]  /*0d20*/  IMAD R2, R0, 0x44, R3 ;  /* 0x0000004400027824 */ /* 0x000fe400078e0203 */
[----:B------:R-:W-:Y:S04]  /*0d30*/  LDS R23, [R9+0x4] ;  /* 0x0000040009177984 */ /* 0x000fe80000000800 */
[----:B------:R-:W0:Y:S04]  /*0d40*/  LDS R20, [R2] ;  /* 0x0000000002147984 */ /* 0x000e280000000800 */
[----:B------:R-:W1:Y:S04]  /*0d50*/  LDS R18, [R2+0x440] ;  /* 0x0004400002127984 */ /* 0x000e680000000800 */
[----:B------:R-:W2:Y:S04]  /*0d60*/  LDS R26, [R2+0x4] ;  /* 0x00000400021a7984 */ /* 0x000ea80000000800 */
[----:B------:R-:W3:Y:S04]  /*0d70*/  LDS R21, [R9+0x444] ;  /* 0x0004440009157984 */ /* 0x000ee80000000800 */
[----:B------:R-:W4:Y:S04]  /*0d80*/  LDS R22, [R2+0x444] ;  /* 0x0004440002167984 */ /* 0x000f280000000800 */
[----:B------:R-:W-:Y:S04]  /*0d90*/  LDS R19, [R9+0x8] ;  /* 0x0000080009137984 */ /* 0x000fe80000000800 */
[----:B------:R-:W-:Y:S04]  /*0da0*/  LDS R3, [R9+0x448] ;  /* 0x0004480009037984 */ /* 0x000fe80000000800 */
[----:B------:R-:W-:Y:S01]  /*0db0*/  LDS R27, [R2+0x44c] ;  /* 0x00044c00021b7984 */ /* 0x000fe20000000800 */
[C---:B0-----:R-:W-:Y:S01]  /*0dc0*/  FFMA R15, R20.reuse, R25, R15 ;  /* 0x00000019140f7223 */ /* 0x041fe2000000000f */
[----:B------:R-:W-:-:S02]  /*0dd0*/  FFMA R24, R20, R17, R16 ;  /* 0x0000001114187223 */ /* 0x000fc40000000010 */
[----:B------:R-:W0:Y:S01]  /*0de0*/  LDS R20, [R2+0x8] ;  /* 0x0000080002147984 */ /* 0x000e220000000800 */
[-C--:B-1----:R-:W-:Y:S01]  /*0df0*/  FFMA R14, R25, R18.reuse, R14 ;  /* 0x00000012190e7223 */ /* 0x082fe2000000000e */
[----:B------:R-:W-:Y:S02]  /*0e00*/  FFMA R18, R17, R18, R13 ;  /* 0x0000001211127223 */ /* 0x000fe4000000000d */
[----:B------:R-:W1:Y:S01]  /*0e10*/  LDS R16, [R2+0x448] ;  /* 0x0004480002107984 */ /* 0x000e620000000800 */
[----:B--2---:R-:W-:-:S03]  /*0e20*/  FFMA R15, R26, R23, R15 ;  /* 0x000000171a0f7223 */ /* 0x004fc6000000000f */
[----:B------:R-:W-:Y:S01]  /*0e30*/  LDS R17, [R9+0x10] ;  /* 0x0000100009117984 */ /* 0x000fe20000000800 */
[----:B---3--:R-:W-:-:S03]  /*0e40*/  FFMA R24, R26, R21, R24 ;  /* 0x000000151a187223 */ /* 0x008fc60000000018 */
[----:B------:R-:W-:Y:S01]  /*0e50*/  LDS R13, [R9+0x454] ;  /* 0x00045400090d7984 */ /* 0x000fe20000000800 */
[-C--:B----4-:R-:W-:Y:S01]  /*0e60*/  FFMA R26, R23, R22.reuse, R14 ;  /* 0x00000016171a7223 */ /* 0x090fe2000000000e */
[----:B------:R-:W-:Y:S02]  /*0e70*/  FFMA R18, R21, R22, R18 ;  /* 0x0000001615127223 */ /* 0x000fe40000000012 */
[----:B------:R-:W-:Y:S04]  /*0e80*/  LDS R23, [R2+0xc] ;  /* 0x00000c0002177984 */ /* 0x000fe80000000800 */
[----:B------:R-:W-:Y:S01]  /*0e90*/  LDS R22, [R2+0x10] ;  /* 0x0000100002167984 */ /* 0x000fe20000000800 */
[C---:B0-----:R-:W-:Y:S01]  /*0ea0*/  FFMA R14, R20.reuse, R19, R15 ;  /* 0x00000013140e7223 */ /* 0x041fe2000000000f */
[----:B------:R-:W-:-:S02]  /*0eb0*/  FFMA R20, R20, R3, R24 ;  /* 0x0000000314147223 */ /* 0x000fc40000000018 */
[----:B------:R-:W-:Y:S01]  /*0ec0*/  LDS R15, [R9+0x450] ;  /* 0x00045000090f7984 */ /* 0x000fe20000000800 */
[-C--:B-1----:R-:W-:Y:S01]  /*0ed0*/  FFMA R19, R19, R16.reuse, R26 ;  /* 0x0000001013137223 */ /* 0x082fe2000000001a */
[----:B------:R-:W-:Y:S02]  /*0ee0*/  FFMA R21, R3, R16, R18 ;  /* 0x0000001003157223 */ /* 0x000fe40000000012 */
[----:B------:R-:W0:Y:S04]  /*0ef0*/  LDS R24, [R9+0xc] ;  /* 0x00000c0009187984 */ /* 0x000e280000000800 */
[----:B------:R-:W1:Y:S04]  /*0f00*/  LDS R26, [R9+0x44c] ;  /* 0x00044c00091a7984 */ /* 0x000e680000000800 */
[----:B------:R-:W2:Y:S04]  /*0f10*/  LDS R18, [R2+0x450] ;  /* 0x0004500002127984 */ /* 0x000ea80000000800 */
[----:B------:R-:W-:Y:S04]  /*0f20*/  LDS R3, [R9+0x14] ;  /* 0x0000140009037984 */ /* 0x000fe80000000800 */
[----:B------:R-:W3:Y:S01]  /*0f30*/  LDS R16, [R2+0x14] ;  /* 0x0000140002107984 */ /* 0x000ee20000000800 */
[----:B0-----:R-:W-:Y:S01]  /*0f40*/  FFMA R25, R23, R24, R14 ;  /* 0x0000001817197223 */ /* 0x001fe2000000000e */
[----:B------:R-:W-:-:S02]  /*0f50*/  FFMA R14, R24, R27, R19 ;  /* 0x0000001b180e7223 */ /* 0x000fc40000000013 */
[----:B------:R-:W-:Y:S01]  /*0f60*/  LDS R19, [R9+0x1c] ;  /* 0x00001c0009137984 */ /* 0x000fe20000000800 */
[----:B-1----:R-:W-:Y:S01]  /*0f70*/  FFMA R20, R23, R26, R20 ;  /* 0x0000001a17147223 */ /* 0x002fe20000000014 */
[----:B------:R-:W-:Y:S01]  /*0f80*/  FFMA R25, R22, R17, R25 ;  /* 0x0000001116197223 */ /* 0x000fe20000000019 */
[----:B------:R-:W-:Y:S01]  /*0f90*/  FFMA R26, R26, R27, R21 ;  /* 0x0000001b1a1a7223 */ /* 0x000fe20000000015 */
[----:B------:R-:W-:Y:S01]  /*0fa0*/  LDS R23, [R9+0x18] ;  /* 0x0000180009177984 */ /* 0x000fe20000000800 */
[-C--:B--2---:R-:W-:Y:S01]  /*0fb0*/  FFMA R14, R17, R18.reuse, R14 ;  /* 0x00000012110e7223 */ /* 0x084fe2000000000e */
[----:B------:R-:W-:Y:S01]  /*0fc0*/  FFMA R20, R22, R15, R20 ;  /* 0x0000000f16147223 */ /* 0x000fe20000000014 */
[----:B------:R-:W-:Y:S01]  /*0fd0*/  FFMA R18, R15, R18, R26 ;  /* 0x000000120f127223 */ /* 0x000fe2000000001a */
[----:B------:R-:W-:Y:S04]  /*0fe0*/  LDS R21, [R9+0x458] ;  /* 0x0004580009157984 */ /* 0x000fe80000000800 */
[----:B------:R-:W0:Y:S01]  /*0ff0*/  LDS R26, [R2+0x18] ;  /* 0x00001800021a7984 */ /* 0x000e220000000800 */
[C---:B---3--:R-:W-:Y:S01]  /*1000*/  FFMA R17, R16.reuse, R3, R25 ;  /* 0x0000000310117223 */ /* 0x048fe20000000019 */
[----:B------:R-:W-:-:S02]  /*1010*/  FFMA R24, R16, R13, R20 ;  /* 0x0000000d10187223 */ /* 0x000fc40000000014 */
[----:B------:R-:W1:Y:S04]  /*1020*/  LDS R25, [R2+0x454] ;  /* 0x0004540002197984 */ /* 0x000e680000000800 */
[----:B------:R-:W2:Y:S04]  /*1030*/  LDS R22, [R2+0x458] ;  /* 0x0004580002167984 */ /* 0x000ea80000000800 */
[----:B------:R-:W3:Y:S04]  /*1040*/  LDS R20, [R2+0x1c] ;  /* 0x00001c0002147984 */ /* 0x000ee80000000800 */
[----:B------:R-:W4:Y:S04]  /*1050*/  LDS R15, [R9+0x45c] ;  /* 0x00045c00090f7984 */ /* 0x000f280000000800 */
[----:B------:R-:W5:Y:S04]  /*1060*/  LDS R16, [R2+0x45c] ;  /* 0x00045c0002107984 */ /* 0x000f680000000800 */
[----:B------:R-:W-:Y:S01]  /*1070*/  LDS R27, [R2+0x460] ;  /* 0x00046000021b7984 */ /* 0x000fe20000000800 */
[C---:B0-----:R-:W-:Y:S01]  /*1080*/  FFMA R17, R26.reuse, R23, R17 ;  /* 0x000000171a117223 */ /* 0x041fe20000000011 */
[----:B------:R-:W-:Y:S01]  /*1090*/  FFMA R24, R26, R21, R24 ;  /* 0x000000151a187223 */ /* 0x000fe20000000018 */
[-C--:B-1----:R-:W-:Y:S01]  /*10a0*/  FFMA R14, R3, R25.reuse, R14 ;  /* 0x00000019030e7223 */ /* 0x082fe2000000000e */
[----:B------:R-:W-:Y:S01]  /*10b0*/  FFMA R18, R13, R25, R18 ;  /* 0x000000190d127223 */ /* 0x000fe20000000012 */
[----:B------:R-:W-:Y:S02]  /*10c0*/  LDS R3, [R9+0x28] ;  /* 0x0000280009037984 */ /* 0x000fe40000000800 */
[-C--:B--2---:R-:W-:Y:S01]  /*10d0*/  FFMA R26, R23, R22.reuse, R14 ;  /* 0x00000016171a7223 */ /* 0x084fe2000000000e */
[----:B------:R-:W-:Y:S01]  /*10e0*/  FFMA R18, R21, R22, R18 ;  /* 0x0000001615127223 */ /* 0x000fe20000000012 */
[----:B------:R-:W-:Y:S01]  /*10f0*/  LDS R23, [R2+0x20] ;  /* 0x0000200002177984 */ /* 0x000fe20000000800 */
[----:B---3--:R-:W-:-:S03]  /*1100*/  FFMA R14, R20, R19, R17 ;  /* 0x00000013140e7223 */ /* 0x008fc60000000011 */
[----:B------:R-:W-:Y:S01]  /*1110*/  LDS R17, [R9+0x24] ;  /* 0x0000240009117984 */ /* 0x000fe20000000800 */
[----:B----4-:R-:W-:-:S03]  /*1120*/  FFMA R20, R20, R15, R24 ;  /* 0x0000000f14147223 */ /* 0x010fc60000000018 */
[----:B------:R-:W0:Y:S01]  /*1130*/  LDS R24, [R9+0x20] ;  /* 0x0000200009187984 */ /* 0x000e220000000800 */
[-C--:B-----5:R-:W-:Y:S01]  /*1140*/  FFMA R19, R19, R16.reuse, R26 ;  /* 0x0000001013137223 */ /* 0x0a0fe2000000001a */
[----:B------:R-:W-:Y:S02]  /*1150*/  FFMA R21, R15, R16, R18 ;  /* 0x000000100f157223 */ /* 0x000fe40000000012 */
[----:B------:R-:W1:Y:S04]  /*1160*/  LDS R26, [R9+0x460] ;  /* 0x00046000091a7984 */ /* 0x000e680000000800 */
[----:B------:R-:W2:Y:S04]  /*1170*/  LDS R22, [R2+0x24] ;  /* 0x0000240002167984 */ /* 0x000ea80000000800 */
[----:B------:R-:W3:Y:S04]  /*1180*/  LDS R15, [R9+0x464] ;  /* 0x00046400090f7984 */ /* 0x000ee80000000800 */
[----:B------:R-:W4:Y:S04]  /*1190*/  LDS R18, [R2+0x464] ;  /* 0x0004640002127984 */ /* 0x000f280000000800 */
[----:B------:R-:W5:Y:S04]  /*11a0*/  LDS R16, [R2+0x28] ;  /* 0x0000280002107984 */ /* 0x000f680000000800 */
[----:B------:R-:W5:Y:S01]  /*11b0*/  LDS R13, [R9+0x468] ;  /* 0x00046800090d7984 */ /* 0x000f620000000800 */
[----:B0-----:R-:W-:Y:S01]  /*11c0*/  FFMA R25, R23, R24, R14 ;  /* 0x0000001817197223 */ /* 0x001fe2000000000e */
[----:B------:R-:W-:-:S02]  /*11d0*/  FFMA R24, R24, R27, R19 ;  /* 0x0000001b18187223 */ /* 0x000fc40000000013 */
[----:B------:R-:W-:Y:S01]  /*11e0*/  LDS R14, [R9+0x470] ;  /* 0x00047000090e7984 */ /* 0x000fe20000000800 */
[----:B-1----:R-:W-:Y:S01]  /*11f0*/  FFMA R20, R23, R26, R20 ;  /* 0x0000001a17147223 */ /* 0x002fe20000000014 */
[----:B------:R-:W-:Y:S02]  /*1200*/  FFMA R26, R26, R27, R21 ;  /* 0x0000001b1a1a7223 */ /* 0x000fe40000000015 */
[----:B------:R-:W-:Y:S01]  /*1210*/  LDS R23, [R9+0x2c] ;  /* 0x00002c0009177984 */ /* 0x000fe20000000800 */
[----:B--2---:R-:W-:-:S03]  /*1220*/  FFMA R25, R22, R17, R25 ;  /* 0x0000001116197223 */ /* 0x004fc60000000019 */
[----:B------:R-:W-:Y:S01]  /*1230*/  LDS R21, [R9+0x46c] ;  /* 0x00046c0009157984 */ /* 0x000fe20000000800 */
[----:B---3--:R-:W-:-:S03]  /*1240*/  FFMA R22, R22, R15, R20 ;  /* 0x0000000f16167223 */ /* 0x008fc60000000014 */
[----:B------:R-:W-:Y:S01]  /*1250*/  LDS R19, [R2+0x30] ;  /* 0x0000300002137984 */ /* 0x000fe20000000800 */
[-C--:B----4-:R-:W-:Y:S01]  /*1260*/  FFMA R20, R17, R18.reuse, R24 ;  /* 0x0000001211147223 */ /* 0x090fe20000000018 */
[----:B------:R-:W-:Y:S02]  /*1270*/  FFMA R18, R15, R18, R26 ;  /* 0x000000120f127223 */ /* 0x000fe4000000001a */
[----:B------:R-:W0:Y:S01]  /*1280*/  LDS R26, [R2+0x2c] ;  /* 0x00002c00021a7984 */ /* 0x000e220000000800 */
[----:B-----5:R-:W-:-:S03]  /*1290*/  FFMA R17, R16, R3, R25 ;  /* 0x0000000310117223 */ /* 0x020fc60000000019 */
[----:B------:R-:W1:Y:S01]  /*12a0*/  LDS R25, [R2+0x468] ;  /* 0x0004680002197984 */ /* 0x000e620000000800 */
[----:B------:R-:W-:-:S03]  /*12b0*/  FFMA R24, R16, R13, R22 ;  /* 0x0000000d10187223 */ /* 0x000fc60000000016 */
[----:B------:R-:W2:Y:S04]  /*12c0*/  LDS R22, [R2+0x46c] ;  /* 0x00046c0002167984 */ /* 0x000ea80000000800 */
[----:B------:R-:W3:Y:S04]  /*12d0*/  LDS R16, [R9+0x30] ;  /* 0x0000300009107984 */ /* 0x000ee80000000800 */
[----:B------:R-:W4:Y:S01]  /*12e0*/  LDS R15, [R2+0x470] ;  /* 0x00047000020f7984 */ /* 0x000f220000000800 */
[----:B0-----:R-:W-:-:S03]  /*12f0*/  FFMA R28, R26, R23, R17 ;  /* 0x000000171a1c7223 */ /* 0x001fc60000000011 */
[----:B------:R-:W-:Y:S01]  /*1300*/  LDS R17, [R9+0x34] ;  /* 0x0000340009117984 */ /* 0x000fe20000000800 */
[-C--:B-1----:R-:W-:Y:S01]  /*1310*/  FFMA R18, R13, R25.reuse, R18 ;  /* 0x000000190d127223 */ /* 0x082fe20000000012 */
[----:B------:R-:W-:Y:S01]  /*1320*/  FFMA R20, R3, R25, R20 ;  /* 0x0000001903147223 */ /* 0x000fe20000000014 */
[----:B------:R-:W-:Y:S01]  /*1330*/  FFMA R13, R26, R21, R24 ;  /* 0x000000151a0d7223 */ /* 0x000fe20000000018 */
[----:B------:R-:W-:Y:S01]  /*1340*/  LDS R25, [R2+0x38] ;  /* 0x0000380002197984 */ /* 0x000fe20000000800 */
[-C--:B--2---:R-:W-:Y:S01]  /*1350*/  FFMA R27, R21, R22.reuse, R18 ;  /* 0x00000016151b7223 */ /* 0x084fe20000000012 */
[----:B------:R-:W-:Y:S01]  /*1360*/  FFMA R23, R23, R22, R20 ;  /* 0x0000001617177223 */ /* 0x000fe20000000014 */
[C---:B------:R-:W-:Y:S01]  /*1370*/  FFMA R13, R19.reuse, R14, R13 ;  /* 0x0000000e130d7223 */ /* 0x040fe2000000000d */
[----:B------:R-:W0:Y:S01]  /*1380*/  LDS R18, [R2+0x34] ;  /* 0x0000340002127984 */ /* 0x000e220000000800 */
[----:B---3--:R-:W-:-:S03]  /*1390*/  FFMA R3, R19, R16, R28 ;  /* 0x0000001013037223 */ /* 0x008fc6000000001c */
[----:B------:R-:W1:Y:S01]  /*13a0*/  LDS R20, [R9+0x474] ;  /* 0x0004740009147984 */ /* 0x000e620000000800 */
[-C--:B----4-:R-:W-:Y:S01]  /*13b0*/  FFMA R16, R16, R15.reuse, R23 ;  /* 0x0000000f10107223 */ /* 0x090fe20000000017 */
[----:B------:R-:W-:Y:S02]  /*13c0*/  FFMA R27, R14, R15, R27 ;  /* 0x0000000f0e1b7223 */ /* 0x000fe4000000001b */
[----:B------:R-:W2:Y:S04]  /*13d0*/  LDS R19, [R2+0x474] ;  /* 0x0004740002137984 */ /* 0x000ea80000000800 */
[----:B------:R-:W3:Y:S04]  /*13e0*/  LDS R26, [R9+0x38] ;  /* 0x00003800091a7984 */ /* 0x000ee80000000800 */
[----:B------:R-:W4:Y:S04]  /*13f0*/  LDS R14, [R9+0x478] ;  /* 0x00047800090e7984 */ /* 0x000f280000000800 */
[----:B------:R-:W5:Y:S04]  /*1400*/  LDS R15, [R2+0x478] ;  /* 0x00047800020f7984 */ /* 0x000f680000000800 */
[----:B------:R-:W-:Y:S04]  /*1410*/  LDS R23, [R9+0x3c] ;  /* 0x00003c0009177984 */ /* 0x000fe80000000800 */
[----:B------:R-:W5:Y:S04]  /*1420*/  LDS R24, [R2+0x3c] ;  /* 0x00003c0002187984 */ /* 0x000f680000000800 */
[----:B------:R5:W5:Y:S04]  /*1430*/  LDS R22, [R2+0x47c] ;  /* 0x00047c0002167984 */ /* 0x000b680000000800 */
[----:B------:R-:W5:Y:S01]  /*1440*/  LDS R21, [R9+0x47c] ;  /* 0x00047c0009157984 */ /* 0x000f620000000800 */
[C---:B0-----:R-:W-:Y:S01]  /*1450*/  FFMA R28, R18.reuse, R17, R3 ;  /* 0x00000011121c7223 */ /* 0x041fe20000000003 */
[----:B-1----:R-:W-:Y:S01]  /*1460*/  FFMA R13, R18, R20, R13 ;  /* 0x00000014120d7223 */ /* 0x002fe2000000000d */
[-C--:B--2---:R-:W-:Y:S01]  /*1470*/  FFMA R17, R17, R19.reuse, R16 ;  /* 0x0000001311117223 */ /* 0x084fe20000000010 */
[----:B------:R-:W-:Y:S01]  /*1480*/  FFMA R27, R20, R19, R27 ;  /* 0x00000013141b7223 */ /* 0x000fe2000000001b */
[C---:B---3--:R-:W-:Y:S01]  /*1490*/  FFMA R3, R25.reuse, R26, R28 ;  /* 0x0000001a19037223 */ /* 0x048fe2000000001c */
[----:B----4-:R-:W-:Y:S01]  /*14a0*/  FFMA R16, R25, R14, R13 ;  /* 0x0000000e19107223 */ /* 0x010fe2000000000d */
[-C--:B-----5:R-:W-:Y:S01]  /*14b0*/  FFMA R26, R26, R15.reuse, R17 ;  /* 0x0000000f1a1a7223 */ /* 0x0a0fe20000000011 */
[----:B------:R-:W-:Y:S01]  /*14c0*/  FFMA R2, R14, R15, R27 ;  /* 0x0000000f0e027223 */ /* 0x000fe2000000001b */
[----:B------:R-:W-:-:S02]  /*14d0*/  FFMA R15, R24, R23, R3 ;  /* 0x00000017180f7223 */ /* 0x000fc40000000003 */
[-C--:B------:R-:W-:Y:S01]  /*14e0*/  FFMA R14, R23, R22.reuse, R26 ;  /* 0x00000016170e7223 */ /* 0x080fe2000000001a */
[----:B------:R-:W-:Y:S01]  /*14f0*/  FFMA R16, R24, R21, R16 ;  /* 0x0000001518107223 */ /* 0x000fe20000000010 */
[----:B------:R-:W-:Y:S01]  /*1500*/  FFMA R13, R21, R22, R2 ;  /* 0x00000016150d7223 */ /* 0x000fe20000000002 */
[----:B------:R-:W-:Y:S06]  /*1510*/  BAR.SYNC.DEFER_BLOCKING 0x0 ;  /* 0x0000000000007b1d */ /* 0x000fec0000010000 */
[----:B------:R-:W-:Y:S05]  /*1520*/  BRA.U !UP0, `(.L_x_84) ;  /* 0xfffffff108687547 */ /* 0x000fea000b83ffff */
.L_x_72:
[----:B------:R-:W0:Y:S01]  /*1530*/  LDCU UR5, c[0x0][0x398] ;  /* 0x00007300ff0577ac */ /* 0x000e220008000800 */
[----:B------:R-:W-:-:S04]  /*1540*/  UIADD3 UR4, UPT, UPT, UR4, 0x1, URZ ;  /* 0x0000000104047890 */ /* 0x000fc8000fffe0ff */
[----:B0-----:R-:W-:-:S09]  /*1550*/  UISETP.NE.AND UP0, UPT, UR4, UR5, UPT ;  /* 0x000000050400728c */ /* 0x001fd2000bf05270 */
[----:B------:R-:W-:Y:S05]  /*1560*/  BRA.U UP0, `(.L_x_85) ;  /* 0xfffffff100107547 */ /* 0x000fea000b83ffff */
.L_x_71:
[----:B------:R-:W0:Y:S01]  /*1570*/  LDCU UR8, c[0x0][0x39c] ;  /* 0x00007380ff0877ac */ /* 0x000e220008000800 */
[----:B------:R-:W-:Y:S02]  /*1580*/  IADD3 R0, PT, PT, R5, R0, RZ ;  /* 0x0000000005007210 */ /* 0x000fe40007ffe0ff */
[----:B------:R-:W1:Y:S01]  /*1590*/  LDC R5, c[0x0][0x3ac] ;  /* 0x0000eb00ff057b82 */ /* 0x000e620000000800 */
[----:B------:R-:W1:Y:S01]  /*15a0*/  LDCU UR10, c[0x0][0x3b0] ;  /* 0x00007600ff0a77ac */ /* 0x000e620008000800 */
[C---:B0-----:R-:W-:Y:S01]  /*15b0*/  ISETP.GE.U32.AND P0, PT, R0.reuse, UR8, PT ;  /* 0x0000000800007c0c */ /* 0x041fe2000bf06070 */
[----:B------:R-:W-:Y:S01]  /*15c0*/  USHF.L.U32 UR5, UR8, 0x4, URZ ;  /* 0x0000000408057899 */ /* 0x000fe200080006ff */
[----:B------:R-:W-:Y:S01]  /*15d0*/  IADD3 R0, PT, PT, R0, 0x10, RZ ;  /* 0x0000001000007810 */ /* 0x000fe20007ffe0ff */
[----:B-1----:R-:W-:-:S10]  /*15e0*/  IMAD R5, R5, UR10, RZ ;  /* 0x0000000a05057c24 */ /* 0x002fd4000f8e02ff */
[----:B------:R-:W0:Y:S01]  /*15f0*/  @!P0 LDC.64 R2, c[0x0][0x390] ;  /* 0x0000e400ff028b82 */ /* 0x000e220000000a00 */
[----:B------:R-:W-:Y:S01]  /*1600*/  @!P0 IMAD R7, R5, UR5, RZ ;  /* 0x0000000505078c24 */ /* 0x000fe2000f8e02ff */
[----:B0-----:R-:W-:-:S04]  /*1610*/  @!P0 LEA R2, P1, R4, R2, 0x2 ;  /* 0x0000000204028211 */ /* 0x001fc800078210ff */
[----:B------:R-:W-:Y:S02]  /*1620*/  @!P0 LEA.HI.X R3, R4, R3, RZ, 0x2, P1 ;  /* 0x0000000304038211 */ /* 0x000fe400008f14ff */
[----:B------:R-:W-:Y:S01]  /*1630*/  ISETP.GE.U32.AND P1, PT, R0, UR8, PT ;  /* 0x0000000800007c0c */ /* 0x000fe2000bf26070 */
[----:B------:R-:W-:Y:S02]  /*1640*/  @!P0 IMAD.WIDE R6, R7, 0x4, R2 ;  /* 0x0000000407068825 */ /* 0x000fe400078e0202 */
[----:B------:R0:W-:Y:S04]  /*1650*/  @!P0 STG.E desc[UR14][R2.64], R15 ;  /* 0x0000000f02008986 */ /* 0x0001e8000c10190e */
[----:B------:R0:W-:Y:S06]  /*1660*/  @!P0 STG.E desc[UR14][R6.64], R16 ;  /* 0x0000001006008986 */ /* 0x0001ec000c10190e */
[----:B------:R-:W-:Y:S05]  /*1670*/  @P1 EXIT ;  /* 0x000000000000194d */ /* 0x000fea0003800000 */
[----:B------:R-:W1:Y:S01]  /*1680*/  LDCU.64 UR6, c[0x0][0x390] ;  /* 0x00007200ff0677ac */ /* 0x000e620008000a00 */
[----:B0-----:R-:W-:Y:S01]  /*1690*/  SHF.L.U32 R3, R5, 0x4, RZ ;  /* 0x0000000405037819 */ /* 0x001fe200000006ff */
[----:B------:R-:W-:-:S03]  /*16a0*/  UIADD3 UR4, UPT, UPT, UR5, 0x10, URZ ;  /* 0x0000001005047890 */ /* 0x000fc6000fffe0ff */
[----:B------:R-:W-:-:S04]  /*16b0*/  IADD3 R6, P0, PT, R4, R3, RZ ;  /* 0x0000000304067210 */ /* 0x000fc80007f1e0ff */
        /* <DEDUP_REMOVED lines=8> */
[----:B------:R-:W-:Y:S04]  /*1740*/  STG.E desc[UR14][R2.64], R14 ;  /* 0x0000000e02007986 */ /* 0x000fe8000c10190e */
[----:B------:R-:W-:Y:S01]  /*1750*/  STG.E desc[UR14][R4.64], R13 ;  /* 0x0000000d04007986 */ /* 0x000fe2000c10190e */
[----:B------:R-:W-:Y:S05]  /*1760*/  EXIT ;  /* 0x000000000000794d */ /* 0x000fea0003800000 */
.L_x_86:
        /* <DEDUP_REMOVED lines=9> */
.L_x_137:


//--------------------- .text._Z22conv2d_acc_gradFiltersILi16ELi16ELi1ELi2ELi16EEvPfS0_S0_iiiiiiiiiii --------------------------
	.section	.text._Z22conv2d_acc_gradFiltersILi16ELi16ELi1ELi2ELi16EEvPfS0_S0_iiiiiiiiiii,"ax",@progbits
	.align	128
        .global         _Z22conv2d_acc_gradFiltersILi16ELi16ELi1ELi2ELi16EEvPfS0_S0_iiiiiiiiiii
        .type           _Z22conv2d_acc_gradFiltersILi16ELi16ELi1ELi2ELi16EEvPfS0_S0_iiiiiiiiiii,@function
        .size           _Z22conv2d_acc_gradFiltersILi16ELi16ELi1ELi2ELi16EEvPfS0_S0_iiiiiiiiiii,(.L_x_138 - _Z22conv2d_acc_gradFiltersILi16ELi16ELi1ELi2ELi16EEvPfS0_S0_iiiiiiiiiii)
        .other          _Z22conv2d_acc_gradFiltersILi16ELi16ELi1ELi2ELi16EEvPfS0_S0_iiiiiiiiiii,@"STO_CUDA_ENTRY STV_DEFAULT"
_Z22conv2d_acc_gradFiltersILi16ELi16ELi1ELi2ELi16EEvPfS0_S0_iiiiiiiiiii:
.text._Z22conv2d_acc_gradFiltersILi16ELi16ELi1ELi2ELi16EEvPfS0_S0_iiiiiiiiiii:
[----:B------:R-:W-:Y:S01]  /*0000*/  LDC R1, c[0x0][0x37c] ;  /* 0x0000df00ff017b82 */ /* 0x000fe20000000800 */
[----:B------:R-:W0:Y:S07]  /*0010*/  LDCU UR9, c[0x0][0x39c] ;  /* 0x00007380ff0977ac */ /* 0x000e2e0008000800 */
[----:B------:R-:W1:Y:S01]  /*0020*/  LDC R2, c[0x0][0x3b0] ;  /* 0x0000ec00ff027b82 */ /* 0x000e620000000800 */
[----:B------:R-:W2:Y:S01]  /*0030*/  S2R R0, SR_CTAID.Y ;  /* 0x0000000000007919 */ /* 0x000ea20000002600 */
[----:B------:R-:W-:Y:S01]  /*0040*/  CS2R R14, SRZ ;  /* 0x00000000000e7805 */ /* 0x000fe2000001ff00 */
[----:B------:R-:W3:Y:S01]  /*0050*/  LDCU UR10, c[0x0][0x398] ;  /* 0x00007300ff0a77ac */ /* 0x000ee20008000800 */
[----:B------:R-:W4:Y:S01]  /*0060*/  S2R R11, SR_TID.X ;  /* 0x00000000000b7919 */ /* 0x000f220000002100 */
[----:B------:R-:W5:Y:S01]  /*0070*/  LDCU UR8, c[0x0][0x3ac] ;  /* 0x00007580ff0877ac */ /* 0x000f620008000800 */
[----:B------:R-:W5:Y:S01]  /*0080*/  S2R R10, SR_TID.Y ;  /* 0x00000000000a7919 */ /* 0x000f620000002200 */
        /* <DEDUP_REMOVED lines=12> */
[----:B------:R-:W-:Y:S01]  /*0150*/  IMAD R7, RZ, RZ, -UR5 ;  /* 0x80000005ff077e24 */ /* 0x000fe2000f8e02ff */
        /* <DEDUP_REMOVED lines=11> */
[----:B------:R-:W-:-:S04]  /*0210*/  IMAD.HI.U32 R3, R3, R0, RZ ;  /* 0x0000000003037227 */ /* 0x000fc800078e00ff */
[----:B------:R-:W-:-:S04]  /*0220*/  IMAD.MOV R5, RZ, RZ, -R3 ;  /* 0x000000ffff057224 */ /* 0x000fc800078e0a03 */
[----:B------:R-:W-:Y:S01]  /*0230*/  IMAD R4, R5, UR5, R0 ;  /* 0x0000000505047c24 */ /* 0x000fe2000f8e0200 */
[----:B------:R-:W-:-:S04]  /*0240*/  IADD3 R5, PT, PT, R6, 0xffffffe, RZ ;  /* 0x0ffffffe06057810 */ /* 0x000fc80007ffe0ff */
[C---:B------:R-:W-:Y:S02]  /*0250*/  ISETP.GE.U32.AND P0, PT, R4.reuse, UR5, PT ;  /* 0x0000000504007c0c */ /* 0x040fe4000bf06070 */
[----:B------:R-:W1:Y:S11]  /*0260*/  F2I.FTZ.U32.TRUNC.NTZ R5, R5 ;  /* 0x0000000500057305 */ /* 0x000e76000021f000 */
[----:B------:R-:W-:Y:S01]  /*0270*/  @P0 VIADD R4, R4, -UR5 ;  /* 0x8000000504040c36 */ /* 0x000fe20008000000 */
[----:B------:R-:W-:Y:S01]  /*0280*/  @P0 IADD3 R3, PT, PT, R3, 0x1, RZ ;  /* 0x0000000103030810 */ /* 0x000fe20007ffe0ff */
[----:B-1----:R-:W-:-:S03]  /*0290*/  IMAD.MOV R7, RZ, RZ, -R5 ;  /* 0x000000ffff077224 */ /* 0x002fc600078e0a05 */
[----:B------:R-:W-:Y:S01]  /*02a0*/  ISETP.GE.U32.AND P1, PT, R4, UR5, PT ;  /* 0x0000000504007c0c */ /* 0x000fe2000bf26070 */
[----:B------:R-:W-:Y:S02]  /*02b0*/  IMAD.MOV.U32 R4, RZ, RZ, RZ ;  /* 0x000000ffff047224 */ /* 0x000fe400078e00ff */
[----:B------:R-:W-:-:S04]  /*02c0*/  IMAD R7, R7, R8, RZ ;  /* 0x0000000807077224 */ /* 0x000fc800078e02ff */
[----:B------:R-:W-:-:S06]  /*02d0*/  IMAD.HI.U32 R4, R5, R7, R4 ;  /* 0x0000000705047227 */ /* 0x000fcc00078e0004 */
[----:B------:R-:W-:Y:S02]  /*02e0*/  @P1 IADD3 R3, PT, PT, R3, 0x1, RZ ;  /* 0x0000000103031810 */ /* 0x000fe40007ffe0ff */
[----:B------:R-:W-:-:S04]  /*02f0*/  @!P2 LOP3.LUT R3, RZ, UR5, RZ, 0x33, !PT ;  /* 0x00000005ff03ac12 */ /* 0x000fc8000f8e33ff */
[----:B------:R-:W-:-:S04]  /*0300*/  IABS R6, R3 ;  /* 0x0000000300067213 */ /* 0x000fc80000000000 */
[----:B------:R-:W-:-:S05]  /*0310*/  MOV R5, R6 ;  /* 0x0000000600057202 */ /* 0x000fca0000000f00 */
[----:B------:R-:W-:-:S04]  /*0320*/  IMAD.HI.U32 R4, R4, R5, RZ ;  /* 0x0000000504047227 */ /* 0x000fc800078e00ff */
[----:B------:R-:W-:-:S04]  /*0330*/  IMAD.MOV R6, RZ, RZ, -R4 ;  /* 0x000000ffff067224 */ /* 0x000fc800078e0a04 */
[----:B------:R-:W-:-:S05]  /*0340*/  IMAD R5, R8, R6, R5 ;  /* 0x0000000608057224 */ /* 0x000fca00078e0205 */
[----:B------:R-:W-:-:S13]  /*0350*/  ISETP.GT.U32.AND P1, PT, R8, R5, PT ;  /* 0x000000050800720c */ /* 0x000fda0003f24070 */
[-C--:B------:R-:W-:Y:S01]  /*0360*/  @!P1 IADD3 R5, PT, PT, R5, -R8.reuse, RZ ;  /* 0x8000000805059210 */ /* 0x080fe20007ffe0ff */
[----:B------:R-:W-:Y:S01]  /*0370*/  @!P1 VIADD R4, R4, 0x1 ;  /* 0x0000000104049836 */ /* 0x000fe20000000000 */
[----:B------:R-:W-:Y:S02]  /*0380*/  ISETP.NE.AND P1, PT, R2, RZ, PT ;  /* 0x000000ff0200720c */ /* 0x000fe40003f25270 */
[----:B------:R-:W-:Y:S02]  /*0390*/  ISETP.GE.U32.AND P0, PT, R5, R8, PT ;  /* 0x000000080500720c */ /* 0x000fe40003f06070 */
[----:B------:R-:W-:Y:S01]  /*03a0*/  LOP3.LUT R5, R3, R2, RZ, 0x3c, !PT ;  /* 0x0000000203057212 */ /* 0x000fe200078e3cff */
[----:B------:R-:W1:Y:S03]  /*03b0*/  LDC.64 R8, c[0x0][0x3a0] ;  /* 0x0000e800ff087b82 */ /* 0x000e660000000a00 */
[----:B------:R-:W-:-:S02]  /*03c0*/  ISETP.GE.AND P2, PT, R5, RZ, PT ;  /* 0x000000ff0500720c */ /* 0x000fc40003f46270 */
[----:B------:R-:W-:-:S05]  /*03d0*/  IADD3 R5, PT, PT, -R3, RZ, RZ ;  /* 0x000000ff03057210 */ /* 0x000fca0007ffe1ff */
[----:B------:R-:W-:Y:S01]  /*03e0*/  @P0 IADD3 R4, PT, PT, R4, 0x1, RZ ;  /* 0x0000000104040810 */ /* 0x000fe20007ffe0ff */
[----:B------:R-:W-:Y:S01]  /*03f0*/  IMAD R0, R5, UR5, R0 ;  /* 0x0000000505007c24 */ /* 0x000fe2000f8e0200 */
[----:B----4-:R-:W-:-:S03]  /*0400*/  IADD3 R5, PT, PT, R11, UR4, RZ ;  /* 0x000000040b057c10 */ /* 0x010fc6000fffe0ff */
[----:B------:R-:W-:Y:S01]  /*0410*/  IMAD.MOV.U32 R6, RZ, RZ, R4 ;  /* 0x000000ffff067224 */ /* 0x000fe200078e0004 */
[----:B------:R-:W-:Y:S01]  /*0420*/  SHF.L.U32 R0, R0, 0x5, RZ ;  /* 0x0000000500007819 */ /* 0x000fe200000006ff */
[----:B-----5:R-:W-:Y:S02]  /*0430*/  IMAD R13, R5, UR9, R10 ;  /* 0x00000009050d7c24 */ /* 0x020fe4000f8e020a */
[----:B------:R-:W-:Y:S01]  /*0440*/  @!P2 IMAD.MOV R6, RZ, RZ, -R6 ;  /* 0x000000ffff06a224 */ /* 0x000fe200078e0a06 */
[----:B------:R-:W-:Y:S01]  /*0450*/  @!P1 LOP3.LUT R6, RZ, R2, RZ, 0x33, !PT ;  /* 0x00000002ff069212 */ /* 0x000fe200078e33ff */
[----:B------:R-:W-:Y:S02]  /*0460*/  IMAD.IADD R13, R0, 0x1, R13 ;  /* 0x00000001000d7824 */ /* 0x000fe400078e020d */
[----:B------:R-:W-:Y:S02]  /*0470*/  IMAD R4, R2, UR8, RZ ;  /* 0x0000000802047c24 */ /* 0x000fe4000f8e02ff */
[----:B------:R-:W-:-:S02]  /*0480*/  IMAD.MOV R7, RZ, RZ, -R6 ;  /* 0x000000ffff077224 */ /* 0x000fc400078e0a06 */
[----:B-1----:R-:W-:Y:S02]  /*0490*/  IMAD R5, R9, R8, RZ ;  /* 0x0000000809057224 */ /* 0x002fe400078e02ff */
[--C-:B------:R-:W-:Y:S02]  /*04a0*/  IMAD R7, R2, R7, R3.reuse ;  /* 0x0000000702077224 */ /* 0x100fe400078e0203 */
[----:B------:R-:W-:Y:S02]  /*04b0*/  IMAD R4, R4, R13, R3 ;  /* 0x0000000d04047224 */ /* 0x000fe400078e0203 */
[----:B------:R-:W-:-:S04]  /*04c0*/  IMAD R7, R5, R0, R7 ;  /* 0x0000000005077224 */ /* 0x000fc800078e0207 */
[----:B------:R-:W-:Y:S01]  /*04d0*/  IMAD R6, R6, R9, R7 ;  /* 0x0000000906067224 */ /* 0x000fe200078e0207 */
[----:B0-----:R-:W-:Y:S06]  /*04e0*/  BRA.U !UP0, `(.L_x_87) ;  /* 0x0000000d082c7547 */ /* 0x001fec000b800000 */
[----:B------:R-:W0:Y:S01]  /*04f0*/  S2R R9, SR_CgaCtaId ;  /* 0x0000000000097919 */ /* 0x000e220000008800 */
[----:B------:R-:W-:Y:S01]  /*0500*/  MOV R2, 0x400 ;  /* 0x0000040000027802 */ /* 0x000fe20000000f00 */
[----:B------:R-:W-:Y:S01]  /*0510*/  IMAD.MOV.U32 R15, RZ, RZ, RZ ;  /* 0x000000ffff0f7224 */ /* 0x000fe200078e00ff */
[----:B------:R-:W-:Y:S01]  /*0520*/  LEA.HI R3, R11, R10, RZ, 0x1c ;  /* 0x0000000a0b037211 */ /* 0x000fe200078fe0ff */
[----:B------:R-:W-:Y:S01]  /*0530*/  UIMAD UR6, UR4, UR7, URZ ;  /* 0x00000007040672a4 */ /* 0x000fe2000f8e02ff */
[----:B------:R-:W-:Y:S02]  /*0540*/  IADD3 R7, PT, PT, R2, 0x880, RZ ;  /* 0x0000088002077810 */ /* 0x000fe40007ffe0ff */
[----:B------:R-:W-:Y:S01]  /*0550*/  UMOV UR4, URZ ;  /* 0x000000ff00047c82 */ /* 0x000fe20008000000 */
[----:B------:R-:W-:Y:S01]  /*0560*/  IMAD R8, R3, R8, RZ ;  /* 0x0000000803087224 */ /* 0x000fe200078e02ff */
[C---:B0-----:R-:W-:Y:S02]  /*0570*/  LEA R12, R9.reuse, R7, 0x18 ;  /* 0x00000007090c7211 */ /* 0x041fe400078ec0ff */
[----:B------:R-:W-:-:S02]  /*0580*/  LEA R7, R9, R2, 0x18 ;  /* 0x0000000209077211 */ /* 0x000fc400078ec0ff */
[----:B------:R-:W-:Y:S01]  /*0590*/  LOP3.LUT R9, R11, 0xf, RZ, 0xc0, !PT ;  /* 0x0000000f0b097812 */ /* 0x000fe200078ec0ff */
[--C-:B------:R-:W-:Y:S02]  /*05a0*/  IMAD R2, R3, 0x44, R12.reuse ;  /* 0x0000004403027824 */ /* 0x100fe400078e020c */
[----:B------:R-:W-:Y:S02]  /*05b0*/  IMAD R11, R11, 0x44, R12 ;  /* 0x000000440b0b7824 */ /* 0x000fe400078e020c */
[----:B------:R-:W-:Y:S01]  /*05c0*/  IMAD R10, R10, 0x44, R7 ;  /* 0x000000440a0a7824 */ /* 0x000fe200078e0207 */
[----:B------:R-:W-:-:S07]  /*05d0*/  LEA R12, R9, R2, 0x2 ;  /* 0x00000002090c7211 */ /* 0x000fce00078e10ff */
.L_x_94:
        /* <DEDUP_REMOVED lines=15> */
.L_x_93:
[----:B------:R-:W0:Y:S01]  /*06d0*/  S2R R16, SR_TID.Y ;  /* 0x0000000000107919 */ /* 0x000e220000002200 */
[----:B------:R-:W-:Y:S01]  /*06e0*/  VIADD R17, R9, UR5 ;  /* 0x0000000509117c36 */ /* 0x000fe20008000000 */
[----:B------:R-:W1:Y:S01]  /*06f0*/  LDCU UR17, c[0x0][0x39c] ;  /* 0x00007380ff1177ac */ /* 0x000e620008000800 */
[----:B------:R-:W-:Y:S01]  /*0700*/  BSSY.RECONVERGENT B0, `(.L_x_89) ;  /* 0x0000050000007945 */ /* 0x000fe20003800200 */
[----:B------:R-:W0:Y:S02]  /*0710*/  S2R R3, SR_TID.X ;  /* 0x0000000000037919 */ /* 0x000e240000002100 */
[----:B------:R-:W-:Y:S02]  /*0720*/  ISETP.GE.AND P0, PT, R17, UR7, PT ;  /* 0x0000000711007c0c */ /* 0x000fe4000bf06270 */
[----:B0-----:R-:W-:-:S11]  /*0730*/  LEA.HI R16, R3, R16, RZ, 0x1c ;  /* 0x0000001003107211 */ /* 0x001fd600078fe0ff */
[----:B-1----:R-:W-:Y:S05]  /*0740*/  @!P0 BRA `(.L_x_90) ;  /* 0x0000000000108947 */ /* 0x002fea0003800000 */
[----:B------:R-:W-:-:S13]  /*0750*/  ISETP.GE.U32.AND P0, PT, R16, 0x10, PT ;  /* 0x000000101000780c */ /* 0x000fda0003f06070 */
[----:B------:R-:W-:Y:S05]  /*0760*/  @P0 BRA `(.L_x_91) ;  /* 0x0000000400240947 */ /* 0x000fea0003800000 */
[----:B------:R0:W-:Y:S01]  /*0770*/  STS [R12], RZ ;  /* 0x000000ff0c007388 */ /* 0x0001e20000000800 */
[----:B------:R-:W-:Y:S05]  /*0780*/  BRA `(.L_x_91) ;  /* 0x00000004001c7947 */ /* 0x000fea0003800000 */
.L_x_90:
        /* <DEDUP_REMOVED lines=8> */
[----:B--2---:R0:W-:Y:S01]  /*0810*/  @!P0 STS [R12], R3 ;  /* 0x000000030c008388 */ /* 0x0041e20000000800 */
[----:B------:R-:W-:-:S13]  /*0820*/  ISETP.GT.U32.AND P0, PT, R16, 0x1f, PT ;  /* 0x0000001f1000780c */ /* 0x000fda0003f04070 */
[----:B0-----:R-:W-:Y:S05]  /*0830*/  @P0 BRA `(.L_x_91) ;  /* 0x0000000000f00947 */ /* 0x001fea0003800000 */
[----:B------:R-:W0:Y:S01]  /*0840*/  LDC R18, c[0x0][0x3b8] ;  /* 0x0000ee00ff127b82 */ /* 0x000e220000000800 */
[----:B------:R-:W-:Y:S01]  /*0850*/  VIADD R23, R9, UR5 ;  /* 0x0000000509177c36 */ /* 0x000fe20008000000 */
[----:B------:R-:W1:Y:S04]  /*0860*/  LDCU UR14, c[0x0][0x3bc] ;  /* 0x00007780ff0e77ac */ /* 0x000e680008000800 */
[----:B------:R-:W-:Y:S01]  /*0870*/  ISETP.GE.AND P3, PT, R23, RZ, PT ;  /* 0x000000ff1700720c */ /* 0x000fe20003f66270 */
[----:B------:R-:W2:Y:S01]  /*0880*/  LDCU UR16, c[0x0][0x3a4] ;  /* 0x00007480ff1077ac */ /* 0x000ea20008000800 */
[----:B------:R-:W3:Y:S01]  /*0890*/  S2UR UR11, SR_CgaCtaId ;  /* 0x00000000000b79c3 */ /* 0x000ee20000008800 */
[----:B------:R-:W4:Y:S01]  /*08a0*/  LDCU UR15, c[0x0][0x3c0] ;  /* 0x00007800ff0f77ac */ /* 0x000f220008000800 */
[----:B------:R-:W-:Y:S01]  /*08b0*/  UMOV UR10, 0x400 ;  /* 0x00000400000a7882 */ /* 0x000fe20000000000 */
[----:B0-----:R-:W-:-:S04]  /*08c0*/  IABS R17, R18 ;  /* 0x0000001200117213 */ /* 0x001fc80000000000 */
[----:B------:R-:W0:Y:S01]  /*08d0*/  I2F.RP R19, R17 ;  /* 0x0000001100137306 */ /* 0x000e220000209400 */
[----:B---3--:R-:W-:-:S07]  /*08e0*/  ULEA UR10, UR11, UR10, 0x18 ;  /* 0x0000000a0b0a7291 */ /* 0x008fce000f8ec0ff */
[----:B0-----:R-:W0:Y:S02]  /*08f0*/  MUFU.RCP R19, R19 ;  /* 0x0000001300137308 */ /* 0x001e240000001000 */
[----:B0-----:R-:W-:-:S06]  /*0900*/  VIADD R2, R19, 0xffffffe ;  /* 0x0ffffffe13027836 */ /* 0x001fcc0000000000 */
[----:B------:R0:W3:Y:S02]  /*0910*/  F2I.FTZ.U32.TRUNC.NTZ R3, R2 ;  /* 0x0000000200037305 */ /* 0x0000e4000021f000 */
[----:B0-----:R-:W-:Y:S01]  /*0920*/  HFMA2 R2, -RZ, RZ, 0, 0 ;  /* 0x00000000ff027431 */ /* 0x001fe200000001ff */
[----:B---3--:R-:W-:-:S05]  /*0930*/  IADD3 R20, PT, PT, RZ, -R3, RZ ;  /* 0x80000003ff147210 */ /* 0x008fca0007ffe0ff */
[----:B------:R-:W-:Y:S01]  /*0940*/  IMAD R21, R20, R17, RZ ;  /* 0x0000001114157224 */ /* 0x000fe200078e02ff */
[----:B------:R-:W-:-:S03]  /*0950*/  IABS R20, R23 ;  /* 0x0000001700147213 */ /* 0x000fc60000000000 */
[----:B------:R-:W-:-:S06]  /*0960*/  IMAD.HI.U32 R3, R3, R21, R2 ;  /* 0x0000001503037227 */ /* 0x000fcc00078e0002 */
[----:B------:R-:W-:-:S05]  /*0970*/  IMAD.HI.U32 R3, R3, R20, RZ ;  /* 0x0000001403037227 */ /* 0x000fca00078e00ff */
[----:B------:R-:W-:-:S05]  /*0980*/  IADD3 R19, PT, PT, -R3, RZ, RZ ;  /* 0x000000ff03137210 */ /* 0x000fca0007ffe1ff */
[----:B------:R-:W-:Y:S01]  /*0990*/  IMAD R2, R17, R19, R20 ;  /* 0x0000001311027224 */ /* 0x000fe200078e0214 */
[----:B------:R-:W-:-:S04]  /*09a0*/  LOP3.LUT R19, R23, R18, RZ, 0x3c, !PT ;  /* 0x0000001217137212 */ /* 0x000fc800078e3cff */
[----:B------:R-:W-:Y:S02]  /*09b0*/  ISETP.GT.U32.AND P2, PT, R17, R2, PT ;  /* 0x000000021100720c */ /* 0x000fe40003f44070 */
[----:B------:R-:W-:Y:S02]  /*09c0*/  ISETP.GE.AND P0, PT, R19, RZ, PT ;  /* 0x000000ff1300720c */ /* 0x000fe40003f06270 */
[----:B------:R-:W-:-:S09]  /*09d0*/  MOV R19, R16 ;  /* 0x0000001000137202 */ /* 0x000fd20000000f00 */
[----:B------:R-:W-:Y:S01]  /*09e0*/  @!P2 IMAD.IADD R2, R2, 0x1, -R17 ;  /* 0x000000010202a824 */ /* 0x000fe200078e0a11 */
[----:B------:R-:W-:-:S04]  /*09f0*/  @!P2 IADD3 R3, PT, PT, R3, 0x1, RZ ;  /* 0x000000010303a810 */ /* 0x000fc80007ffe0ff */
[CC--:B------:R-:W-:Y:S02]  /*0a00*/  ISETP.GE.U32.AND P1, PT, R2.reuse, R17.reuse, PT ;  /* 0x000000110200720c */ /* 0x0c0fe40003f26070 */
[----:B------:R-:W-:Y:S02]  /*0a10*/  ISETP.GT.U32.AND P2, PT, R17, R2, PT ;  /* 0x000000021100720c */ /* 0x000fe40003f44070 */
[----:B------:R-:W-:-:S04]  /*0a20*/  IADD3 R17, PT, PT, R2, -R17, RZ ;  /* 0x8000001102117210 */ /* 0x000fc80007ffe0ff */
[----:B------:R-:W-:-:S05]  /*0a30*/  SEL R2, R17, R2, !P2 ;  /* 0x0000000211027207 */ /* 0x000fca0005000000 */
[----:B------:R-:W-:Y:S01]  /*0a40*/  @P1 IADD3 R3, PT, PT, R3, 0x1, RZ ;  /* 0x0000000103031810 */ /* 0x000fe20007ffe0ff */
[----:B------:R-:W-:Y:S01]  /*0a50*/  @!P3 IMAD.MOV R2, RZ, RZ, -R2 ;  /* 0x000000ffff02b224 */ /* 0x000fe200078e0a02 */
[----:B------:R-:W-:-:S03]  /*0a60*/  ISETP.NE.AND P1, PT, R18, RZ, PT ;  /* 0x000000ff1200720c */ /* 0x000fc60003f25270 */
[----:B------:R-:W-:Y:S01]  /*0a70*/  IMAD.MOV.U32 R20, RZ, RZ, R3 ;  /* 0x000000ffff147224 */ /* 0x000fe200078e0003 */
[----:B------:R-:W-:Y:S01]  /*0a80*/  LOP3.LUT R3, RZ, R18, RZ, 0x33, !PT ;  /* 0x00000012ff037212 */ /* 0x000fe200078e33ff */
[----:B------:R-:W-:-:S03]  /*0a90*/  IMAD R18, R16, 0x11, R9 ;  /* 0x0000001110127824 */ /* 0x000fc600078e0209 */
[----:B------:R-:W-:Y:S02]  /*0aa0*/  @!P0 IADD3 R20, PT, PT, -R20, RZ, RZ ;  /* 0x000000ff14148210 */ /* 0x000fe40007ffe1ff */
[C---:B------:R-:W-:Y:S02]  /*0ab0*/  SEL R2, R3.reuse, R2, !P1 ;  /* 0x0000000203027207 */ /* 0x040fe40004800000 */
[----:B------:R-:W-:Y:S02]  /*0ac0*/  SEL R17, R3, R20, !P1 ;  /* 0x0000001403117207 */ /* 0x000fe40004800000 */
[----:B------:R-:W-:-:S03]  /*0ad0*/  LEA R16, R18, UR10, 0x2 ;  /* 0x0000000a12107c11 */ /* 0x000fc6000f8e10ff */
[----:B-1----:R-:W-:-:S04]  /*0ae0*/  IMAD R17, R17, UR14, R8 ;  /* 0x0000000e11117c24 */ /* 0x002fc8000f8e0208 */
[----:B--2---:R-:W-:-:S04]  /*0af0*/  IMAD R17, R17, UR16, RZ ;  /* 0x0000001011117c24 */ /* 0x004fc8000f8e02ff */
[----:B----4-:R-:W-:-:S07]  /*0b00*/  IMAD R18, R2, UR15, R17 ;  /* 0x0000000f02127c24 */ /* 0x010fce000f8e0211 */
.L_x_92:
[----:B------:R-:W-:-:S04]  /*0b10*/  IADD3 R2, PT, PT, R0, R19, RZ ;  /* 0x0000001300027210 */ /* 0x000fc80007ffe0ff */
[----:B------:R-:W-:-:S13]  /*0b20*/  ISETP.GE.AND P0, PT, R2, UR17, PT ;  /* 0x0000001102007c0c */ /* 0x000fda000bf06270 */
[----:B------:R-:W0:Y:S01]  /*0b30*/  @!P0 LDC.64 R2, c[0x0][0x380] ;  /* 0x0000e000ff028b82 */ /* 0x000e220000000a00 */
[----:B------:R-:W-:-:S04]  /*0b40*/  @!P0 IADD3 R17, P1, PT, R18, R13, RZ ;  /* 0x0000000d12118210 */ /* 0x000fc80007f3e0ff */
[----:B------:R-:W-:Y:S02]  /*0b50*/  @!P0 LEA.HI.X.SX32 R20, R18, R7, 0x1, P1 ;  /* 0x0000000712148211 */ /* 0x000fe400008f0eff */
[----:B0-----:R-:W-:-:S04]  /*0b60*/  @!P0 LEA R2, P1, R17, R2, 0x2 ;  /* 0x0000000211028211 */ /* 0x001fc800078210ff */
[----:B------:R-:W-:-:S06]  /*0b70*/  @!P0 LEA.HI.X R3, R17, R3, R20, 0x2, P1 ;  /* 0x0000000311038211 */ /* 0x000fcc00008f1414 */
[----:B------:R-:W2:Y:S01]  /*0b80*/  @!P0 LDG.E R3, desc[UR12][R2.64] ;  /* 0x0000000c02038981 */ /* 0x000ea2000c1e1900 */
[----:B------:R-:W-:-:S03]  /*0b90*/  LEA R18, R5, R18, 0x4 ;  /* 0x0000001205127211 */ /* 0x000fc600078e20ff */
[----:B--2---:R-:W-:Y:S04]  /*0ba0*/  @!P0 STS [R16], R3 ;  /* 0x0000000310008388 */ /* 0x004fe80000000800 */
[----:B------:R0:W-:Y:S01]  /*0bb0*/  @P0 STS [R16], RZ ;  /* 0x000000ff10000388 */ /* 0x0001e20000000800 */
[C---:B------:R-:W-:Y:S01]  /*0bc0*/  ISETP.GE.U32.AND P0, PT, R19.reuse, 0x10, PT ;  /* 0x000000101300780c */ /* 0x040fe20003f06070 */
[----:B------:R-:W-:Y:S01]  /*0bd0*/  VIADD R19, R19, 0x10 ;  /* 0x0000001013137836 */ /* 0x000fe20000000000 */
[----:B0-----:R-:W-:-:S11]  /*0be0*/  IADD3 R16, PT, PT, R16, 0x440, RZ ;  /* 0x0000044010107810 */ /* 0x001fd60007ffe0ff */
[----:B------:R-:W-:Y:S05]  /*0bf0*/  @!P0 BRA `(.L_x_92) ;  /* 0xfffffffc00c48947 */ /* 0x000fea000383ffff */
.L_x_91:
[----:B------:R-:W-:Y:S05]  /*0c00*/  BSYNC.RECONVERGENT B0 ;  /* 0x0000000000007941 */ /* 0x000fea0003800200 */
.L_x_89:
[----:B------:R-:W-:Y:S01]  /*0c10*/  BAR.SYNC.DEFER_BLOCKING 0x0 ;  /* 0x0000000000007b1d */ /* 0x000fe20000010000 */
[----:B------:R-:W-:-:S04]  /*0c20*/  UIADD3 UR5, UPT, UPT, UR5, 0x10, URZ ;  /* 0x0000001005057890 */ /* 0x000fc8000fffe0ff */
[----:B------:R-:W-:Y:S01]  /*0c30*/  UISETP.GE.AND UP0, UPT, UR5, UR7, UPT ;  /* 0x000000070500728c */ /* 0x000fe2000bf06270 */
[----:B------:R-:W-:Y:S04]  /*0c40*/  LDS R23, [R11] ;  /* 0x000000000b177984 */ /* 0x000fe80000000800 */
[----:B------:R-:W1:Y:S04]  /*0c50*/  LDS R22, [R10] ;  /* 0x000000000a167984 */ /* 0x000e680000000800 */
[----:B------:R-:W2:Y:S04]  /*0c60*/  LDS R24, [R10+0x440] ;  /* 0x000440000a187984 */ /* 0x000ea80000000800 */
[----:B------:R-:W-:Y:S04]  /*0c70*/  LDS R3, [R11+0x4] ;  /* 0x000004000b037984 */ /* 0x000fe80000000800 */
[----:B------:R-:W3:Y:S04]  /*0c80*/  LDS R2, [R10+0x444] ;  /* 0x000444000a027984 */ /* 0x000ee80000000800 */
[----:B------:R-:W4:Y:S04]  /*0c90*/  LDS R25, [R10+0x4] ;  /* 0x000004000a197984 */ /* 0x000f280000000800 */
[----:B------:R-:W-:Y:S04]  /*0ca0*/  LDS R21, [R11+0x8] ;  /* 0x000008000b157984 */ /* 0x000fe80000000800 */
[----:B------:R-:W5:Y:S04]  /*0cb0*/  LDS R20, [R10+0x8] ;  /* 0x000008000a147984 */ /* 0x000f680000000800 */
[----:B------:R-:W0:Y:S04]  /*0cc0*/  LDS R18, [R10+0x448] ;  /* 0x000448000a127984 */ /* 0x000e280000000800 */
[----:B------:R-:W-:Y:S04]  /*0cd0*/  LDS R16, [R11+0xc] ;  /* 0x00000c000b107984 */ /* 0x000fe80000000800 */
[----:B------:R-:W0:Y:S04]  /*0ce0*/  LDS R19, [R10+0xc] ;  /* 0x00000c000a137984 */ /* 0x000e280000000800 */
[----:B------:R-:W0:Y:S01]  /*0cf0*/  LDS R17, [R10+0x44c] ;  /* 0x00044c000a117984 */ /* 0x000e220000000800 */
[C---:B-1----:R-:W-:Y:S01]  /*0d00*/  FFMA R22, R23.reuse, R22, R14 ;  /* 0x0000001617167223 */ /* 0x042fe2000000000e */
[----:B--2---:R-:W-:-:S02]  /*0d10*/  FFMA R23, R23, R24, R15 ;  /* 0x0000001817177223 */ /* 0x004fc4000000000f */
[----:B------:R-:W-:Y:S04]  /*0d20*/  LDS R14, [R11+0x10] ;  /* 0x000010000b0e7984 */ /* 0x000fe80000000800 */
[----:B------:R-:W1:Y:S01]  /*0d30*/  LDS R15, [R10+0x10] ;  /* 0x000010000a0f7984 */ /* 0x000e620000000800 */
[----:B---3--:R-:W-:-:S03]  /*0d40*/  FFMA R27, R3, R2, R23 ;  /* 0x00000002031b7223 */ /* 0x008fc60000000017 */
[----:B------:R-:W2:Y:S01]  /*0d50*/  LDS R23, [R10+0x450] ;  /* 0x000450000a177984 */ /* 0x000ea20000000800 */
[----:B----4-:R-:W-:-:S03]  /*0d60*/  FFMA R22, R3, R25, R22 ;  /* 0x0000001903167223 */ /* 0x010fc60000000016 */
[----:B------:R-:W-:Y:S04]  /*0d70*/  LDS R2, [R11+0x14] ;  /* 0x000014000b027984 */ /* 0x000fe80000000800 */
[----:B------:R-:W3:Y:S01]  /*0d80*/  LDS R25, [R10+0x14] ;  /* 0x000014000a197984 */ /* 0x000ee20000000800 */
[----:B-----5:R-:W-:-:S03]  /*0d90*/  FFMA R29, R21, R20, R22 ;  /* 0x00000014151d7223 */ /* 0x020fc60000000016 */
[----:B------:R-:W4:Y:S01]  /*0da0*/  LDS R3, [R10+0x454] ;  /* 0x000454000a037984 */ /* 0x000f220000000800 */
[----:B0-----:R-:W-:-:S03]  /*0db0*/  FFMA R22, R21, R18, R27 ;  /* 0x0000001215167223 */ /* 0x001fc6000000001b */
[----:B------:R-:W-:Y:S04]  /*0dc0*/  LDS R21, [R11+0x18] ;  /* 0x000018000b157984 */ /* 0x000fe80000000800 */
[----:B------:R-:W0:Y:S01]  /*0dd0*/  LDS R18, [R10+0x18] ;  /* 0x000018000a127984 */ /* 0x000e220000000800 */
[----:B------:R-:W-:-:S03]  /*0de0*/  FFMA R29, R16, R19, R29 ;  /* 0x00000013101d7223 */ /* 0x000fc6000000001d */
[----:B------:R-:W5:Y:S01]  /*0df0*/  LDS R20, [R10+0x458] ;  /* 0x000458000a147984 */ /* 0x000f620000000800 */
[----:B------:R-:W-:-:S03]  /*0e00*/  FFMA R22, R16, R17, R22 ;  /* 0x0000001110167223 */ /* 0x000fc60000000016 */
[----:B------:R-:W-:Y:S04]  /*0e10*/  LDS R19, [R11+0x1c] ;  /* 0x00001c000b137984 */ /* 0x000fe80000000800 */
[----:B------:R-:W5:Y:S01]  /*0e20*/  LDS R17, [R10+0x1c] ;  /* 0x00001c000a117984 */ /* 0x000f620000000800 */
[----:B-1----:R-:W-:-:S03]  /*0e30*/  FFMA R15, R14, R15, R29 ;  /* 0x0000000f0e0f7223 */ /* 0x002fc6000000001d */
[----:B------:R-:W1:Y:S01]  /*0e40*/  LDS R16, [R10+0x45c] ;  /* 0x00045c000a107984 */ /* 0x000e620000000800 */
[----:B--2---:R-:W-:-:S03]  /*0e50*/  FFMA R27, R14, R23, R22 ;  /* 0x000000170e1b7223 */ /* 0x004fc60000000016 */
[----:B------:R-:W-:Y:S04]  /*0e60*/  LDS R14, [R11+0x20] ;  /* 0x000020000b0e7984 */ /* 0x000fe80000000800 */
[----:B------:R-:W2:Y:S01]  /*0e70*/  LDS R23, [R10+0x20] ;  /* 0x000020000a177984 */ /* 0x000ea20000000800 */
[----:B---3--:R-:W-:-:S03]  /*0e80*/  FFMA R24, R2, R25, R15 ;  /* 0x0000001902187223 */ /* 0x008fc6000000000f */
[----:B------:R-:W3:Y:S01]  /*0e90*/  LDS R15, [R10+0x460] ;  /* 0x000460000a0f7984 */ /* 0x000ee20000000800 */
[----:B----4-:R-:W-:-:S03]  /*0ea0*/  FFMA R3, R2, R3, R27 ;  /* 0x0000000302037223 */ /* 0x010fc6000000001b */
[----:B------:R-:W-:Y:S04]  /*0eb0*/  LDS R22, [R11+0x24] ;  /* 0x000024000b167984 */ /* 0x000fe80000000800 */
[----:B------:R-:W4:Y:S01]  /*0ec0*/  LDS R25, [R10+0x24] ;  /* 0x000024000a197984 */ /* 0x000f220000000800 */
[----:B0-----:R-:W-:-:S03]  /*0ed0*/  FFMA R18, R21, R18, R24 ;  /* 0x0000001215127223 */ /* 0x001fc60000000018 */
[----:B------:R-:W0:Y:S01]  /*0ee0*/  LDS R27, [R10+0x464] ;  /* 0x000464000a1b7984 */ /* 0x000e220000000800 */
[----:B-----5:R-:W-:-:S03]  /*0ef0*/  FFMA R21, R21, R20, R3 ;  /* 0x0000001415157223 */ /* 0x020fc60000000003 */
[----:B------:R-:W-:Y:S04]  /*0f00*/  LDS R3, [R11+0x28] ;  /* 0x000028000b037984 */ /* 0x000fe80000000800 */
[----:B------:R-:W5:Y:S01]  /*0f10*/  LDS R20, [R10+0x28] ;  /* 0x000028000a147984 */ /* 0x000f620000000800 */
[----:B------:R-:W-:-:S03]  /*0f20*/  FFMA R29, R19, R17, R18 ;  /* 0x00000011131d7223 */ /* 0x000fc60000000012 */
[----:B------:R-:W5:Y:S01]  /*0f30*/  LDS R2, [R10+0x468] ;  /* 0x000468000a027984 */ /* 0x000f620000000800 */
[----:B-1----:R-:W-:-:S03]  /*0f40*/  FFMA R24, R19, R16, R21 ;  /* 0x0000001013187223 */ /* 0x002fc60000000015 */
[----:B------:R-:W-:Y:S04]  /*0f50*/  LDS R17, [R11+0x2c] ;  /* 0x00002c000b117984 */ /* 0x000fe80000000800 */
[----:B------:R-:W1:Y:S04]  /*0f60*/  LDS R16, [R10+0x2c] ;  /* 0x00002c000a107984 */ /* 0x000e680000000800 */
[----:B------:R-:W1:Y:S01]  /*0f70*/  LDS R18, [R10+0x46c] ;  /* 0x00046c000a127984 */ /* 0x000e620000000800 */
[C---:B--2---:R-:W-:Y:S01]  /*0f80*/  FFMA R23, R14.reuse, R23, R29 ;  /* 0x000000170e177223 */ /* 0x044fe2000000001d */
[----:B---3--:R-:W-:-:S02]  /*0f90*/  FFMA R24, R14, R15, R24 ;  /* 0x0000000f0e187223 */ /* 0x008fc40000000018 */
[----:B------:R-:W-:Y:S04]  /*0fa0*/  LDS R19, [R10+0x470] ;  /* 0x000470000a137984 */ /* 0x000fe80000000800 */
[----:B------:R-:W2:Y:S01]  /*0fb0*/  LDS R14, [R11+0x30] ;  /* 0x000030000b0e7984 */ /* 0x000ea20000000800 */
[----:B----4-:R-:W-:-:S03]  /*0fc0*/  FFMA R26, R22, R25, R23 ;  /* 0x00000019161a7223 */ /* 0x010fc60000000017 */
[----:B------:R-:W3:Y:S01]  /*0fd0*/  LDS R15, [R10+0x30] ;  /* 0x000030000a0f7984 */ /* 0x000ee20000000800 */
[----:B0-----:R-:W-:-:S03]  /*0fe0*/  FFMA R24, R22, R27, R24 ;  /* 0x0000001b16187223 */ /* 0x001fc60000000018 */
[----:B------:R-:W-:Y:S04]  /*0ff0*/  LDS R21, [R10+0x34] ;  /* 0x000034000a157984 */ /* 0x000fe80000000800 */
[----:B------:R-:W-:Y:S01]  /*1000*/  LDS R23, [R10+0x474] ;  /* 0x000474000a177984 */ /* 0x000fe20000000800 */
[----:B-----5:R-:W-:-:S03]  /*1010*/  FFMA R26, R3, R20, R26 ;  /* 0x00000014031a7223 */ /* 0x020fc6000000001a */
[----:B------:R-:W-:Y:S01]  /*1020*/  LDS R25, [R10+0x38] ;  /* 0x000038000a197984 */ /* 0x000fe20000000800 */
[----:B------:R-:W-:-:S03]  /*1030*/  FFMA R27, R3, R2, R24 ;  /* 0x00000002031b7223 */ /* 0x000fc60000000018 */
[----:B------:R-:W0:Y:S04]  /*1040*/  LDS R20, [R11+0x34] ;  /* 0x000034000b147984 */ /* 0x000e280000000800 */
[----:B------:R-:W4:Y:S01]  /*1050*/  LDS R2, [R11+0x38] ;  /* 0x000038000b027984 */ /* 0x000f220000000800 */
[----:B-1----:R-:W-:-:S03]  /*1060*/  FFMA R29, R17, R16, R26 ;  /* 0x00000010111d7223 */ /* 0x002fc6000000001a */
[----:B------:R-:W1:Y:S01]  /*1070*/  LDS R3, [R10+0x478] ;  /* 0x000478000a037984 */ /* 0x000e620000000800 */
[----:B------:R-:W-:-:S03]  /*1080*/  FFMA R18, R17, R18, R27 ;  /* 0x0000001211127223 */ /* 0x000fc6000000001b */
[----:B------:R-:W-:Y:S04]  /*1090*/  LDS R16, [R11+0x3c] ;  /* 0x00003c000b107984 */ /* 0x000fe80000000800 */
[----:B------:R-:W5:Y:S04]  /*10a0*/  LDS R27, [R10+0x3c] ;  /* 0x00003c000a1b7984 */ /* 0x000f680000000800 */
[----:B------:R-:W5:Y:S01]  /*10b0*/  LDS R17, [R10+0x47c] ;  /* 0x00047c000a117984 */ /* 0x000f620000000800 */
[C---:B--2---:R-:W-:Y:S01]  /*10c0*/  FFMA R18, R14.reuse, R19, R18 ;  /* 0x000000130e127223 */ /* 0x044fe20000000012 */
[----:B---3--:R-:W-:-:S04]  /*10d0*/  FFMA R15, R14, R15, R29 ;  /* 0x0000000f0e0f7223 */ /* 0x008fc8000000001d */
[C---:B0-----:R-:W-:Y:S01]  /*10e0*/  FFMA R15, R20.reuse, R21, R15 ;  /* 0x00000015140f7223 */ /* 0x041fe2000000000f */
[----:B------:R-:W-:-:S03]  /*10f0*/  FFMA R18, R20, R23, R18 ;  /* 0x0000001714127223 */ /* 0x000fc60000000012 */
[C---:B----4-:R-:W-:Y:S01]  /*1100*/  FFMA R15, R2.reuse, R25, R15 ;  /* 0x00000019020f7223 */ /* 0x050fe2000000000f */
[----:B-1----:R-:W-:-:S03]  /*1110*/  FFMA R18, R2, R3, R18 ;  /* 0x0000000302127223 */ /* 0x002fc60000000012 */
[C---:B-----5:R-:W-:Y:S01]  /*1120*/  FFMA R14, R16.reuse, R27, R15 ;  /* 0x0000001b100e7223 */ /* 0x060fe2000000000f */
[----:B------:R-:W-:Y:S01]  /*1130*/  FFMA R15, R16, R17, R18 ;  /* 0x00000011100f7223 */ /* 0x000fe20000000012 */
[----:B------:R-:W-:Y:S06]  /*1140*/  BAR.SYNC.DEFER_BLOCKING 0x0 ;  /* 0x0000000000007b1d */ /* 0x000fec0000010000 */
[----:B------:R-:W-:Y:S05]  /*1150*/  BRA.U !UP0, `(.L_x_93) ;  /* 0xfffffff5085c7547 */ /* 0x000fea000b83ffff */
.L_x_88:
[----:B------:R-:W0:Y:S01]  /*1160*/  LDCU UR5, c[0x0][0x398] ;  /* 0x00007300ff0577ac */ /* 0x000e220008000800 */
[----:B------:R-:W-:-:S04]  /*1170*/  UIADD3 UR4, UPT, UPT, UR4, 0x1, URZ ;  /* 0x0000000104047890 */ /* 0x000fc8000fffe0ff */
[----:B0-----:R-:W-:-:S09]  /*1180*/  UISETP.NE.AND UP0, UPT, UR4, UR5, UPT ;  /* 0x000000050400728c */ /* 0x001fd2000bf05270 */
[----:B------:R-:W-:Y:S05]  /*1190*/  BRA.U UP0, `(.L_x_94) ;  /* 0xfffffff500107547 */ /* 0x000fea000b83ffff */
.L_x_87:
[----:B------:R-:W0:Y:S01]  /*11a0*/  S2R R3, SR_TID.Y ;  /* 0x0000000000037919 */ /* 0x000e220000002200 */
[----:B------:R-:W1:Y:S01]  /*11b0*/  LDCU UR5, c[0x0][0x39c] ;  /* 0x00007380ff0577ac */ /* 0x000e620008000800 */
[----:B0-----:R-:W-:-:S05]  /*11c0*/  IMAD.IADD R0, R0, 0x1, R3 ;  /* 0x0000000100007824 */ /* 0x001fca00078e0203 */
[C---:B-1----:R-:W-:Y:S02]  /*11d0*/  ISETP.GE.U32.AND P0, PT, R0.reuse, UR5, PT ;  /* 0x0000000500007c0c */ /* 0x042fe4000bf06070 */
[----:B------:R-:W-:-:S11]  /*11e0*/  IADD3 R0, PT, PT, R0, 0x10, RZ ;  /* 0x0000001000007810 */ /* 0x000fd60007ffe0ff */
[----:B------:R-:W0:Y:S02]  /*11f0*/  @!P0 LDC.64 R2, c[0x0][0x390] ;  /* 0x0000e400ff028b82 */ /* 0x000e240000000a00 */
[----:B0-----:R-:W-:-:S04]  /*1200*/  @!P0 LEA R2, P1, R4, R2, 0x2 ;  /* 0x0000000204028211 */ /* 0x001fc800078210ff */
[----:B------:R-:W-:Y:S02]  /*1210*/  @!P0 LEA.HI.X R3, R4, R3, RZ, 0x2, P1 ;  /* 0x0000000304038211 */ /* 0x000fe400008f14ff */
[----:B------:R-:W-:-:S03]  /*1220*/  ISETP.GE.U32.AND P1, PT, R0, UR5, PT ;  /* 0x0000000500007c0c */ /* 0x000fc6000bf26070 */
[----:B------:R0:W-:Y:S10]  /*1230*/  @!P0 STG.E desc[UR12][R2.64], R14 ;  /* 0x0000000e02008986 */ /* 0x0001f4000c10190c */
[----:B------:R-:W-:Y:S05]  /*1240*/  @P1 EXIT ;  /* 0x000000000000194d */ /* 0x000fea0003800000 */
[----:B------:R-:W1:Y:S01]  /*1250*/  LDC R0, c[0x0][0x3ac] ;  /* 0x0000eb00ff007b82 */ /* 0x000e620000000800 */
[----:B------:R-:W1:Y:S01]  /*1260*/  LDCU UR6, c[0x0][0x3b0] ;  /* 0x00007600ff0677ac */ /* 0x000e620008000800 */
[----:B------:R-:W2:Y:S01]  /*1270*/  LDCU.64 UR4, c[0x0][0x390] ;  /* 0x00007200ff0477ac */ /* 0x000ea20008000a00 */
[----:B-1----:R-:W-:-:S05]  /*1280*/  IMAD R0, R0, UR6, RZ ;  /* 0x0000000600007c24 */ /* 0x002fca000f8e02ff */
[----:B0-----:R-:W-:-:S04]  /*1290*/  SHF.L.U32 R3, R0, 0x4, RZ ;  /* 0x0000000400037819 */ /* 0x001fc800000006ff */
[----:B------:R-:W-:-:S04]  /*12a0*/  IADD3 R4, P0, PT, R4, R3, RZ ;  /* 0x0000000304047210 */ /* 0x000fc80007f1e0ff */
[----:B------:R-:W-:Y:S02]  /*12b0*/  LEA.HI.X.SX32 R3, R3, RZ, 0x1, P0 ;  /* 0x000000ff03037211 */ /* 0x000fe400000f0eff */
[----:B--2---:R-:W-:-:S04]  /*12c0*/  LEA R2, P0, R4, UR4, 0x2 ;  /* 0x0000000404027c11 */ /* 0x004fc8000f8010ff */
[----:B------:R-:W-:-:S05]  /*12d0*/  LEA.HI.X R3, R4, UR5, R3, 0x2, P0 ;  /* 0x0000000504037c11 */ /* 0x000fca00080f1403 */
[----:B------:R-:W-:Y:S01]  /*12e0*/  STG.E desc[UR12][R2.64], R15 ;  /* 0x0000000f02007986 */ /* 0x000fe2000c10190c */
[----:B------:R-:W-:Y:S05]  /*12f0*/  EXIT ;  /* 0x000000000000794d */ /* 0x000fea0003800000 */
.L_x_95:
        /* <DEDUP_REMOVED lines=16> */
.L_x_138:


//--------------------- .text._Z22conv2d_acc_gradFiltersILi16ELi16ELi4ELi1ELi16EEvPfS0_S0_iiiiiiiiiii --------------------------
	.section	.text._Z22conv2d_acc_gradFiltersILi16ELi16ELi4ELi1ELi16EEvPfS0_S0_iiiiiiiiiii,"ax",@progbits
	.align	128
        .global         _Z22conv2d_acc_gradFiltersILi16ELi16ELi4ELi1ELi16EEvPfS0_S0_iiiiiiiiiii
        .type           _Z22conv2d_acc_gradFiltersILi16ELi16ELi4ELi1ELi16EEvPfS0_S0_iiiiiiiiiii,@function
        .size           _Z22conv2d_acc_gradFiltersILi16ELi16ELi4ELi1ELi16EEvPfS0_S0_iiiiiiiiiii,(.L_x_139 - _Z22conv2d_acc_gradFiltersILi16ELi16ELi4ELi1ELi16EEvPfS0_S0_iiiiiiiiiii)
        .other          _Z22conv2d_acc_gradFiltersILi16ELi16ELi4ELi1ELi16EEvPfS0_S0_iiiiiiiiiii,@"STO_CUDA_ENTRY STV_DEFAULT"
_Z22conv2d_acc_gradFiltersILi16ELi16ELi4ELi1ELi16EEvPfS0_S0_iiiiiiiiiii:
.text._Z22conv2d_acc_gradFiltersILi16ELi16ELi4ELi1ELi16EEvPfS0_S0_iiiiiiiiiii:
[----:B------:R-:W-:Y:S01]  /*0000*/  LDC R1, c[0x0][0x37c] ;  /* 0x0000df00ff017b82 */ /* 0x000fe20000000800 */
[----:B------:R-:W0:Y:S07]  /*0010*/  LDCU UR10, c[0x0][0x39c] ;  /* 0x00007380ff0a77ac */ /* 0x000e2e0008000800 */
[----:B------:R-:W1:Y:S01]  /*0020*/  LDC R3, c[0x0][0x3b0] ;  /* 0x0000ec00ff037b82 */ /* 0x000e620000000800 */
[----:B------:R-:W2:Y:S01]  /*0030*/  S2R R2, SR_CTAID.Y ;  /* 0x0000000000027919 */ /* 0x000ea20000002600 */
[----:B------:R-:W-:Y:S01]  /*0040*/  HFMA2 R18, -RZ, RZ, 0, 0 ;  /* 0x00000000ff127431 */ /* 0x000fe200000001ff */
[----:B------:R-:W3:Y:S01]  /*0050*/  LDCU UR14, c[0x0][0x398] ;  /* 0x00007300ff0e77ac */ /* 0x000ee20008000800 */
[----:B------:R-:W-:Y:S01]  /*0060*/  MOV R15, RZ ;  /* 0x000000ff000f7202 */ /* 0x000fe20000000f00 */
[----:B------:R-:W4:Y:S01]  /*0070*/  S2R R11, SR_TID.Y ;  /* 0x00000000000b7919 */ /* 0x000f220000002200 */
[----:B------:R-:W-:Y:S01]  /*0080*/  CS2R R16, SRZ ;  /* 0x0000000000107805 */ /* 0x000fe2000001ff00 */
[----:B------:R-:W5:Y:S01]  /*0090*/  LDCU.64 UR8, c[0x0][0x3a0] ;  /* 0x00007400ff0877ac */ /* 0x000f620008000a00 */
[----:B------:R-:W4:Y:S01]  /*00a0*/  S2UR UR6, SR_CTAID.X ;  /* 0x00000000000679c3 */ /* 0x000f220000002500 */
[----:B------:R-:W1:Y:S01]  /*00b0*/  S2R R12, SR_TID.X ;  /* 0x00000000000c7919 */ /* 0x000e620000002100 */
[----:B------:R-:W5:Y:S01]  /*00c0*/  LDCU UR7, c[0x0][0x3b8] ;  /* 0x00007700ff0777ac */ /* 0x000f620008000800 */
[----:B------:R-:W2:Y:S01]  /*00d0*/  LDCU UR11, c[0x0][0x3b4] ;  /* 0x00007680ff0b77ac */ /* 0x000ea20008000800 */
[----:B0-----:R-:W-:-:S02]  /*00e0*/  UIADD3 UR4, UPT, UPT, UR10, 0xf, URZ ;  /* 0x0000000f0a047890 */ /* 0x001fc4000fffe0ff */
[----:B---3--:R-:W-:Y:S02]  /*00f0*/  UISETP.GE.AND UP0, UPT, UR14, 0x1, UPT ;  /* 0x000000010e00788c */ /* 0x008fe4000bf06270 */
[----:B------:R-:W-:Y:S01]  /*0100*/  USHF.R.S32.HI UR5, URZ, 0x1f, UR4 ;  /* 0x0000001fff057899 */ /* 0x000fe20008011404 */
[----:B-1----:R-:W-:Y:S01]  /*0110*/  IABS R8, R3 ;  /* 0x0000000300087213 */ /* 0x002fe20000000000 */
[----:B------:R-:W0:Y:S03]  /*0120*/  LDCU.64 UR12, c[0x0][0x358] ;  /* 0x00006b00ff0c77ac */ /* 0x000e260008000a00 */
[----:B------:R-:W1:Y:S01]  /*0130*/  I2F.RP R6, R8 ;  /* 0x0000000800067306 */ /* 0x000e620000209400 */
[----:B------:R-:W-:Y:S02]  /*0140*/  ULEA.HI UR5, UR5, UR4, URZ, 0x4 ;  /* 0x0000000405057291 */ /* 0x000fe4000f8f20ff */
[----:B-----5:R-:W-:-:S02]  /*0150*/  UIMAD UR4, UR9, UR8, URZ ;  /* 0x00000008090472a4 */ /* 0x020fc4000f8e02ff */
[----:B------:R-:W-:Y:S02]  /*0160*/  USHF.R.S32.HI UR5, URZ, 0x4, UR5 ;  /* 0x00000004ff057899 */ /* 0x000fe40008011405 */
[----:B--2---:R-:W-:-:S04]  /*0170*/  UIMAD UR8, UR7, UR11, URZ ;  /* 0x0000000b070872a4 */ /* 0x004fc8000f8e02ff */
[----:B------:R-:W-:Y:S01]  /*0180*/  IADD3 R7, PT, PT, RZ, -UR5, RZ ;  /* 0x80000005ff077c10 */ /* 0x000fe2000fffe0ff */
[----:B------:R-:W-:Y:S01]  /*0190*/  BAR.SYNC.DEFER_BLOCKING 0x0 ;  /* 0x0000000000007b1d */ /* 0x000fe20000010000 */
[----:B------:R-:W-:-:S05]  /*01a0*/  ISETP.NE.U32.AND P2, PT, RZ, UR5, PT ;  /* 0x00000005ff007c0c */ /* 0x000fca000bf45070 */
[----:B------:R-:W2:Y:S08]  /*01b0*/  I2F.U32.RP R0, UR5 ;  /* 0x0000000500007d06 */ /* 0x000eb00008209000 */
[----:B-1----:R-:W-:Y:S08]  /*01c0*/  MUFU.RCP R6, R6 ;  /* 0x0000000600067308 */ /* 0x002ff00000001000 */
        /* <DEDUP_REMOVED lines=8> */
[----:B------:R-:W-:Y:S01]  /*0250*/  IMAD R4, R5, UR5, R2 ;  /* 0x0000000505047c24 */ /* 0x000fe2000f8e0202 */
[----:B------:R-:W-:-:S04]  /*0260*/  IADD3 R5, PT, PT, R6, 0xffffffe, RZ ;  /* 0x0ffffffe06057810 */ /* 0x000fc80007ffe0ff */
[C---:B------:R-:W-:Y:S02]  /*0270*/  ISETP.GE.U32.AND P0, PT, R4.reuse, UR5, PT ;  /* 0x0000000504007c0c */ /* 0x040fe4000bf06070 */
[----:B------:R-:W1:Y:S11]  /*0280*/  F2I.FTZ.U32.TRUNC.NTZ R5, R5 ;  /* 0x0000000500057305 */ /* 0x000e76000021f000 */
[----:B------:R-:W-:-:S02]  /*0290*/  @P0 IADD3 R4, PT, PT, R4, -UR5, RZ ;  /* 0x8000000504040c10 */ /* 0x000fc4000fffe0ff */
[----:B------:R-:W-:Y:S02]  /*02a0*/  @P0 IADD3 R0, PT, PT, R0, 0x1, RZ ;  /* 0x0000000100000810 */ /* 0x000fe40007ffe0ff */
[----:B------:R-:W-:Y:S02]  /*02b0*/  ISETP.GE.U32.AND P1, PT, R4, UR5, PT ;  /* 0x0000000504007c0c */ /* 0x000fe4000bf26070 */
[----:B-1----:R-:W-:Y:S02]  /*02c0*/  IADD3 R7, PT, PT, RZ, -R5, RZ ;  /* 0x80000005ff077210 */ /* 0x002fe40007ffe0ff */
        /* <DEDUP_REMOVED lines=17> */
[----:B------:R-:W-:-:S05]  /*03e0*/  IADD3 R5, PT, PT, -R0, RZ, RZ ;  /* 0x000000ff00057210 */ /* 0x000fca0007ffe1ff */
[----:B------:R-:W-:Y:S01]  /*03f0*/  @P0 IADD3 R4, PT, PT, R4, 0x1, RZ ;  /* 0x0000000104040810 */ /* 0x000fe20007ffe0ff */
[----:B------:R-:W-:Y:S01]  /*0400*/  IMAD R2, R5, UR5, R2 ;  /* 0x0000000505027c24 */ /* 0x000fe2000f8e0202 */
[----:B----4-:R-:W-:-:S04]  /*0410*/  USHF.L.U32 UR5, UR6, 0x6, URZ ;  /* 0x0000000606057899 */ /* 0x010fc800080006ff */
[----:B------:R-:W-:Y:S02]  /*0420*/  @!P1 IADD3 R4, PT, PT, -R4, RZ, RZ ;  /* 0x000000ff04049210 */ /* 0x000fe40007ffe1ff */
[----:B------:R-:W-:Y:S02]  /*0430*/  @!P2 LOP3.LUT R4, RZ, R3, RZ, 0x33, !PT ;  /* 0x00000003ff04a212 */ /* 0x000fe400078e33ff */
[----:B------:R-:W-:Y:S02]  /*0440*/  SHF.L.U32 R2, R2, 0x4, RZ ;  /* 0x0000000402027819 */ /* 0x000fe400000006ff */
[----:B------:R-:W-:Y:S02]  /*0450*/  IADD3 R5, PT, PT, -R4, RZ, RZ ;  /* 0x000000ff04057210 */ /* 0x000fe40007ffe1ff */
[----:B------:R-:W-:-:S03]  /*0460*/  IADD3 R6, PT, PT, R2, R11, RZ ;  /* 0x0000000b02067210 */ /* 0x000fc60007ffe0ff */
[----:B------:R-:W-:-:S04]  /*0470*/  IMAD R3, R3, R5, R0 ;  /* 0x0000000503037224 */ /* 0x000fc800078e0200 */
[----:B------:R-:W-:-:S04]  /*0480*/  IMAD R3, R2, UR4, R3 ;  /* 0x0000000402037c24 */ /* 0x000fc8000f8e0203 */
[----:B------:R-:W-:Y:S01]  /*0490*/  IMAD R4, R4, UR9, R3 ;  /* 0x0000000904047c24 */ /* 0x000fe2000f8e0203 */
[----:B0-----:R-:W-:Y:S06]  /*04a0*/  BRA.U !UP0, `(.L_x_96) ;  /* 0x0000001108487547 */ /* 0x001fec000b800000 */
[----:B------:R-:W0:Y:S01]  /*04b0*/  S2R R5, SR_CgaCtaId ;  /* 0x0000000000057919 */ /* 0x000e220000008800 */
[----:B------:R-:W-:Y:S01]  /*04c0*/  MOV R2, 0x400 ;  /* 0x0000040000027802 */ /* 0x000fe20000000f00 */
[----:B------:R-:W1:Y:S01]  /*04d0*/  LDCU UR7, c[0x0][0x3bc] ;  /* 0x00007780ff0777ac */ /* 0x000e620008000800 */
[----:B------:R-:W-:Y:S02]  /*04e0*/  LEA.HI R7, R12, R11, RZ, 0x1c ;  /* 0x0000000b0c077211 */ /* 0x000fe400078fe0ff */
[----:B------:R-:W-:Y:S01]  /*04f0*/  IADD3 R3, PT, PT, R2, 0x440, RZ ;  /* 0x0000044002037810 */ /* 0x000fe20007ffe0ff */
[----:B------:R-:W-:Y:S01]  /*0500*/  UIMAD UR6, UR4, UR10, URZ ;  /* 0x0000000a040672a4 */ /* 0x000fe2000f8e02ff */
[----:B------:R-:W-:Y:S02]  /*0510*/  LOP3.LUT R10, R12, 0xf, RZ, 0xc0, !PT ;  /* 0x0000000f0c0a7812 */ /* 0x000fe400078ec0ff */
[----:B------:R-:W-:Y:S02]  /*0520*/  MOV R20, RZ ;  /* 0x000000ff00147202 */ /* 0x000fe40000000f00 */
[----:B------:R-:W-:Y:S01]  /*0530*/  MOV R18, RZ ;  /* 0x000000ff00127202 */ /* 0x000fe20000000f00 */
[----:B-1----:R-:W-:Y:S01]  /*0540*/  UIMAD UR7, UR9, UR7, URZ ;  /* 0x00000007090772a4 */ /* 0x002fe2000f8e02ff */
[----:B0-----:R-:W-:-:S02]  /*0550*/  LEA R2, R5, R2, 0x18 ;  /* 0x0000000205027211 */ /* 0x001fc400078ec0ff */
[----:B------:R-:W-:-:S03]  /*0560*/  LEA R3, R5, R3, 0x18 ;  /* 0x0000000305037211 */ /* 0x000fc600078ec0ff */
[--C-:B------:R-:W-:Y:S02]  /*0570*/  IMAD R9, R7, 0x44, R2.reuse ;  /* 0x0000004407097824 */ /* 0x100fe400078e0202 */
[----:B------:R-:W-:Y:S02]  /*0580*/  IMAD R8, R11, 0x44, R2 ;  /* 0x000000440b087824 */ /* 0x000fe400078e0202 */
[----:B------:R-:W-:Y:S01]  /*0590*/  IMAD R11, R12, 0x44, R3 ;  /* 0x000000440c0b7824 */ /* 0x000fe200078e0203 */
[C---:B------:R-:W-:Y:S01]  /*05a0*/  LEA R9, R10.reuse, R9, 0x2 ;  /* 0x000000090a097211 */ /* 0x040fe200078e10ff */
[----:B------:R-:W-:Y:S01]  /*05b0*/  IMAD R12, R7, UR4, RZ ;  /* 0x00000004070c7c24 */ /* 0x000fe2000f8e02ff */
[----:B------:R-:W-:-:S07]  /*05c0*/  LEA R10, R10, R3, 0x2 ;  /* 0x000000030a0a7211 */ /* 0x000fce00078e10ff */
.L_x_108:
[----:B------:R-:W-:-:S09]  /*05d0*/  UISETP.GE.AND UP0, UPT, UR8, 0x1, UPT ;  /* 0x000000010800788c */ /* 0x000fd2000bf06270 */
[----:B------:R-:W-:Y:S05]  /*05e0*/  BRA.U !UP0, `(.L_x_97) ;  /* 0x0000000d08e87547 */ /* 0x000fea000b800000 */
[----:B------:R-:W0:Y:S01]  /*05f0*/  LDCU UR4, c[0x0][0x3a8] ;  /* 0x00007500ff0477ac */ /* 0x000e220008000800 */
[----:B------:R-:W-:Y:S01]  /*0600*/  IMAD R3, R20, UR6, RZ ;  /* 0x0000000614037c24 */ /* 0x000fe2000f8e02ff */
[----:B------:R-:W-:Y:S01]  /*0610*/  SHF.R.S32.HI R14, RZ, 0x1f, R4 ;  /* 0x0000001fff0e7819 */ /* 0x000fe20000011404 */
[----:B------:R-:W-:-:S03]  /*0620*/  UIMAD UR9, UR5, UR8, URZ ;  /* 0x00000008050972a4 */ /* 0x000fc6000f8e02ff */
[----:B------:R-:W-:-:S04]  /*0630*/  IADD3 RZ, P1, PT, R4, R3, RZ ;  /* 0x0000000304ff7210 */ /* 0x000fc80007f3e0ff */
[----:B------:R-:W-:Y:S01]  /*0640*/  LEA.HI.X.SX32 R14, R3, R14, 0x1, P1 ;  /* 0x0000000e030e7211 */ /* 0x000fe200008f0eff */
[----:B0-----:R-:W-:-:S06]  /*0650*/  UIMAD UR4, UR8, UR4, URZ ;  /* 0x00000004080472a4 */ /* 0x001fcc000f8e02ff */
[----:B------:R-:W-:Y:S01]  /*0660*/  IMAD R5, R20, UR4, RZ ;  /* 0x0000000414057c24 */ /* 0x000fe2000f8e02ff */
[----:B------:R-:W-:-:S04]  /*0670*/  USHF.R.S32.HI UR4, URZ, 0x1f, UR9 ;  /* 0x0000001fff047899 */ /* 0x000fc80008011409 */
[----:B------:R-:W-:-:S04]  /*0680*/  IADD3 R13, P0, PT, R5, UR9, RZ ;  /* 0x00000009050d7c10 */ /* 0x000fc8000ff1e0ff */
[----:B------:R-:W-:Y:S01]  /*0690*/  LEA.HI.X.SX32 R5, R5, UR4, 0x1, P0 ;  /* 0x0000000405057c11 */ /* 0x000fe200080f0eff */
[----:B------:R-:W-:-:S08]  /*06a0*/  UMOV UR4, URZ ;  /* 0x000000ff00047c82 */ /* 0x000fd00008000000 */
.L_x_107:
[----:B------:R-:W0:Y:S01]  /*06b0*/  S2R R2, SR_TID.X ;  /* 0x0000000000027919 */ /* 0x000e220000002100 */
[----:B------:R-:W1:Y:S01]  /*06c0*/  LDCU.64 UR14, c[0x0][0x388] ;  /* 0x00007100ff0e77ac */ /* 0x000e620008000a00 */
[----:B------:R-:W-:Y:S01]  /*06d0*/  BSSY.RECONVERGENT B0, `(.L_x_98) ;  /* 0x0000056000007945 */ /* 0x000fe20003800200 */
[----:B0-----:R-:W-:-:S04]  /*06e0*/  LOP3.LUT R2, R2, 0xf, RZ, 0xc0, !PT ;  /* 0x0000000f02027812 */ /* 0x001fc800078ec0ff */
[----:B------:R-:W-:-:S04]  /*06f0*/  IADD3 R19, PT, PT, R2, UR4, RZ ;  /* 0x0000000402137c10 */ /* 0x000fc8000fffe0ff */
[----:B------:R-:W-:-:S13]  /*0700*/  ISETP.GE.AND P0, PT, R19, UR8, PT ;  /* 0x0000000813007c0c */ /* 0x000fda000bf06270 */
[----:B-1----:R-:W-:Y:S05]  /*0710*/  @!P0 BRA `(.L_x_99) ;  /* 0x0000000000448947 */ /* 0x002fea0003800000 */
        /* <DEDUP_REMOVED lines=10> */
.L_x_102:
[C---:B------:R-:W-:Y:S01]  /*07c0*/  ISETP.GE.U32.AND P0, PT, R3.reuse, 0x30, PT ;  /* 0x000000300300780c */ /* 0x040fe20003f06070 */
[----:B------:R0:W-:Y:S01]  /*07d0*/  STS [R2], RZ ;  /* 0x000000ff02007388 */ /* 0x0001e20000000800 */
[----:B------:R-:W-:Y:S02]  /*07e0*/  IADD3 R3, PT, PT, R3, 0x10, RZ ;  /* 0x0000001003037810 */ /* 0x000fe40007ffe0ff */
[----:B0-----:R-:W-:-:S09]  /*07f0*/  IADD3 R2, PT, PT, R2, 0x440, RZ ;  /* 0x0000044002027810 */ /* 0x001fd20007ffe0ff */
[----:B------:R-:W-:Y:S05]  /*0800*/  @!P0 BRA `(.L_x_102) ;  /* 0xfffffffc00ec8947 */ /* 0x000fea000383ffff */
[----:B------:R-:W-:Y:S05]  /*0810*/  BSYNC.RECONVERGENT B1 ;  /* 0x0000000000017941 */ /* 0x000fea0003800200 */
.L_x_101:
[----:B------:R-:W-:Y:S05]  /*0820*/  BRA `(.L_x_100) ;  /* 0x0000000400007947 */ /* 0x000fea0003800000 */
.L_x_99:
[C---:B------:R-:W-:Y:S01]  /*0830*/  ISETP.GT.U32.AND P1, PT, R7.reuse, 0x3f, PT ;  /* 0x0000003f0700780c */ /* 0x040fe20003f24070 */
[----:B------:R-:W-:Y:S01]  /*0840*/  BSSY.RECONVERGENT B1, `(.L_x_103) ;  /* 0x000000f000017945 */ /* 0x000fe20003800200 */
[----:B------:R-:W-:-:S11]  /*0850*/  ISETP.GT.U32.AND P0, PT, R7, 0xf, PT ;  /* 0x0000000f0700780c */ /* 0x000fd60003f04070 */
[----:B------:R-:W-:Y:S05]  /*0860*/  @P1 BRA `(.L_x_104) ;  /* 0x0000000000301947 */ /* 0x000fea0003800000 */
[----:B------:R-:W-:-:S07]  /*0870*/  MOV R21, R7 ;  /* 0x0000000700157202 */ /* 0x000fce0000000f00 */
.L_x_105:
[----:B0-----:R-:W-:-:S05]  /*0880*/  IMAD R2, R21, UR8, R19 ;  /* 0x0000000815027c24 */ /* 0x001fca000f8e0213 */
[----:B------:R-:W-:-:S04]  /*0890*/  IADD3 R3, P1, PT, R2, R13, RZ ;  /* 0x0000000d02037210 */ /* 0x000fc80007f3e0ff */
[----:B------:R-:W-:Y:S02]  /*08a0*/  IADD3.X R22, PT, PT, RZ, R5, RZ, P1, !PT ;  /* 0x00000005ff167210 */ /* 0x000fe40000ffe4ff */
        /* <DEDUP_REMOVED lines=8> */
.L_x_104:
[----:B------:R-:W-:Y:S05]  /*0930*/  BSYNC.RECONVERGENT B1 ;  /* 0x0000000000017941 */ /* 0x000fea0003800200 */
.L_x_103:
[----:B------:R-:W-:Y:S05]  /*0940*/  @P0 BRA `(.L_x_100) ;  /* 0x0000000000b80947 */ /* 0x000fea0003800000 */
[----:B------:R-:W0:Y:S01]  /*0950*/  S2R R3, SR_TID.X ;  /* 0x0000000000037919 */ /* 0x000e220000002100 */
[----:B------:R-:W1:Y:S01]  /*0960*/  LDCU UR9, c[0x0][0x39c] ;  /* 0x00007380ff0977ac */ /* 0x000e620008000800 */
[----:B0-----:R-:W-:-:S04]  /*0970*/  LEA.HI R2, R3, R6, RZ, 0x1c ;  /* 0x0000000603027211 */ /* 0x001fc800078fe0ff */
[----:B-1----:R-:W-:-:S13]  /*0980*/  ISETP.GE.AND P0, PT, R2, UR9, PT ;  /* 0x0000000902007c0c */ /* 0x002fda000bf06270 */
[----:B------:R-:W-:Y:S05]  /*0990*/  @P0 BRA `(.L_x_106) ;  /* 0x0000000000a00947 */ /* 0x000fea0003800000 */
[----:B------:R-:W0:Y:S01]  /*09a0*/  LDC R22, c[0x0][0x3b8] ;  /* 0x0000ee00ff167b82 */ /* 0x000e220000000800 */
[----:B------:R-:W1:Y:S01]  /*09b0*/  LDCU UR9, c[0x0][0x3c0] ;  /* 0x00007800ff0977ac */ /* 0x000e620008000800 */
[----:B------:R-:W2:Y:S01]  /*09c0*/  LDCU.64 UR10, c[0x0][0x380] ;  /* 0x00007000ff0a77ac */ /* 0x000ea20008000a00 */
[----:B0-----:R-:W-:-:S04]  /*09d0*/  IABS R21, R22 ;  /* 0x0000001600157213 */ /* 0x001fc80000000000 */
[----:B------:R-:W0:Y:S08]  /*09e0*/  I2F.RP R23, R21 ;  /* 0x0000001500177306 */ /* 0x000e300000209400 */
[----:B0-----:R-:W0:Y:S02]  /*09f0*/  MUFU.RCP R23, R23 ;  /* 0x0000001700177308 */ /* 0x001e240000001000 */
[----:B0-----:R-:W-:-:S06]  /*0a00*/  IADD3 R2, PT, PT, R23, 0xffffffe, RZ ;  /* 0x0ffffffe17027810 */ /* 0x001fcc0007ffe0ff */
[----:B------:R0:W3:Y:S02]  /*0a10*/  F2I.FTZ.U32.TRUNC.NTZ R3, R2 ;  /* 0x0000000200037305 */ /* 0x0000e4000021f000 */
[----:B0-----:R-:W-:Y:S01]  /*0a20*/  HFMA2 R2, -RZ, RZ, 0, 0 ;  /* 0x00000000ff027431 */ /* 0x001fe200000001ff */
[----:B---3--:R-:W-:-:S05]  /*0a30*/  IADD3 R24, PT, PT, RZ, -R3, RZ ;  /* 0x80000003ff187210 */ /* 0x008fca0007ffe0ff */
        /* <DEDUP_REMOVED lines=12> */
[----:B------:R-:W-:-:S11]  /*0b00*/  ISETP.NE.AND P2, PT, R22, RZ, PT ;  /* 0x000000ff1600720c */ /* 0x000fd60003f45270 */
[----:B------:R-:W-:-:S04]  /*0b10*/  @P0 IADD3 R3, PT, PT, R3, 0x1, RZ ;  /* 0x0000000103030810 */ /* 0x000fc80007ffe0ff */
[----:B------:R-:W-:Y:S02]  /*0b20*/  @!P1 IADD3 R3, PT, PT, -R3, RZ, RZ ;  /* 0x000000ff03039210 */ /* 0x000fe40007ffe1ff */
[----:B------:R-:W-:-:S04]  /*0b30*/  @!P2 LOP3.LUT R3, RZ, R22, RZ, 0x33, !PT ;  /* 0x00000016ff03a212 */ /* 0x000fc800078e33ff */
[----:B------:R-:W-:-:S05]  /*0b40*/  IADD3 R2, PT, PT, -R3, RZ, RZ ;  /* 0x000000ff03027210 */ /* 0x000fca0007ffe1ff */
[----:B------:R-:W-:-:S04]  /*0b50*/  IMAD R19, R22, R2, R19 ;  /* 0x0000000216137224 */ /* 0x000fc800078e0213 */
[----:B-1----:R-:W-:Y:S02]  /*0b60*/  IMAD R2, R19, UR9, RZ ;  /* 0x0000000913027c24 */ /* 0x002fe4000f8e02ff */
[----:B------:R-:W-:Y:S02]  /*0b70*/  IMAD R19, R20, UR6, RZ ;  /* 0x0000000614137c24 */ /* 0x000fe4000f8e02ff */
[----:B------:R-:W-:-:S03]  /*0b80*/  IMAD R3, R3, UR7, R2 ;  /* 0x0000000703037c24 */ /* 0x000fc6000f8e0202 */
[----:B------:R-:W-:Y:S02]  /*0b90*/  IADD3 R2, PT, PT, R4, R19, RZ ;  /* 0x0000001304027210 */ /* 0x000fe40007ffe0ff */
[----:B------:R-:W-:-:S04]  /*0ba0*/  IADD3 R3, PT, PT, R12, R3, RZ ;  /* 0x000000030c037210 */ /* 0x000fc80007ffe0ff */
[----:B------:R-:W-:-:S04]  /*0bb0*/  IADD3 R19, P0, PT, R3, R2, RZ ;  /* 0x0000000203137210 */ /* 0x000fc80007f1e0ff */
[----:B------:R-:W-:Y:S02]  /*0bc0*/  LEA.HI.X.SX32 R22, R3, R14, 0x1, P0 ;  /* 0x0000000e03167211 */ /* 0x000fe400000f0eff */
[----:B--2---:R-:W-:-:S04]  /*0bd0*/  LEA R2, P0, R19, UR10, 0x2 ;  /* 0x0000000a13027c11 */ /* 0x004fc8000f8010ff */
[----:B------:R-:W-:-:S05]  /*0be0*/  LEA.HI.X R3, R19, UR11, R22, 0x2, P0 ;  /* 0x0000000b13037c11 */ /* 0x000fca00080f1416 */
[----:B------:R-:W2:Y:S04]  /*0bf0*/  LDG.E R2, desc[UR12][R2.64] ;  /* 0x0000000c02027981 */ /* 0x000ea8000c1e1900 */
[----:B--2---:R1:W-:Y:S01]  /*0c00*/  STS [R9], R2 ;  /* 0x0000000209007388 */ /* 0x0043e20000000800 */
[----:B------:R-:W-:Y:S05]  /*0c10*/  BRA `(.L_x_100) ;  /* 0x0000000000047947 */ /* 0x000fea0003800000 */
.L_x_106:
[----:B------:R2:W-:Y:S02]  /*0c20*/  STS [R9], RZ ;  /* 0x000000ff09007388 */ /* 0x0005e40000000800 */
.L_x_100:
[----:B------:R-:W-:Y:S05]  /*0c30*/  BSYNC.RECONVERGENT B0 ;  /* 0x0000000000007941 */ /* 0x000fea0003800200 */
.L_x_98:
[----:B------:R-:W-:Y:S01]  /*0c40*/  BAR.SYNC.DEFER_BLOCKING 0x0 ;  /* 0x0000000000007b1d */ /* 0x000fe20000010000 */
[----:B------:R-:W-:-:S04]  /*0c50*/  UIADD3 UR4, UPT, UPT, UR4, 0x10, URZ ;  /* 0x0000001004047890 */ /* 0x000fc8000fffe0ff */
[----:B------:R-:W-:Y:S01]  /*0c60*/  UISETP.GE.AND UP0, UPT, UR4, UR8, UPT ;  /* 0x000000080400728c */ /* 0x000fe2000bf06270 */
[----:B01----:R-:W-:Y:S04]  /*0c70*/  LDS R2, [R8] ;  /* 0x0000000008027984 */ /* 0x003fe80000000800 */
[----:B------:R-:W0:Y:S04]  /*0c80*/  LDS R22, [R11+0x880] ;  /* 0x000880000b167984 */ /* 0x000e280000000800 */
[----:B------:R-:W1:Y:S04]  /*0c90*/  LDS R3, [R11] ;  /* 0x000000000b037984 */ /* 0x000e680000000800 */
[----:B------:R-:W3:Y:S04]  /*0ca0*/  LDS R19, [R11+0x440] ;  /* 0x000440000b137984 */ /* 0x000ee80000000800 */
[----:B------:R-:W4:Y:S04]  /*0cb0*/  LDS R21, [R11+0xcc0] ;  /* 0x000cc0000b157984 */ /* 0x000f280000000800 */
[----:B------:R-:W-:Y:S04]  /*0cc0*/  LDS R23, [R11+0x4] ;  /* 0x000004000b177984 */ /* 0x000fe80000000800 */
[----:B------:R-:W-:Y:S04]  /*0cd0*/  LDS R24, [R11+0x884] ;  /* 0x000884000b187984 */ /* 0x000fe80000000800 */
[----:B------:R-:W-:Y:S04]  /*0ce0*/  LDS R25, [R11+0x444] ;  /* 0x000444000b197984 */ /* 0x000fe80000000800 */
[----:B------:R-:W-:Y:S04]  /*0cf0*/  LDS R27, [R11+0xcc4] ;  /* 0x000cc4000b1b7984 */ /* 0x000fe80000000800 */
[----:B------:R-:W-:Y:S01]  /*0d00*/  LDS R28, [R11+0x44c] ;  /* 0x00044c000b1c7984 */ /* 0x000fe20000000800 */
[----:B0-----:R-:W-:-:S03]  /*0d10*/  FFMA R15, R2, R22, R15 ;  /* 0x00000016020f7223 */ /* 0x001fc6000000000f */
[----:B------:R-:W0:Y:S01]  /*0d20*/  LDS R22, [R8+0x4] ;  /* 0x0000040008167984 */ /* 0x000e220000000800 */
[----:B-1----:R-:W-:-:S03]  /*0d30*/  FFMA R17, R2, R3, R17 ;  /* 0x0000000302117223 */ /* 0x002fc60000000011 */
[----:B------:R-:W-:Y:S01]  /*0d40*/  LDS R3, [R11+0x888] ;  /* 0x000888000b037984 */ /* 0x000fe20000000800 */
[----:B---3--:R-:W-:-:S03]  /*0d50*/  FFMA R16, R2, R19, R16 ;  /* 0x0000001302107223 */ /* 0x008fc60000000010 */
[----:B------:R-:W-:Y:S01]  /*0d60*/  LDS R19, [R11+0x448] ;  /* 0x000448000b137984 */ /* 0x000fe20000000800 */
[----:B----4-:R-:W-:-:S03]  /*0d70*/  FFMA R18, R2, R21, R18 ;  /* 0x0000001502127223 */ /* 0x010fc60000000012 */
[----:B------:R-:W1:Y:S04]  /*0d80*/  LDS R2, [R8+0x8] ;  /* 0x0000080008027984 */ /* 0x000e680000000800 */
[----:B------:R-:W3:Y:S01]  /*0d90*/  LDS R21, [R11+0x8] ;  /* 0x000008000b157984 */ /* 0x000ee20000000800 */
[C---:B0-----:R-:W-:Y:S01]  /*0da0*/  FFMA R17, R22.reuse, R23, R17 ;  /* 0x0000001716117223 */ /* 0x041fe20000000011 */
[C---:B------:R-:W-:Y:S01]  /*0db0*/  FFMA R24, R22.reuse, R24, R15 ;  /* 0x0000001816187223 */ /* 0x040fe2000000000f */
[C---:B------:R-:W-:Y:S01]  /*0dc0*/  FFMA R16, R22.reuse, R25, R16 ;  /* 0x0000001916107223 */ /* 0x040fe20000000010 */
[----:B------:R-:W-:Y:S01]  /*0dd0*/  FFMA R15, R22, R27, R18 ;  /* 0x0000001b160f7223 */ /* 0x000fe20000000012 */
[----:B------:R-:W-:Y:S04]  /*0de0*/  LDS R25, [R11+0xc] ;  /* 0x00000c000b197984 */ /* 0x000fe80000000800 */
[----:B------:R-:W0:Y:S04]  /*0df0*/  LDS R22, [R11+0xcc8] ;  /* 0x000cc8000b167984 */ /* 0x000e280000000800 */
[----:B------:R-:W4:Y:S01]  /*0e00*/  LDS R18, [R8+0xc] ;  /* 0x00000c0008127984 */ /* 0x000f220000000800 */
[C---:B-1----:R-:W-:Y:S01]  /*0e10*/  FFMA R19, R2.reuse, R19, R16 ;  /* 0x0000001302137223 */ /* 0x042fe20000000010 */
[C---:B------:R-:W-:Y:S01]  /*0e20*/  FFMA R23, R2.reuse, R3, R24 ;  /* 0x0000000302177223 */ /* 0x040fe20000000018 */
[C---:B---3--:R-:W-:Y:S01]  /*0e30*/  FFMA R21, R2.reuse, R21, R17 ;  /* 0x0000001502157223 */ /* 0x048fe20000000011 */
[----:B------:R-:W1:Y:S04]  /*0e40*/  LDS R27, [R11+0x88c] ;  /* 0x00088c000b1b7984 */ /* 0x000e680000000800 */
[----:B------:R-:W3:Y:S04]  /*0e50*/  LDS R17, [R11+0xccc] ;  /* 0x000ccc000b117984 */ /* 0x000ee80000000800 */
[----:B------:R-:W-:Y:S04]  /*0e60*/  LDS R3, [R8+0x10] ;  /* 0x0000100008037984 */ /* 0x000fe80000000800 */
[----:B------:R-:W5:Y:S01]  /*0e70*/  LDS R16, [R11+0x10] ;  /* 0x000010000b107984 */ /* 0x000f620000000800 */
[----:B0-----:R-:W-:-:S03]  /*0e80*/  FFMA R24, R2, R22, R15 ;  /* 0x0000001602187223 */ /* 0x001fc6000000000f */
[----:B------:R-:W-:Y:S01]  /*0e90*/  LDS R15, [R8+0x14] ;  /* 0x00001400080f7984 */ /* 0x000fe20000000800 */
[C---:B----4-:R-:W-:Y:S01]  /*0ea0*/  FFMA R26, R18.reuse, R25, R21 ;  /* 0x00000019121a7223 */ /* 0x050fe20000000015 */
[C---:B------:R-:W-:Y:S02]  /*0eb0*/  FFMA R2, R18.reuse, R28, R19 ;  /* 0x0000001c12027223 */ /* 0x040fe40000000013 */
[----:B------:R-:W0:Y:S01]  /*0ec0*/  LDS R21, [R11+0xcd0] ;  /* 0x000cd0000b157984 */ /* 0x000e220000000800 */
[----:B-1----:R-:W-:-:S03]  /*0ed0*/  FFMA R22, R18, R27, R23 ;  /* 0x0000001b12167223 */ /* 0x002fc60000000017 */
[----:B------:R-:W1:Y:S01]  /*0ee0*/  LDS R19, [R11+0x890] ;  /* 0x000890000b137984 */ /* 0x000e620000000800 */
[----:B---3--:R-:W-:-:S03]  /*0ef0*/  FFMA R24, R18, R17, R24 ;  /* 0x0000001112187223 */ /* 0x008fc60000000018 */
[----:B------:R-:W-:Y:S04]  /*0f00*/  LDS R23, [R11+0x14] ;  /* 0x000014000b177984 */ /* 0x000fe80000000800 */
[----:B------:R-:W3:Y:S01]  /*0f10*/  LDS R17, [R11+0x450] ;  /* 0x000450000b117984 */ /* 0x000ee20000000800 */
[----:B-----5:R-:W-:-:S03]  /*0f20*/  FFMA R28, R3, R16, R26 ;  /* 0x00000010031c7223 */ /* 0x020fc6000000001a */
[----:B------:R-:W4:Y:S04]  /*0f30*/  LDS R18, [R11+0x894] ;  /* 0x000894000b127984 */ /* 0x000f280000000800 */
[----:B------:R-:W5:Y:S04]  /*0f40*/  LDS R26, [R11+0x454] ;  /* 0x000454000b1a7984 */ /* 0x000f680000000800 */
[----:B------:R-:W2:Y:S04]  /*0f50*/  LDS R16, [R11+0xcd4] ;  /* 0x000cd4000b107984 */ /* 0x000ea80000000800 */
[----:B------:R-:W-:Y:S04]  /*0f60*/  LDS R25, [R11+0x460] ;  /* 0x000460000b197984 */ /* 0x000fe80000000800 */
[----:B------:R-:W-:Y:S01]  /*0f70*/  LDS R27, [R11+0x8a0] ;  /* 0x0008a0000b1b7984 */ /* 0x000fe20000000800 */
[----:B0-----:R-:W-:-:S03]  /*0f80*/  FFMA R21, R3, R21, R24 ;  /* 0x0000001503157223 */ /* 0x001fc60000000018 */
[----:B------:R-:W-:Y:S01]  /*0f90*/  LDS R24, [R11+0x1c] ;  /* 0x00001c000b187984 */ /* 0x000fe20000000800 */
[----:B-1----:R-:W-:-:S03]  /*0fa0*/  FFMA R19, R3, R19, R22 ;  /* 0x0000001303137223 */ /* 0x002fc60000000016 */
[----:B------:R-:W-:Y:S01]  /*0fb0*/  LDS R22, [R11+0x45c] ;  /* 0x00045c000b167984 */ /* 0x000fe20000000800 */
[----:B---3--:R-:W-:Y:S01]  /*0fc0*/  FFMA R17, R3, R17, R2 ;  /* 0x0000001103117223 */ /* 0x008fe20000000002 */
[C---:B------:R-:W-:Y:S02]  /*0fd0*/  FFMA R2, R15.reuse, R23, R28 ;  /* 0x000000170f027223 */ /* 0x040fe4000000001c */
[----:B------:R-:W-:Y:S01]  /*0fe0*/  LDS R3, [R8+0x1c] ;  /* 0x00001c0008037984 */ /* 0x000fe20000000800 */
[----:B----4-:R-:W-:-:S03]  /*0ff0*/  FFMA R18, R15, R18, R19 ;  /* 0x000000120f127223 */ /* 0x010fc60000000013 */
[----:B------:R-:W-:Y:S01]  /*1000*/  LDS R19, [R11+0x458] ;  /* 0x000458000b137984 */ /* 0x000fe20000000800 */
[----:B-----5:R-:W-:-:S03]  /*1010*/  FFMA R26, R15, R26, R17 ;  /* 0x0000001a0f1a7223 */ /* 0x020fc60000000011 */
[----:B------:R-:W-:Y:S01]  /*1020*/  LDS R23, [R11+0x898] ;  /* 0x000898000b177984 */ /* 0x000fe20000000800 */
[----:B--2---:R-:W-:-:S03]  /*1030*/  FFMA R21, R15, R16, R21 ;  /* 0x000000100f157223 */ /* 0x004fc60000000015 */
[----:B------:R-:W0:Y:S04]  /*1040*/  LDS R15, [R8+0x18] ;  /* 0x00001800080f7984 */ /* 0x000e280000000800 */
[----:B------:R-:W1:Y:S04]  /*1050*/  LDS R17, [R11+0x18] ;  /* 0x000018000b117984 */ /* 0x000e680000000800 */
[----:B------:R-:W2:Y:S04]  /*1060*/  LDS R16, [R11+0x89c] ;  /* 0x00089c000b107984 */ /* 0x000ea80000000800 */
[----:B------:R-:W3:Y:S01]  /*1070*/  LDS R28, [R11+0xcd8] ;  /* 0x000cd8000b1c7984 */ /* 0x000ee20000000800 */
[C---:B0-----:R-:W-:Y:S01]  /*1080*/  FFMA R19, R15.reuse, R19, R26 ;  /* 0x000000130f137223 */ /* 0x041fe2000000001a */
[----:B------:R-:W-:-:S03]  /*1090*/  FFMA R23, R15, R23, R18 ;  /* 0x000000170f177223 */ /* 0x000fc60000000012 */
[----:B------:R-:W-:Y:S01]  /*10a0*/  FFMA R22, R3, R22, R19 ;  /* 0x0000001603167223 */ /* 0x000fe20000000013 */
[----:B-1----:R-:W-:Y:S01]  /*10b0*/  FFMA R2, R15, R17, R2 ;  /* 0x000000110f027223 */ /* 0x002fe20000000002 */
[----:B------:R-:W0:Y:S01]  /*10c0*/  LDS R19, [R11+0xcdc] ;  /* 0x000cdc000b137984 */ /* 0x000e220000000800 */
[C---:B--2---:R-:W-:Y:S02]  /*10d0*/  FFMA R26, R3.reuse, R16, R23 ;  /* 0x00000010031a7223 */ /* 0x044fe40000000017 */
[----:B------:R-:W-:Y:S01]  /*10e0*/  FFMA R24, R3, R24, R2 ;  /* 0x0000001803187223 */ /* 0x000fe20000000002 */
[----:B------:R-:W1:Y:S01]  /*10f0*/  LDS R17, [R8+0x20] ;  /* 0x0000200008117984 */ /* 0x000e620000000800 */
[----:B---3--:R-:W-:-:S03]  /*1100*/  FFMA R18, R15, R28, R21 ;  /* 0x0000001c0f127223 */ /* 0x008fc60000000015 */
[----:B------:R-:W2:Y:S04]  /*1110*/  LDS R23, [R11+0x20] ;  /* 0x000020000b177984 */ /* 0x000ea80000000800 */
[----:B------:R-:W3:Y:S04]  /*1120*/  LDS R16, [R11+0xce0] ;  /* 0x000ce0000b107984 */ /* 0x000ee80000000800 */
[----:B------:R-:W-:Y:S04]  /*1130*/  LDS R2, [R8+0x24] ;  /* 0x0000240008027984 */ /* 0x000fe80000000800 */
[----:B------:R-:W4:Y:S04]  /*1140*/  LDS R15, [R11+0x24] ;  /* 0x000024000b0f7984 */ /* 0x000f280000000800 */
[----:B------:R-:W5:Y:S01]  /*1150*/  LDS R28, [R11+0xce4] ;  /* 0x000ce4000b1c7984 */ /* 0x000f620000000800 */
[----:B0-----:R-:W-:-:S03]  /*1160*/  FFMA R21, R3, R19, R18 ;  /* 0x0000001303157223 */ /* 0x001fc60000000012 */
[----:B------:R-:W-:Y:S01]  /*1170*/  LDS R18, [R11+0x8a8] ;  /* 0x0008a8000b127984 */ /* 0x000fe20000000800 */
[C---:B-1----:R-:W-:Y:S01]  /*1180*/  FFMA R3, R17.reuse, R25, R22 ;  /* 0x0000001911037223 */ /* 0x042fe20000000016 */
[C---:B------:R-:W-:Y:S02]  /*1190*/  FFMA R19, R17.reuse, R27, R26 ;  /* 0x0000001b11137223 */ /* 0x040fe4000000001a */
[----:B------:R-:W-:Y:S01]  /*11a0*/  LDS R22, [R11+0x468] ;  /* 0x000468000b167984 */ /* 0x000fe20000000800 */
[----:B--2---:R-:W-:-:S03]  /*11b0*/  FFMA R23, R17, R23, R24 ;  /* 0x0000001711177223 */ /* 0x004fc60000000018 */
[----:B------:R-:W0:Y:S01]  /*11c0*/  LDS R26, [R11+0x8a4] ;  /* 0x0008a4000b1a7984 */ /* 0x000e220000000800 */
[----:B---3--:R-:W-:-:S03]  /*11d0*/  FFMA R17, R17, R16, R21 ;  /* 0x0000001011117223 */ /* 0x008fc60000000015 */
[----:B------:R-:W1:Y:S04]  /*11e0*/  LDS R21, [R11+0x464] ;  /* 0x000464000b157984 */ /* 0x000e680000000800 */
[----:B------:R-:W-:Y:S01]  /*11f0*/  LDS R16, [R11+0xce8] ;  /* 0x000ce8000b107984 */ /* 0x000fe20000000800 */
[----:B----4-:R-:W-:-:S03]  /*1200*/  FFMA R24, R2, R15, R23 ;  /* 0x0000000f02187223 */ /* 0x010fc60000000017 */
[----:B------:R-:W2:Y:S01]  /*1210*/  LDS R15, [R8+0x28] ;  /* 0x00002800080f7984 */ /* 0x000ea20000000800 */
[----:B-----5:R-:W-:-:S03]  /*1220*/  FFMA R17, R2, R28, R17 ;  /* 0x0000001c02117223 */ /* 0x020fc60000000011 */
[----:B------:R-:W3:Y:S04]  /*1230*/  LDS R23, [R11+0x28] ;  /* 0x000028000b177984 */ /* 0x000ee80000000800 */
[----:B------:R-:W-:Y:S04]  /*1240*/  LDS R28, [R11+0xcec] ;  /* 0x000cec000b1c7984 */ /* 0x000fe80000000800 */
[----:B------:R-:W-:Y:S04]  /*1250*/  LDS R25, [R11+0x474] ;  /* 0x000474000b197984 */ /* 0x000fe80000000800 */
[----:B------:R-:W-:Y:S01]  /*1260*/  LDS R27, [R11+0x8b4] ;  /* 0x0008b4000b1b7984 */ /* 0x000fe20000000800 */
[----:B0-----:R-:W-:-:S03]  /*1270*/  FFMA R19, R2, R26, R19 ;  /* 0x0000001a02137223 */ /* 0x001fc60000000013 */
[----:B------:R-:W-:Y:S01]  /*1280*/  LDS R26, [R11+0x30] ;  /* 0x000030000b1a7984 */ /* 0x000fe20000000800 */
[----:B-1----:R-:W-:-:S03]  /*1290*/  FFMA R3, R2, R21, R3 ;  /* 0x0000001502037223 */ /* 0x002fc60000000003 */
[----:B------:R-:W-:Y:S01]  /*12a0*/  LDS R21, [R11+0x46c] ;  /* 0x00046c000b157984 */ /* 0x000fe20000000800 */
[C---:B--2---:R-:W-:Y:S01]  /*12b0*/  FFMA R22, R15.reuse, R22, R3 ;  /* 0x000000160f167223 */ /* 0x044fe20000000003 */
[C---:B------:R-:W-:Y:S01]  /*12c0*/  FFMA R18, R15.reuse, R18, R19 ;  /* 0x000000120f127223 */ /* 0x040fe20000000013 */
[C---:B------:R-:W-:Y:S01]  /*12d0*/  FFMA R17, R15.reuse, R16, R17 ;  /* 0x000000100f117223 */ /* 0x040fe20000000011 */
[----:B------:R-:W-:Y:S01]  /*12e0*/  LDS R19, [R11+0x2c] ;  /* 0x00002c000b137984 */ /* 0x000fe20000000800 */
[----:B---3--:R-:W-:-:S03]  /*12f0*/  FFMA R2, R15, R23, R24 ;  /* 0x000000170f027223 */ /* 0x008fc60000000018 */
[----:B------:R-:W0:Y:S04]  /*1300*/  LDS R15, [R8+0x2c] ;  /* 0x00002c00080f7984 */ /* 0x000e280000000800 */
[----:B------:R-:W1:Y:S04]  /*1310*/  LDS R23, [R11+0x8ac] ;  /* 0x0008ac000b177984 */ /* 0x000e680000000800 */
[----:B------:R-:W2:Y:S04]  /*1320*/  LDS R3, [R8+0x30] ;  /* 0x0000300008037984 */ /* 0x000ea80000000800 */
[----:B------:R-:W3:Y:S04]  /*1330*/  LDS R16, [R11+0x8b0] ;  /* 0x0008b0000b107984 */ /* 0x000ee80000000800 */
[----:B------:R-:W4:Y:S01]  /*1340*/  LDS R24, [R11+0x470] ;  /* 0x000470000b187984 */ /* 0x000f220000000800 */
[C---:B0-----:R-:W-:Y:S01]  /*1350*/  FFMA R2, R15.reuse, R19, R2 ;  /* 0x000000130f027223 */ /* 0x041fe20000000002 */
[----:B------:R-:W-:-:S02]  /*1360*/  FFMA R21, R15, R21, R22 ;  /* 0x000000150f157223 */ /* 0x000fc40000000016 */
[----:B------:R-:W0:Y:S01]  /*1370*/  LDS R19, [R11+0xcf0] ;  /* 0x000cf0000b137984 */ /* 0x000e220000000800 */
[C---:B-1----:R-:W-:Y:S01]  /*1380*/  FFMA R23, R15.reuse, R23, R18 ;  /* 0x000000170f177223 */ /* 0x042fe20000000012 */
[----:B------:R-:W-:Y:S02]  /*1390*/  FFMA R18, R15, R28, R17 ;  /* 0x0000001c0f127223 */ /* 0x000fe40000000011 */
[----:B------:R-:W1:Y:S01]  /*13a0*/  LDS R17, [R8+0x34] ;  /* 0x0000340008117984 */ /* 0x000e620000000800 */
[----:B--2---:R-:W-:-:S03]  /*13b0*/  FFMA R26, R3, R26, R2 ;  /* 0x0000001a031a7223 */ /* 0x004fc60000000002 */
[----:B------:R-:W-:Y:S01]  /*13c0*/  LDS R2, [R8+0x38] ;  /* 0x0000380008027984 */ /* 0x000fe20000000800 */
[----:B---3--:R-:W-:-:S03]  /*13d0*/  FFMA R22, R3, R16, R23 ;  /* 0x0000001003167223 */ /* 0x008fc60000000017 */
[----:B------:R-:W2:Y:S01]  /*13e0*/  LDS R23, [R11+0x34] ;  /* 0x000034000b177984 */ /* 0x000ea20000000800 */
[----:B----4-:R-:W-:-:S03]  /*13f0*/  FFMA R24, R3, R24, R21 ;  /* 0x0000001803187223 */ /* 0x010fc60000000015 */
[----:B------:R-:W3:Y:S04]  /*1400*/  LDS R15, [R11+0x38] ;  /* 0x000038000b0f7984 */ /* 0x000ee80000000800 */
[----:B------:R-:W4:Y:S04]  /*1410*/  LDS R16, [R11+0xcf4] ;  /* 0x000cf4000b107984 */ /* 0x000f280000000800 */
[----:B------:R-:W5:Y:S01]  /*1420*/  LDS R28, [R11+0x8b8] ;  /* 0x0008b8000b1c7984 */ /* 0x000f620000000800 */
[----:B0-----:R-:W-:-:S03]  /*1430*/  FFMA R21, R3, R19, R18 ;  /* 0x0000001303157223 */ /* 0x001fc60000000012 */
[----:B------:R-:W0:Y:S01]  /*1440*/  LDS R18, [R11+0x478] ;  /* 0x000478000b127984 */ /* 0x000e220000000800 */
[C---:B-1----:R-:W-:Y:S01]  /*1450*/  FFMA R3, R17.reuse, R25, R24 ;  /* 0x0000001911037223 */ /* 0x042fe20000000018 */
[C---:B------:R-:W-:Y:S02]  /*1460*/  FFMA R19, R17.reuse, R27, R22 ;  /* 0x0000001b11137223 */ /* 0x040fe40000000016 */
[----:B------:R-:W-:Y:S04]  /*1470*/  LDS R25, [R11+0x3c] ;  /* 0x00003c000b197984 */ /* 0x000fe80000000800 */
[----:B------:R-:W-:Y:S01]  /*1480*/  LDS R24, [R11+0x8bc] ;  /* 0x0008bc000b187984 */ /* 0x000fe20000000800 */
[----:B--2---:R-:W-:-:S03]  /*1490*/  FFMA R23, R17, R23, R26 ;  /* 0x0000001711177223 */ /* 0x004fc6000000001a */
[----:B------:R-:W-:Y:S01]  /*14a0*/  LDS R22, [R11+0xcfc] ;  /* 0x000cfc000b167984 */ /* 0x000fe20000000800 */
[----:B---3--:R-:W-:-:S03]  /*14b0*/  FFMA R26, R2, R15, R23 ;  /* 0x0000000f021a7223 */ /* 0x008fc60000000017 */
[----:B------:R-:W1:Y:S01]  /*14c0*/  LDS R15, [R11+0xcf8] ;  /* 0x000cf8000b0f7984 */ /* 0x000e620000000800 */
[----:B----4-:R-:W-:-:S03]  /*14d0*/  FFMA R17, R17, R16, R21 ;  /* 0x0000001011117223 */ /* 0x010fc60000000015 */
[----:B------:R-:W2:Y:S01]  /*14e0*/  LDS R21, [R8+0x3c] ;  /* 0x00003c0008157984 */ /* 0x000ea20000000800 */
[----:B-----5:R-:W-:-:S03]  /*14f0*/  FFMA R19, R2, R28, R19 ;  /* 0x0000001c02137223 */ /* 0x020fc60000000013 */
[----:B------:R-:W3:Y:S01]  /*1500*/  LDS R16, [R11+0x47c] ;  /* 0x00047c000b107984 */ /* 0x000ee20000000800 */
[C---:B0-----:R-:W-:Y:S01]  /*1510*/  FFMA R3, R2.reuse, R18, R3 ;  /* 0x0000001202037223 */ /* 0x041fe20000000003 */
[----:B-1----:R-:W-:Y:S01]  /*1520*/  FFMA R23, R2, R15, R17 ;  /* 0x0000000f02177223 */ /* 0x002fe20000000011 */
[C---:B--2---:R-:W-:Y:S01]  /*1530*/  FFMA R17, R21.reuse, R25, R26 ;  /* 0x0000001915117223 */ /* 0x044fe2000000001a */
[C---:B------:R-:W-:Y:S02]  /*1540*/  FFMA R15, R21.reuse, R24, R19 ;  /* 0x00000018150f7223 */ /* 0x040fe40000000013 */
[C---:B------:R-:W-:Y:S01]  /*1550*/  FFMA R18, R21.reuse, R22, R23 ;  /* 0x0000001615127223 */ /* 0x040fe20000000017 */
[----:B---3--:R-:W-:Y:S01]  /*1560*/  FFMA R16, R21, R16, R3 ;  /* 0x0000001015107223 */ /* 0x008fe20000000003 */
[----:B------:R-:W-:Y:S06]  /*1570*/  BAR.SYNC.DEFER_BLOCKING 0x0 ;  /* 0x0000000000007b1d */ /* 0x000fec0000010000 */
[----:B------:R-:W-:Y:S05]  /*1580*/  BRA.U !UP0, `(.L_x_107) ;  /* 0xfffffff108487547 */ /* 0x000fea000b83ffff */
.L_x_97:
[----:B------:R-:W0:Y:S01]  /*1590*/  LDCU UR4, c[0x0][0x398] ;  /* 0x00007300ff0477ac */ /* 0x000e220008000800 */
[----:B------:R-:W-:-:S04]  /*15a0*/  IADD3 R20, PT, PT, R20, 0x1, RZ ;  /* 0x0000000114147810 */ /* 0x000fc80007ffe0ff */
[----:B0-----:R-:W-:-:S13]  /*15b0*/  ISETP.NE.AND P0, PT, R20, UR4, PT ;  /* 0x0000000414007c0c */ /* 0x001fda000bf05270 */
[----:B------:R-:W-:Y:S05]  /*15c0*/  @P0 BRA `(.L_x_108) ;  /* 0xfffffff000000947 */ /* 0x000fea000383ffff */
.L_x_96:
[----:B------:R-:W0:Y:S01]  /*15d0*/  LDCU UR4, c[0x0][0x39c] ;  /* 0x00007380ff0477ac */ /* 0x000e220008000800 */
[----:B------:R-:W1:Y:S01]  /*15e0*/  LDC R7, c[0x0][0x3ac] ;  /* 0x0000eb00ff077b82 */ /* 0x000e620000000800 */
[----:B------:R-:W1:Y:S01]  /*15f0*/  LDCU UR9, c[0x0][0x3b0] ;  /* 0x00007600ff0977ac */ /* 0x000e620008000800 */
[----:B0-----:R-:W-:Y:S01]  /*1600*/  ISETP.GE.U32.AND P0, PT, R6, UR4, PT ;  /* 0x0000000406007c0c */ /* 0x001fe2000bf06070 */
[----:B-1----:R-:W-:-:S12]  /*1610*/  IMAD R7, R7, UR9, RZ ;  /* 0x0000000907077c24 */ /* 0x002fd8000f8e02ff */
[----:B------:R-:W-:Y:S05]  /*1620*/  @P0 EXIT ;  /* 0x000000000000094d */ /* 0x000fea0003800000 */
[----:B------:R-:W0:Y:S01]  /*1630*/  S2R R5, SR_TID.X ;  /* 0x0000000000057919 */ /* 0x000e220000002100 */
[----:B------:R-:W1:Y:S01]  /*1640*/  LDC.64 R2, c[0x0][0x390] ;  /* 0x0000e400ff027b82 */ /* 0x000e620000000a00 */
[----:B------:R-:W-:-:S04]  /*1650*/  IMAD R4, R7, UR4, RZ ;  /* 0x0000000407047c24 */ /* 0x000fc8000f8e02ff */
[----:B------:R-:W-:Y:S01]  /*1660*/  IMAD R9, R4, 0x30, RZ ;  /* 0x0000003004097824 */ /* 0x000fe200078e02ff */
[----:B0-----:R-:W-:-:S05]  /*1670*/  IADD3 R5, PT, PT, R5, UR5, RZ ;  /* 0x0000000505057c10 */ /* 0x001fca000fffe0ff */
[----:B------:R-:W-:-:S04]  /*1680*/  IMAD R5, R5, UR4, R6 ;  /* 0x0000000405057c24 */ /* 0x000fc8000f8e0206 */
[----:B------:R-:W-:Y:S01]  /*1690*/  IMAD R5, R5, R7, R0 ;  /* 0x0000000705057224 */ /* 0x000fe200078e0200 */
[----:B------:R-:W-:-:S03]  /*16a0*/  SHF.L.U32 R7, R4, 0x5, RZ ;  /* 0x0000000504077819 */ /* 0x000fc600000006ff */
[----:B-1----:R-:W-:Y:S01]  /*16b0*/  IMAD.WIDE.U32 R2, R5, 0x4, R2 ;  /* 0x0000000405027825 */ /* 0x002fe200078e0002 */
[----:B------:R-:W-:-:S04]  /*16c0*/  SHF.L.U32 R5, R4, 0x4, RZ ;  /* 0x0000000404057819 */ /* 0x000fc800000006ff */
[----:B------:R-:W-:Y:S01]  /*16d0*/  STG.E desc[UR12][R2.64], R17 ;  /* 0x0000001102007986 */ /* 0x000fe2000c10190c */
[----:B------:R-:W-:-:S04]  /*16e0*/  IMAD.WIDE R4, R5, 0x4, R2 ;  /* 0x0000000405047825 */ /* 0x000fc800078e0202 */
[--C-:B------:R-:W-:Y:S01]  /*16f0*/  IMAD.WIDE R6, R7, 0x4, R2.reuse ;  /* 0x0000000407067825 */ /* 0x100fe200078e0202 */
[----:B------:R-:W-:Y:S03]  /*1700*/  STG.E desc[UR12][R4.64], R16 ;  /* 0x0000001004007986 */ /* 0x000fe6000c10190c */
[----:B------:R-:W-:Y:S01]  /*1710*/  IMAD.WIDE R8, R9, 0x4, R2 ;  /* 0x0000000409087825 */ /* 0x000fe200078e0202 */
[----:B------:R-:W-:Y:S04]  /*1720*/  STG.E desc[UR12][R6.64], R15 ;  /* 0x0000000f06007986 */ /* 0x000fe8000c10190c */
[----:B------:R-:W-:Y:S01]  /*1730*/  STG.E desc[UR12][R8.64], R18 ;  /* 0x0000001208007986 */ /* 0x000fe2000c10190c */
[----:B------:R-:W-:Y:S05]  /*1740*/  EXIT ;  /* 0x000000000000794d */ /* 0x000fea0003800000 */
.L_x_109:
        /* <DEDUP_REMOVED lines=11> */
.L_x_139:


//--------------------- .text._Z22conv2d_acc_gradFiltersILi16ELi16ELi2ELi1ELi16EEvPfS0_S0_iiiiiiiiiii --------------------------
	.section	.text._Z22conv2d_acc_gradFiltersILi16ELi16ELi2ELi1ELi16EEvPfS0_S0_iiiiiiiiiii,"ax",@progbits
	.align	128
        .global         _Z22conv2d_acc_gradFiltersILi16ELi16ELi2ELi1ELi16EEvPfS0_S0_iiiiiiiiiii
        .type           _Z22conv2d_acc_gradFiltersILi16ELi16ELi2ELi1ELi16EEvPfS0_S0_iiiiiiiiiii,@function
        .size           _Z22conv2d_acc_gradFiltersILi16ELi16ELi2ELi1ELi16EEvPfS0_S0_iiiiiiiiiii,(.L_x_140 - _Z22conv2d_acc_gradFiltersILi16ELi16ELi2ELi1ELi16EEvPfS0_S0_iiiiiiiiiii)
        .other          _Z22conv2d_acc_gradFiltersILi16ELi16ELi2ELi1ELi16EEvPfS0_S0_iiiiiiiiiii,@"STO_CUDA_ENTRY STV_DEFAULT"
_Z22conv2d_acc_gradFiltersILi16ELi16ELi2ELi1ELi16EEvPfS0_S0_iiiiiiiiiii:
.text._Z22conv2d_acc_gradFiltersILi16ELi16ELi2ELi1ELi16EEvPfS0_S0_iiiiiiiiiii:
[----:B------:R-:W-:Y:S01]  /*0000*/  LDC R1, c[0x0][0x37c] ;  /* 0x0000df00ff017b82 */ /* 0x000fe20000000800 */
[----:B------:R-:W0:Y:S07]  /*0010*/  LDCU UR12, c[0x0][0x39c] ;  /* 0x00007380ff0c77ac */ /* 0x000e2e0008000800 */
[----:B------:R-:W1:Y:S01]  /*0020*/  LDC R3, c[0x0][0x3b0] ;  /* 0x0000ec00ff037b82 */ /* 0x000e620000000800 */
[----:B------:R-:W2:Y:S01]  /*0030*/  S2R R2, SR_CTAID.Y ;  /* 0x0000000000027919 */ /* 0x000ea20000002600 */
[----:B------:R-:W-:Y:S01]  /*0040*/  HFMA2 R19, -RZ, RZ, 0, 0 ;  /* 0x00000000ff137431 */ /* 0x000fe200000001ff */
[----:B------:R-:W3:Y:S01]  /*0050*/  LDCU UR8, c[0x0][0x398] ;  /* 0x00007300ff0877ac */ /* 0x000ee20008000800 */
[----:B------:R-:W-:Y:S01]  /*0060*/  IMAD.MOV.U32 R17, RZ, RZ, RZ ;  /* 0x000000ffff117224 */ /* 0x000fe200078e00ff */
[----:B------:R-:W4:Y:S01]  /*0070*/  S2R R9, SR_TID.Y ;  /* 0x0000000000097919 */ /* 0x000f220000002200 */
[----:B------:R-:W5:Y:S02]  /*0080*/  LDCU.64 UR10, c[0x0][0x3a0] ;  /* 0x00007400ff0a77ac */ /* 0x000f640008000a00 */
[----:B------:R-:W4:Y:S01]  /*0090*/  S2UR UR6, SR_CTAID.X ;  /* 0x00000000000679c3 */ /* 0x000f220000002500 */
[----:B------:R-:W5:Y:S01]  /*00a0*/  LDCU UR9, c[0x0][0x3b8] ;  /* 0x00007700ff0977ac */ /* 0x000f620008000800 */
[----:B------:R-:W5:Y:S01]  /*00b0*/  LDCU UR7, c[0x0][0x3b4] ;  /* 0x00007680ff0777ac */ /* 0x000f620008000800 */
        /* <DEDUP_REMOVED lines=9> */
[----:B------:R-:W-:-:S04]  /*0150*/  UIMAD UR9, UR9, UR7, URZ ;  /* 0x00000007090972a4 */ /* 0x000fc8000f8e02ff */
[----:B------:R-:W-:Y:S01]  /*0160*/  IADD3 R7, PT, PT, RZ, -UR5, RZ ;  /* 0x80000005ff077c10 */ /* 0x000fe2000fffe0ff */
[----:B------:R-:W-:Y:S01]  /*0170*/  BAR.SYNC.DEFER_BLOCKING 0x0 ;  /* 0x0000000000007b1d */ /* 0x000fe20000010000 */
[----:B------:R-:W-:-:S05]  /*0180*/  ISETP.NE.U32.AND P2, PT, RZ, UR5, PT ;  /* 0x00000005ff007c0c */ /* 0x000fca000bf45070 */
[----:B------:R-:W3:Y:S08]  /*0190*/  I2F.U32.RP R0, UR5 ;  /* 0x0000000500007d06 */ /* 0x000ef00008209000 */
[----:B-1----:R-:W-:Y:S08]  /*01a0*/  MUFU.RCP R6, R6 ;  /* 0x0000000600067308 */ /* 0x002ff00000001000 */
[----:B---3--:R-:W1:Y:S02]  /*01b0*/  MUFU.RCP R0, R0 ;  /* 0x0000000000007308 */ /* 0x008e640000001000 */
[----:B-1----:R-:W-:-:S06]  /*01c0*/  IADD3 R4, PT, PT, R0, 0xffffffe, RZ ;  /* 0x0ffffffe00047810 */ /* 0x002fcc0007ffe0ff */
[----:B------:R1:W3:Y:S02]  /*01d0*/  F2I.FTZ.U32.TRUNC.NTZ R5, R4 ;  /* 0x0000000400057305 */ /* 0x0002e4000021f000 */
[----:B-1----:R-:W-:Y:S02]  /*01e0*/  IMAD.MOV.U32 R4, RZ, RZ, RZ ;  /* 0x000000ffff047224 */ /* 0x002fe400078e00ff */
[----:B---3--:R-:W-:-:S04]  /*01f0*/  IMAD R7, R7, R5, RZ ;  /* 0x0000000507077224 */ /* 0x008fc800078e02ff */
[----:B------:R-:W-:-:S06]  /*0200*/  IMAD.HI.U32 R5, R5, R7, R4 ;  /* 0x0000000705057227 */ /* 0x000fcc00078e0004 */
[----:B--2---:R-:W-:-:S05]  /*0210*/  IMAD.HI.U32 R0, R5, R2, RZ ;  /* 0x0000000205007227 */ /* 0x004fca00078e00ff */
[----:B------:R-:W-:-:S05]  /*0220*/  IADD3 R5, PT, PT, -R0, RZ, RZ ;  /* 0x000000ff00057210 */ /* 0x000fca0007ffe1ff */
[----:B------:R-:W-:Y:S01]  /*0230*/  IMAD R4, R5, UR5, R2 ;  /* 0x0000000505047c24 */ /* 0x000fe2000f8e0202 */
[----:B------:R-:W-:-:S04]  /*0240*/  IADD3 R5, PT, PT, R6, 0xffffffe, RZ ;  /* 0x0ffffffe06057810 */ /* 0x000fc80007ffe0ff */
[C---:B------:R-:W-:Y:S02]  /*0250*/  ISETP.GE.U32.AND P0, PT, R4.reuse, UR5, PT ;  /* 0x0000000504007c0c */ /* 0x040fe4000bf06070 */
[----:B------:R-:W1:Y:S11]  /*0260*/  F2I.FTZ.U32.TRUNC.NTZ R5, R5 ;  /* 0x0000000500057305 */ /* 0x000e76000021f000 */
[----:B------:R-:W-:Y:S01]  /*0270*/  @P0 VIADD R4, R4, -UR5 ;  /* 0x8000000504040c36 */ /* 0x000fe20008000000 */
[----:B------:R-:W-:-:S02]  /*0280*/  @P0 IADD3 R0, PT, PT, R0, 0x1, RZ ;  /* 0x0000000100000810 */ /* 0x000fc40007ffe0ff */
[----:B-1----:R-:W-:Y:S02]  /*0290*/  IADD3 R7, PT, PT, RZ, -R5, RZ ;  /* 0x80000005ff077210 */ /* 0x002fe40007ffe0ff */
[----:B------:R-:W-:Y:S01]  /*02a0*/  ISETP.GE.U32.AND P1, PT, R4, UR5, PT ;  /* 0x0000000504007c0c */ /* 0x000fe2000bf26070 */
[----:B------:R-:W-:Y:S02]  /*02b0*/  HFMA2 R4, -RZ, RZ, 0, 0 ;  /* 0x00000000ff047431 */ /* 0x000fe400000001ff */
[----:B------:R-:W-:-:S04]  /*02c0*/  IMAD R7, R7, R8, RZ ;  /* 0x0000000807077224 */ /* 0x000fc800078e02ff */
[----:B------:R-:W-:-:S06]  /*02d0*/  IMAD.HI.U32 R4, R5, R7, R4 ;  /* 0x0000000705047227 */ /* 0x000fcc00078e0004 */
[----:B------:R-:W-:Y:S01]  /*02e0*/  @P1 VIADD R0, R0, 0x1 ;  /* 0x0000000100001836 */ /* 0x000fe20000000000 */
[----:B------:R-:W-:-:S04]  /*02f0*/  @!P2 LOP3.LUT R0, RZ, UR5, RZ, 0x33, !PT ;  /* 0x00000005ff00ac12 */ /* 0x000fc8000f8e33ff */
[----:B------:R-:W-:Y:S01]  /*0300*/  IABS R6, R0 ;  /* 0x0000000000067213 */ /* 0x000fe20000000000 */
[----:B------:R-:W-:-:S03]  /*0310*/  IMAD.MOV R7, RZ, RZ, -R0 ;  /* 0x000000ffff077224 */ /* 0x000fc600078e0a00 */
[----:B------:R-:W-:Y:S01]  /*0320*/  MOV R5, R6 ;  /* 0x0000000600057202 */ /* 0x000fe20000000f00 */
[----:B------:R-:W-:Y:S01]  /*0330*/  IMAD R2, R7, UR5, R2 ;  /* 0x0000000507027c24 */ /* 0x000fe2000f8e0202 */
[----:B----4-:R-:W-:-:S03]  /*0340*/  USHF.L.U32 UR5, UR6, 0x5, URZ ;  /* 0x0000000506057899 */ /* 0x010fc600080006ff */
[----:B------:R-:W-:Y:S01]  /*0350*/  IMAD.HI.U32 R4, R4, R5, RZ ;  /* 0x0000000504047227 */ /* 0x000fe200078e00ff */
[----:B------:R-:W-:-:S03]  /*0360*/  SHF.L.U32 R2, R2, 0x4, RZ ;  /* 0x0000000402027819 */ /* 0x000fc600000006ff */
[----:B------:R-:W-:Y:S01]  /*0370*/  IMAD.MOV R6, RZ, RZ, -R4 ;  /* 0x000000ffff067224 */ /* 0x000fe200078e0a04 */
[----:B------:R-:W-:-:S03]  /*0380*/  IADD3 R7, PT, PT, R2, R9, RZ ;  /* 0x0000000902077210 */ /* 0x000fc60007ffe0ff */
[----:B------:R-:W-:-:S05]  /*0390*/  IMAD R5, R8, R6, R5 ;  /* 0x0000000608057224 */ /* 0x000fca00078e0205 */
[----:B------:R-:W-:-:S13]  /*03a0*/  ISETP.GT.U32.AND P2, PT, R8, R5, PT ;  /* 0x000000050800720c */ /* 0x000fda0003f44070 */
[-C--:B------:R-:W-:Y:S02]  /*03b0*/  @!P2 IADD3 R5, PT, PT, R5, -R8.reuse, RZ ;  /* 0x800000080505a210 */ /* 0x080fe40007ffe0ff */
[----:B------:R-:W-:Y:S02]  /*03c0*/  @!P2 IADD3 R4, PT, PT, R4, 0x1, RZ ;  /* 0x000000010404a810 */ /* 0x000fe40007ffe0ff */
[----:B------:R-:W-:Y:S02]  /*03d0*/  ISETP.GE.U32.AND P0, PT, R5, R8, PT ;  /* 0x000000080500720c */ /* 0x000fe40003f06070 */
[----:B------:R-:W-:Y:S02]  /*03e0*/  LOP3.LUT R5, R0, R3, RZ, 0x3c, !PT ;  /* 0x0000000300057212 */ /* 0x000fe400078e3cff */
[----:B------:R-:W-:Y:S02]  /*03f0*/  ISETP.NE.AND P2, PT, R3, RZ, PT ;  /* 0x000000ff0300720c */ /* 0x000fe40003f45270 */
[----:B------:R-:W-:-:S07]  /*0400*/  ISETP.GE.AND P1, PT, R5, RZ, PT ;  /* 0x000000ff0500720c */ /* 0x000fce0003f26270 */
[----:B------:R-:W-:-:S05]  /*0410*/  @P0 VIADD R4, R4, 0x1 ;  /* 0x0000000104040836 */ /* 0x000fca0000000000 */
[----:B------:R-:W-:Y:S02]  /*0420*/  MOV R5, R4 ;  /* 0x0000000400057202 */ /* 0x000fe40000000f00 */
[----:B------:R-:W1:Y:S02]  /*0430*/  S2R R4, SR_TID.X ;  /* 0x0000000000047919 */ /* 0x000e640000002100 */
[----:B------:R-:W-:Y:S02]  /*0440*/  @!P1 IADD3 R5, PT, PT, -R5, RZ, RZ ;  /* 0x000000ff05059210 */ /* 0x000fe40007ffe1ff */
[----:B------:R-:W-:-:S04]  /*0450*/  @!P2 LOP3.LUT R5, RZ, R3, RZ, 0x33, !PT ;  /* 0x00000003ff05a212 */ /* 0x000fc800078e33ff */
[----:B------:R-:W-:-:S05]  /*0460*/  IADD3 R6, PT, PT, -R5, RZ, RZ ;  /* 0x000000ff05067210 */ /* 0x000fca0007ffe1ff */
[----:B------:R-:W-:-:S04]  /*0470*/  IMAD R3, R3, R6, R0 ;  /* 0x0000000603037224 */ /* 0x000fc800078e0200 */
[----:B------:R-:W-:-:S04]  /*0480*/  IMAD R6, R2, UR4, R3 ;  /* 0x0000000402067c24 */ /* 0x000fc8000f8e0203 */
[----:B------:R-:W-:Y:S01]  /*0490*/  IMAD R5, R5, UR11, R6 ;  /* 0x0000000b05057c24 */ /* 0x000fe2000f8e0206 */
[----:B0-----:R-:W-:Y:S06]  /*04a0*/  BRA.U !UP0, `(.L_x_110) ;  /* 0x0000000d08307547 */ /* 0x001fec000b800000 */
[----:B------:R-:W0:Y:S01]  /*04b0*/  S2UR UR7, SR_CgaCtaId ;  /* 0x00000000000779c3 */ /* 0x000e220000008800 */
[----:B------:R-:W-:Y:S01]  /*04c0*/  UMOV UR6, 0x400 ;  /* 0x0000040000067882 */ /* 0x000fe20000000000 */
[----:B------:R-:W2:Y:S01]  /*04d0*/  LDCU UR8, c[0x0][0x3bc] ;  /* 0x00007780ff0877ac */ /* 0x000ea20008000800 */
[C---:B-1----:R-:W-:Y:S02]  /*04e0*/  LOP3.LUT R2, R4.reuse, 0xf, RZ, 0xc0, !PT ;  /* 0x0000000f04027812 */ /* 0x042fe400078ec0ff */
[----:B------:R-:W-:Y:S02]  /*04f0*/  LEA.HI R8, R4, R9, RZ, 0x1c ;  /* 0x0000000904087211 */ /* 0x000fe400078fe0ff */
[----:B------:R-:W-:Y:S02]  /*0500*/  SHF.L.U32 R13, R2, 0x2, RZ ;  /* 0x00000002020d7819 */ /* 0x000fe400000006ff */
[----:B------:R-:W-:Y:S01]  /*0510*/  SHF.R.S32.HI R10, RZ, 0x1f, R5 ;  /* 0x0000001fff0a7819 */ /* 0x000fe20000011405 */
[C---:B------:R-:W-:Y:S01]  /*0520*/  IMAD R12, R8.reuse, UR4, RZ ;  /* 0x00000004080c7c24 */ /* 0x040fe2000f8e02ff */
[----:B------:R-:W-:Y:S01]  /*0530*/  MOV R18, RZ ;  /* 0x000000ff00127202 */ /* 0x000fe20000000f00 */
[----:B------:R-:W-:Y:S01]  /*0540*/  IMAD R11, R8, 0x44, R13 ;  /* 0x00000044080b7824 */ /* 0x000fe200078e020d */
[----:B------:R-:W-:Y:S01]  /*0550*/  MOV R17, RZ ;  /* 0x000000ff00117202 */ /* 0x000fe20000000f00 */
[----:B--2---:R-:W-:-:S02]  /*0560*/  UIMAD UR8, UR11, UR8, URZ ;  /* 0x000000080b0872a4 */ /* 0x004fc4000f8e02ff */
[----:B0-----:R-:W-:Y:S02]  /*0570*/  ULEA UR10, UR7, UR6, 0x18 ;  /* 0x00000006070a7291 */ /* 0x001fe4000f8ec0ff */
[----:B------:R-:W-:-:S04]  /*0580*/  UIADD3 UR6, UPT, UPT, UR6, 0x440, URZ ;  /* 0x0000044006067890 */ /* 0x000fc8000fffe0ff */
[----:B------:R-:W-:Y:S01]  /*0590*/  ULEA UR7, UR7, UR6, 0x18 ;  /* 0x0000000607077291 */ /* 0x000fe2000f8ec0ff */
[----:B------:R-:W-:Y:S01]  /*05a0*/  IMAD.U32 R6, RZ, RZ, UR10 ;  /* 0x0000000aff067e24 */ /* 0x000fe2000f8e00ff */
[----:B------:R-:W-:-:S03]  /*05b0*/  UIMAD UR6, UR4, UR12, URZ ;  /* 0x0000000c040672a4 */ /* 0x000fc6000f8e02ff */
[----:B------:R-:W-:Y:S01]  /*05c0*/  IMAD R9, R9, 0x44, R6 ;  /* 0x0000004409097824 */ /* 0x000fe200078e0206 */
[----:B------:R-:W-:Y:S01]  /*05d0*/  IADD3 R13, PT, PT, R13, UR7, RZ ;  /* 0x000000070d0d7c10 */ /* 0x000fe2000fffe0ff */
[----:B------:R-:W-:Y:S02]  /*05e0*/  IMAD.U32 R15, RZ, RZ, UR7 ;  /* 0x00000007ff0f7e24 */ /* 0x000fe4000f8e00ff */
[----:B------:R-:W-:Y:S02]  /*05f0*/  VIADD R14, R11, UR7 ;  /* 0x000000070b0e7c36 */ /* 0x000fe40008000000 */
[----:B------:R-:W-:-:S07]  /*0600*/  IMAD R15, R4, 0x44, R15 ;  /* 0x00000044040f7824 */ /* 0x000fce00078e020f */
.L_x_122:
[----:B------:R-:W-:-:S09]  /*0610*/  UISETP.GE.AND UP0, UPT, UR9, 0x1, UPT ;  /* 0x000000010900788c */ /* 0x000fd2000bf06270 */
[----:B------:R-:W-:Y:S05]  /*0620*/  BRA.U !UP0, `(.L_x_111) ;  /* 0x0000000908c07547 */ /* 0x000fea000b800000 */
[----:B------:R-:W0:Y:S01]  /*0630*/  LDCU UR4, c[0x0][0x3a8] ;  /* 0x00007500ff0477ac */ /* 0x000e220008000800 */
[----:B------:R-:W-:Y:S02]  /*0640*/  UIMAD UR7, UR5, UR9, URZ ;  /* 0x00000009050772a4 */ /* 0x000fe4000f8e02ff */
[----:B0-----:R-:W-:-:S06]  /*0650*/  UIMAD UR4, UR9, UR4, URZ ;  /* 0x00000004090472a4 */ /* 0x001fcc000f8e02ff */
[----:B------:R-:W-:Y:S01]  /*0660*/  IMAD R6, R18, UR4, RZ ;  /* 0x0000000412067c24 */ /* 0x000fe2000f8e02ff */
[----:B------:R-:W-:-:S04]  /*0670*/  USHF.R.S32.HI UR4, URZ, 0x1f, UR7 ;  /* 0x0000001fff047899 */ /* 0x000fc80008011407 */
[----:B------:R-:W-:-:S04]  /*0680*/  IADD3 R16, P0, PT, R6, UR7, RZ ;  /* 0x0000000706107c10 */ /* 0x000fc8000ff1e0ff */
[----:B------:R-:W-:Y:S01]  /*0690*/  LEA.HI.X.SX32 R6, R6, UR4, 0x1, P0 ;  /* 0x0000000406067c11 */ /* 0x000fe200080f0eff */
[----:B------:R-:W-:-:S08]  /*06a0*/  UMOV UR4, URZ ;  /* 0x000000ff00047c82 */ /* 0x000fd00008000000 */
.L_x_121:
[----:B------:R-:W-:Y:S01]  /*06b0*/  LOP3.LUT R20, R4, 0xf, RZ, 0xc0, !PT ;  /* 0x0000000f04147812 */ /* 0x000fe200078ec0ff */
[----:B------:R-:W0:Y:S01]  /*06c0*/  LDCU.64 UR12, c[0x0][0x388] ;  /* 0x00007100ff0c77ac */ /* 0x000e220008000a00 */
[----:B------:R-:W-:Y:S02]  /*06d0*/  BSSY.RECONVERGENT B0, `(.L_x_112) ;  /* 0x0000050000007945 */ /* 0x000fe40003800200 */
[----:B------:R-:W-:-:S04]  /*06e0*/  IADD3 R20, PT, PT, R20, UR4, RZ ;  /* 0x0000000414147c10 */ /* 0x000fc8000fffe0ff */
[----:B------:R-:W-:-:S13]  /*06f0*/  ISETP.GE.AND P0, PT, R20, UR9, PT ;  /* 0x0000000914007c0c */ /* 0x000fda000bf06270 */
[----:B0-----:R-:W-:Y:S05]  /*0700*/  @!P0 BRA `(.L_x_113) ;  /* 0x0000000000308947 */ /* 0x001fea0003800000 */
[----:B------:R-:W-:-:S13]  /*0710*/  ISETP.GT.U32.AND P0, PT, R8, 0x1f, PT ;  /* 0x0000001f0800780c */ /* 0x000fda0003f04070 */
[----:B------:R-:W-:Y:S05]  /*0720*/  @P0 BRA `(.L_x_114) ;  /* 0x0000000400280947 */ /* 0x000fea0003800000 */
[----:B------:R-:W-:Y:S01]  /*0730*/  BSSY.RECONVERGENT B1, `(.L_x_115) ;  /* 0x0000008000017945 */ /* 0x000fe20003800200 */
[----:B------:R-:W-:Y:S01]  /*0740*/  MOV R2, R14 ;  /* 0x0000000e00027202 */ /* 0x000fe20000000f00 */
[----:B------:R-:W-:-:S07]  /*0750*/  IMAD.MOV.U32 R3, RZ, RZ, R8 ;  /* 0x000000ffff037224 */ /* 0x000fce00078e0008 */
.L_x_116:
[C---:B------:R-:W-:Y:S01]  /*0760*/  ISETP.GE.U32.AND P0, PT, R3.reuse, 0x10, PT ;  /* 0x000000100300780c */ /* 0x040fe20003f06070 */
[----:B------:R0:W-:Y:S01]  /*0770*/  STS [R2], RZ ;  /* 0x000000ff02007388 */ /* 0x0001e20000000800 */
[----:B------:R-:W-:Y:S02]  /*0780*/  IADD3 R3, PT, PT, R3, 0x10, RZ ;  /* 0x0000001003037810 */ /* 0x000fe40007ffe0ff */
[----:B0-----:R-:W-:-:S09]  /*0790*/  IADD3 R2, PT, PT, R2, 0x440, RZ ;  /* 0x0000044002027810 */ /* 0x001fd20007ffe0ff */
[----:B------:R-:W-:Y:S05]  /*07a0*/  @!P0 BRA `(.L_x_116) ;  /* 0xfffffffc00ec8947 */ /* 0x000fea000383ffff */
[----:B------:R-:W-:Y:S05]  /*07b0*/  BSYNC.RECONVERGENT B1 ;  /* 0x0000000000017941 */ /* 0x000fea0003800200 */
.L_x_115:
[----:B------:R-:W-:Y:S05]  /*07c0*/  BRA `(.L_x_114) ;  /* 0x0000000400007947 */ /* 0x000fea0003800000 */
.L_x_113:
[C---:B------:R-:W-:Y:S01]  /*07d0*/  ISETP.GT.U32.AND P1, PT, R8.reuse, 0x1f, PT ;  /* 0x0000001f0800780c */ /* 0x040fe20003f24070 */
[----:B------:R-:W-:Y:S01]  /*07e0*/  BSSY.RECONVERGENT B1, `(.L_x_117) ;  /* 0x000000f000017945 */ /* 0x000fe20003800200 */
[----:B------:R-:W-:-:S11]  /*07f0*/  ISETP.GT.U32.AND P0, PT, R8, 0xf, PT ;  /* 0x0000000f0800780c */ /* 0x000fd60003f04070 */
[----:B------:R-:W-:Y:S05]  /*0800*/  @P1 BRA `(.L_x_118) ;  /* 0x0000000000301947 */ /* 0x000fea0003800000 */
[----:B------:R-:W-:-:S07]  /*0810*/  IMAD.MOV.U32 R21, RZ, RZ, R8 ;  /* 0x000000ffff157224 */ /* 0x000fce00078e0008 */
.L_x_119:
[----:B------:R-:W-:-:S05]  /*0820*/  IMAD R3, R21, UR9, R20 ;  /* 0x0000000915037c24 */ /* 0x000fca000f8e0214 */
[----:B------:R-:W-:-:S04]  /*0830*/  IADD3 R3, P1, PT, R3, R16, RZ ;  /* 0x0000001003037210 */ /* 0x000fc80007f3e0ff */
[----:B------:R-:W-:Y:S02]  /*0840*/  IADD3.X R22, PT, PT, RZ, R6, RZ, P1, !PT ;  /* 0x00000006ff167210 */ /* 0x000fe40000ffe4ff */
[----:B0-----:R-:W-:-:S04]  /*0850*/  LEA R2, P1, R3, UR12, 0x2 ;  /* 0x0000000c03027c11 */ /* 0x001fc8000f8210ff */
[----:B------:R-:W-:-:S05]  /*0860*/  LEA.HI.X R3, R3, UR13, R22, 0x2, P1 ;  /* 0x0000000d03037c11 */ /* 0x000fca00088f1416 */
[----:B------:R-:W2:Y:S01]  /*0870*/  LDG.E R2, desc[UR14][R2.64] ;  /* 0x0000000e02027981 */ /* 0x000ea2000c1e1900 */
[C---:B------:R-:W-:Y:S01]  /*0880*/  IMAD R23, R21.reuse, 0x44, R13 ;  /* 0x0000004415177824 */ /* 0x040fe200078e020d */
[C---:B------:R-:W-:Y:S02]  /*0890*/  ISETP.GE.U32.AND P1, PT, R21.reuse, 0x10, PT ;  /* 0x000000101500780c */ /* 0x040fe40003f26070 */
[----:B------:R-:W-:Y:S02]  /*08a0*/  IADD3 R21, PT, PT, R21, 0x10, RZ ;  /* 0x0000001015157810 */ /* 0x000fe40007ffe0ff */
[----:B--2---:R0:W-:Y:S09]  /*08b0*/  STS [R23], R2 ;  /* 0x0000000217007388 */ /* 0x0041f20000000800 */
[----:B------:R-:W-:Y:S05]  /*08c0*/  @!P1 BRA `(.L_x_119) ;  /* 0xfffffffc00d49947 */ /* 0x000fea000383ffff */
.L_x_118:
[----:B------:R-:W-:Y:S05]  /*08d0*/  BSYNC.RECONVERGENT B1 ;  /* 0x0000000000017941 */ /* 0x000fea0003800200 */
.L_x_117:
[----:B------:R-:W-:Y:S05]  /*08e0*/  @P0 BRA `(.L_x_114) ;  /* 0x0000000000b80947 */ /* 0x000fea0003800000 */
[----:B------:R-:W1:Y:S01]  /*08f0*/  LDCU UR7, c[0x0][0x39c] ;  /* 0x00007380ff0777ac */ /* 0x000e620008000800 */
[----:B0-----:R-:W-:-:S04]  /*0900*/  LEA.HI R2, R4, R7, RZ, 0x1c ;  /* 0x0000000704027211 */ /* 0x001fc800078fe0ff */
[----:B-1----:R-:W-:-:S13]  /*0910*/  ISETP.GE.AND P0, PT, R2, UR7, PT ;  /* 0x0000000702007c0c */ /* 0x002fda000bf06270 */
[----:B------:R-:W-:Y:S05]  /*0920*/  @P0 BRA `(.L_x_120) ;  /* 0x0000000000a40947 */ /* 0x000fea0003800000 */
[----:B------:R-:W0:Y:S01]  /*0930*/  LDC R21, c[0x0][0x3b8] ;  /* 0x0000ee00ff157b82 */ /* 0x000e220000000800 */
[----:B------:R-:W-:Y:S01]  /*0940*/  IABS R24, R20 ;  /* 0x0000001400187213 */ /* 0x000fe20000000000 */
[----:B------:R-:W1:Y:S01]  /*0950*/  LDCU UR7, c[0x0][0x3c0] ;  /* 0x00007800ff0777ac */ /* 0x000e620008000800 */
[----:B------:R-:W2:Y:S01]  /*0960*/  LDCU.64 UR16, c[0x0][0x380] ;  /* 0x00007000ff1077ac */ /* 0x000ea20008000a00 */
[----:B0-----:R-:W-:-:S04]  /*0970*/  IABS R22, R21 ;  /* 0x0000001500167213 */ /* 0x001fc80000000000 */
[----:B------:R-:W0:Y:S08]  /*0980*/  I2F.RP R23, R22 ;  /* 0x0000001600177306 */ /* 0x000e300000209400 */
[----:B0-----:R-:W0:Y:S02]  /*0990*/  MUFU.RCP R23, R23 ;  /* 0x0000001700177308 */ /* 0x001e240000001000 */
[----:B0-----:R-:W-:-:S06]  /*09a0*/  IADD3 R2, PT, PT, R23, 0xffffffe, RZ ;  /* 0x0ffffffe17027810 */ /* 0x001fcc0007ffe0ff */
[----:B------:R0:W3:Y:S02]  /*09b0*/  F2I.FTZ.U32.TRUNC.NTZ R3, R2 ;  /* 0x0000000200037305 */ /* 0x0000e4000021f000 */
[----:B0-----:R-:W-:Y:S02]  /*09c0*/  HFMA2 R2, -RZ, RZ, 0, 0 ;  /* 0x00000000ff027431 */ /* 0x001fe400000001ff */
[----:B---3--:R-:W-:-:S04]  /*09d0*/  IMAD.MOV R25, RZ, RZ, -R3 ;  /* 0x000000ffff197224 */ /* 0x008fc800078e0a03 */
[----:B------:R-:W-:-:S04]  /*09e0*/  IMAD R25, R25, R22, RZ ;  /* 0x0000001619197224 */ /* 0x000fc800078e02ff */
[----:B------:R-:W-:Y:S01]  /*09f0*/  IMAD.HI.U32 R3, R3, R25, R2 ;  /* 0x0000001903037227 */ /* 0x000fe200078e0002 */
[----:B------:R-:W-:-:S04]  /*0a00*/  LOP3.LUT R2, R20, R21, RZ, 0x3c, !PT ;  /* 0x0000001514027212 */ /* 0x000fc800078e3cff */
[----:B------:R-:W-:Y:S01]  /*0a10*/  ISETP.GE.AND P1, PT, R2, RZ, PT ;  /* 0x000000ff0200720c */ /* 0x000fe20003f26270 */
[----:B------:R-:W-:-:S05]  /*0a20*/  IMAD.HI.U32 R3, R3, R24, RZ ;  /* 0x0000001803037227 */ /* 0x000fca00078e00ff */
[----:B------:R-:W-:-:S05]  /*0a30*/  IADD3 R23, PT, PT, -R3, RZ, RZ ;  /* 0x000000ff03177210 */ /* 0x000fca0007ffe1ff */
[----:B------:R-:W-:-:S05]  /*0a40*/  IMAD R23, R22, R23, R24 ;  /* 0x0000001716177224 */ /* 0x000fca00078e0218 */
[----:B------:R-:W-:-:S13]  /*0a50*/  ISETP.GT.U32.AND P2, PT, R22, R23, PT ;  /* 0x000000171600720c */ /* 0x000fda0003f44070 */
[-C--:B------:R-:W-:Y:S01]  /*0a60*/  @!P2 IADD3 R23, PT, PT, R23, -R22.reuse, RZ ;  /* 0x800000161717a210 */ /* 0x080fe20007ffe0ff */
[----:B------:R-:W-:Y:S01]  /*0a70*/  @!P2 VIADD R3, R3, 0x1 ;  /* 0x000000010303a836 */ /* 0x000fe20000000000 */
[----:B------:R-:W-:Y:S02]  /*0a80*/  ISETP.NE.AND P2, PT, R21, RZ, PT ;  /* 0x000000ff1500720c */ /* 0x000fe40003f45270 */
[----:B------:R-:W-:-:S13]  /*0a90*/  ISETP.GE.U32.AND P0, PT, R23, R22, PT ;  /* 0x000000161700720c */ /* 0x000fda0003f06070 */
[----:B------:R-:W-:-:S04]  /*0aa0*/  @P0 IADD3 R3, PT, PT, R3, 0x1, RZ ;  /* 0x0000000103030810 */ /* 0x000fc80007ffe0ff */
[----:B------:R-:W-:Y:S02]  /*0ab0*/  @!P1 IADD3 R3, PT, PT, -R3, RZ, RZ ;  /* 0x000000ff03039210 */ /* 0x000fe40007ffe1ff */
[----:B------:R-:W-:-:S04]  /*0ac0*/  @!P2 LOP3.LUT R3, RZ, R21, RZ, 0x33, !PT ;  /* 0x00000015ff03a212 */ /* 0x000fc800078e33ff */
[----:B------:R-:W-:-:S05]  /*0ad0*/  IADD3 R2, PT, PT, -R3, RZ, RZ ;  /* 0x000000ff03027210 */ /* 0x000fca0007ffe1ff */
[----:B------:R-:W-:Y:S02]  /*0ae0*/  IMAD R20, R21, R2, R20 ;  /* 0x0000000215147224 */ /* 0x000fe400078e0214 */
[----:B------:R-:W-:Y:S02]  /*0af0*/  IMAD R2, R18, UR6, RZ ;  /* 0x0000000612027c24 */ /* 0x000fe4000f8e02ff */
[----:B-1----:R-:W-:-:S04]  /*0b00*/  IMAD R20, R20, UR7, RZ ;  /* 0x0000000714147c24 */ /* 0x002fc8000f8e02ff */
[----:B------:R-:W-:Y:S01]  /*0b10*/  IMAD R3, R3, UR8, R20 ;  /* 0x0000000803037c24 */ /* 0x000fe2000f8e0214 */
[----:B------:R-:W-:-:S03]  /*0b20*/  IADD3 R20, P0, PT, R5, R2, RZ ;  /* 0x0000000205147210 */ /* 0x000fc60007f1e0ff */
[----:B------:R-:W-:Y:S01]  /*0b30*/  IMAD.IADD R3, R12, 0x1, R3 ;  /* 0x000000010c037824 */ /* 0x000fe200078e0203 */
[----:B------:R-:W-:-:S04]  /*0b40*/  LEA.HI.X.SX32 R2, R2, R10, 0x1, P0 ;  /* 0x0000000a02027211 */ /* 0x000fc800000f0eff */
[----:B------:R-:W-:-:S04]  /*0b50*/  IADD3 R20, P0, PT, R3, R20, RZ ;  /* 0x0000001403147210 */ /* 0x000fc80007f1e0ff */
[----:B------:R-:W-:Y:S02]  /*0b60*/  LEA.HI.X.SX32 R3, R3, R2, 0x1, P0 ;  /* 0x0000000203037211 */ /* 0x000fe400000f0eff */
[----:B--2---:R-:W-:-:S04]  /*0b70*/  LEA R2, P0, R20, UR16, 0x2 ;  /* 0x0000001014027c11 */ /* 0x004fc8000f8010ff */
[----:B------:R-:W-:-:S05]  /*0b80*/  LEA.HI.X R3, R20, UR17, R3, 0x2, P0 ;  /* 0x0000001114037c11 */ /* 0x000fca00080f1403 */
[----:B------:R-:W2:Y:S04]  /*0b90*/  LDG.E R2, desc[UR14][R2.64] ;  /* 0x0000000e02027981 */ /* 0x000ea8000c1e1900 */
[----:B--2---:R1:W-:Y:S01]  /*0ba0*/  STS [R11+UR10], R2 ;  /* 0x000000020b007988 */ /* 0x0043e2000800080a */
[----:B------:R-:W-:Y:S05]  /*0bb0*/  BRA `(.L_x_114) ;  /* 0x0000000000047947 */ /* 0x000fea0003800000 */
.L_x_120:
[----:B------:R2:W-:Y:S02]  /*0bc0*/  STS [R11+UR10], RZ ;  /* 0x000000ff0b007988 */ /* 0x0005e4000800080a */
.L_x_114:
[----:B------:R-:W-:Y:S05]  /*0bd0*/  BSYNC.RECONVERGENT B0 ;  /* 0x0000000000007941 */ /* 0x000fea0003800200 */
.L_x_112:
[----:B------:R-:W-:Y:S01]  /*0be0*/  BAR.SYNC.DEFER_BLOCKING 0x0 ;  /* 0x0000000000007b1d */ /* 0x000fe20000010000 */
[----:B------:R-:W-:-:S04]  /*0bf0*/  UIADD3 UR4, UPT, UPT, UR4, 0x10, URZ ;  /* 0x0000001004047890 */ /* 0x000fc8000fffe0ff */
[----:B------:R-:W-:Y:S01]  /*0c00*/  UISETP.GE.AND UP0, UPT, UR4, UR9, UPT ;  /* 0x000000090400728c */ /* 0x000fe2000bf06270 */
[----:B01----:R-:W-:Y:S04]  /*0c10*/  LDS R2, [R9] ;  /* 0x0000000009027984 */ /* 0x003fe80000000800 */
[----:B------:R-:W0:Y:S04]  /*0c20*/  LDS R3, [R15] ;  /* 0x000000000f037984 */ /* 0x000e280000000800 */
[----:B------:R-:W1:Y:S04]  /*0c30*/  LDS R26, [R15+0x440] ;  /* 0x000440000f1a7984 */ /* 0x000e680000000800 */
[----:B------:R-:W-:Y:S04]  /*0c40*/  LDS R20, [R9+0x4] ;  /* 0x0000040009147984 */ /* 0x000fe80000000800 */
[----:B------:R-:W3:Y:S04]  /*0c50*/  LDS R21, [R15+0x4] ;  /* 0x000004000f157984 */ /* 0x000ee80000000800 */
[----:B------:R-:W4:Y:S04]  /*0c60*/  LDS R23, [R15+0x444] ;  /* 0x000444000f177984 */ /* 0x000f280000000800 */
[----:B------:R-:W-:Y:S04]  /*0c70*/  LDS R24, [R15+0x8] ;  /* 0x000008000f187984 */ /* 0x000fe80000000800 */
[----:B------:R-:W-:Y:S01]  /*0c80*/  LDS R22, [R15+0x448] ;  /* 0x000448000f167984 */ /* 0x000fe20000000800 */
[----:B0-----:R-:W-:-:S03]  /*0c90*/  FFMA R25, R2, R3, R19 ;  /* 0x0000000302197223 */ /* 0x001fc60000000013 */
[----:B------:R-:W0:Y:S01]  /*0ca0*/  LDS R19, [R9+0x8] ;  /* 0x0000080009137984 */ /* 0x000e220000000800 */
[----:B-1----:R-:W-:-:S03]  /*0cb0*/  FFMA R26, R2, R26, R17 ;  /* 0x0000001a021a7223 */ /* 0x002fc60000000011 */
[----:B------:R-:W-:Y:S04]  /*0cc0*/  LDS R2, [R9+0xc] ;  /* 0x00000c0009027984 */ /* 0x000fe80000000800 */
[----:B------:R-:W1:Y:S01]  /*0cd0*/  LDS R17, [R15+0xc] ;  /* 0x00000c000f117984 */ /* 0x000e620000000800 */
[----:B---3--:R-:W-:-:S03]  /*0ce0*/  FFMA R28, R20, R21, R25 ;  /* 0x00000015141c7223 */ /* 0x008fc60000000019 */
[----:B------:R-:W3:Y:S01]  /*0cf0*/  LDS R3, [R15+0x44c] ;  /* 0x00044c000f037984 */ /* 0x000ee20000000800 */
[----:B----4-:R-:W-:-:S03]  /*0d00*/  FFMA R23, R20, R23, R26 ;  /* 0x0000001714177223 */ /* 0x010fc6000000001a */
[----:B------:R-:W-:Y:S04]  /*0d10*/  LDS R20, [R9+0x10] ;  /* 0x0000100009147984 */ /* 0x000fe80000000800 */
[----:B------:R-:W4:Y:S04]  /*0d20*/  LDS R21, [R15+0x10] ;  /* 0x000010000f157984 */ /* 0x000f280000000800 */
[----:B------:R-:W-:Y:S01]  /*0d30*/  LDS R26, [R15+0x20] ;  /* 0x000020000f1a7984 */ /* 0x000fe20000000800 */
[C---:B0-----:R-:W-:Y:S01]  /*0d40*/  FFMA R25, R19.reuse, R24, R28 ;  /* 0x0000001813197223 */ /* 0x041fe2000000001c */
[----:B------:R-:W-:-:S02]  /*0d50*/  FFMA R27, R19, R22, R23 ;  /* 0x00000016131b7223 */ /* 0x000fc40000000017 */
[----:B------:R-:W0:Y:S04]  /*0d60*/  LDS R19, [R15+0x450] ;  /* 0x000450000f137984 */ /* 0x000e280000000800 */
[----:B------:R-:W-:Y:S01]  /*0d70*/  LDS R22, [R9+0x14] ;  /* 0x0000140009167984 */ /* 0x000fe20000000800 */
[----:B-1----:R-:W-:-:S03]  /*0d80*/  FFMA R29, R2, R17, R25 ;  /* 0x00000011021d7223 */ /* 0x002fc60000000019 */
[----:B------:R-:W1:Y:S01]  /*0d90*/  LDS R25, [R15+0x14] ;  /* 0x000014000f197984 */ /* 0x000e620000000800 */
[----:B---3--:R-:W-:-:S03]  /*0da0*/  FFMA R24, R2, R3, R27 ;  /* 0x0000000302187223 */ /* 0x008fc6000000001b */
[----:B------:R-:W3:Y:S04]  /*0db0*/  LDS R23, [R15+0x454] ;  /* 0x000454000f177984 */ /* 0x000ee80000000800 */
[----:B------:R-:W-:Y:S01]  /*0dc0*/  LDS R2, [R9+0x18] ;  /* 0x0000180009027984 */ /* 0x000fe20000000800 */
[----:B----4-:R-:W-:-:S03]  /*0dd0*/  FFMA R21, R20, R21, R29 ;  /* 0x0000001514157223 */ /* 0x010fc6000000001d */
[----:B------:R-:W4:Y:S04]  /*0de0*/  LDS R17, [R15+0x18] ;  /* 0x000018000f117984 */ /* 0x000f280000000800 */
[----:B------:R-:W5:Y:S01]  /*0df0*/  LDS R3, [R15+0x458] ;  /* 0x000458000f037984 */ /* 0x000f620000000800 */
[----:B0-----:R-:W-:-:S03]  /*0e00*/  FFMA R24, R20, R19, R24 ;  /* 0x0000001314187223 */ /* 0x001fc60000000018 */
[----:B------:R-:W-:Y:S04]  /*0e10*/  LDS R19, [R9+0x1c] ;  /* 0x00001c0009137984 */ /* 0x000fe80000000800 */
[----:B------:R-:W0:Y:S01]  /*0e20*/  LDS R20, [R15+0x45c] ;  /* 0x00045c000f147984 */ /* 0x000e220000000800 */
[C---:B-1----:R-:W-:Y:S01]  /*0e30*/  FFMA R21, R22.reuse, R25, R21 ;  /* 0x0000001916157223 */ /* 0x042fe20000000015 */
[----:B---3--:R-:W-:Y:S02]  /*0e40*/  FFMA R23, R22, R23, R24 ;  /* 0x0000001716177223 */ /* 0x008fe40000000018 */
[----:B------:R-:W1:Y:S04]  /*0e50*/  LDS R22, [R15+0x1c] ;  /* 0x00001c000f167984 */ /* 0x000e680000000800 */
[----:B------:R-:W-:Y:S01]  /*0e60*/  LDS R24, [R15+0x460] ;  /* 0x000460000f187984 */ /* 0x000fe20000000800 */
[----:B----4-:R-:W-:-:S03]  /*0e70*/  FFMA R28, R2, R17, R21 ;  /* 0x00000011021c7223 */ /* 0x010fc60000000015 */
[----:B------:R-:W3:Y:S01]  /*0e80*/  LDS R21, [R9+0x20] ;  /* 0x0000200009157984 */ /* 0x000ee20000000800 */
[----:B-----5:R-:W-:-:S03]  /*0e90*/  FFMA R23, R2, R3, R23 ;  /* 0x0000000302177223 */ /* 0x020fc60000000017 */
[----:B------:R-:W-:Y:S04]  /*0ea0*/  LDS R2, [R9+0x24] ;  /* 0x0000240009027984 */ /* 0x000fe80000000800 */
[----:B------:R-:W4:Y:S04]  /*0eb0*/  LDS R17, [R15+0x24] ;  /* 0x000024000f117984 */ /* 0x000f280000000800 */
[----:B------:R-:W5:Y:S01]  /*0ec0*/  LDS R3, [R15+0x464] ;  /* 0x000464000f037984 */ /* 0x000f620000000800 */
[----:B0-----:R-:W-:-:S03]  /*0ed0*/  FFMA R23, R19, R20, R23 ;  /* 0x0000001413177223 */ /* 0x001fc60000000017 */
[----:B------:R-:W-:Y:S01]  /*0ee0*/  LDS R20, [R9+0x28] ;  /* 0x0000280009147984 */ /* 0x000fe20000000800 */
[----:B-1----:R-:W-:-:S03]  /*0ef0*/  FFMA R22, R19, R22, R28 ;  /* 0x0000001613167223 */ /* 0x002fc6000000001c */
[----:B------:R-:W0:Y:S01]  /*0f00*/  LDS R19, [R15+0x468] ;  /* 0x000468000f137984 */ /* 0x000e220000000800 */
[C---:B---3--:R-:W-:Y:S01]  /*0f10*/  FFMA R25, R21.reuse, R26, R22 ;  /* 0x0000001a15197223 */ /* 0x048fe20000000016 */
[----:B------:R-:W-:Y:S02]  /*0f20*/  FFMA R27, R21, R24, R23 ;  /* 0x00000018151b7223 */ /* 0x000fe40000000017 */
[----:B------:R-:W-:Y:S04]  /*0f30*/  LDS R22, [R9+0x2c] ;  /* 0x00002c0009167984 */ /* 0x000fe80000000800 */
[----:B------:R-:W1:Y:S01]  /*0f40*/  LDS R21, [R15+0x28] ;  /* 0x000028000f157984 */ /* 0x000e620000000800 */
[----:B----4-:R-:W-:-:S03]  /*0f50*/  FFMA R29, R2, R17, R25 ;  /* 0x00000011021d7223 */ /* 0x010fc60000000019 */
[----:B------:R-:W3:Y:S01]  /*0f60*/  LDS R25, [R15+0x2c] ;  /* 0x00002c000f197984 */ /* 0x000ee20000000800 */
[----:B-----5:R-:W-:-:S03]  /*0f70*/  FFMA R24, R2, R3, R27 ;  /* 0x0000000302187223 */ /* 0x020fc6000000001b */
[----:B------:R-:W4:Y:S04]  /*0f80*/  LDS R23, [R15+0x46c] ;  /* 0x00046c000f177984 */ /* 0x000f280000000800 */
[----:B------:R-:W-:Y:S04]  /*0f90*/  LDS R2, [R9+0x30] ;  /* 0x0000300009027984 */ /* 0x000fe80000000800 */
[----:B------:R-:W5:Y:S04]  /*0fa0*/  LDS R17, [R15+0x30] ;  /* 0x000030000f117984 */ /* 0x000f680000000800 */
[----:B------:R-:W2:Y:S04]  /*0fb0*/  LDS R3, [R15+0x470] ;  /* 0x000470000f037984 */ /* 0x000ea80000000800 */
[----:B------:R-:W-:Y:S01]  /*0fc0*/  LDS R26, [R15+0x38] ;  /* 0x000038000f1a7984 */ /* 0x000fe20000000800 */
[----:B0-----:R-:W-:-:S03]  /*0fd0*/  FFMA R24, R20, R19, R24 ;  /* 0x0000001314187223 */ /* 0x001fc60000000018 */
[----:B------:R-:W-:Y:S01]  /*0fe0*/  LDS R19, [R9+0x34] ;  /* 0x0000340009137984 */ /* 0x000fe20000000800 */
[----:B-1----:R-:W-:-:S03]  /*0ff0*/  FFMA R21, R20, R21, R29 ;  /* 0x0000001514157223 */ /* 0x002fc6000000001d */
[----:B------:R-:W0:Y:S01]  /*1000*/  LDS R20, [R15+0x474] ;  /* 0x000474000f147984 */ /* 0x000e220000000800 */
[C---:B---3--:R-:W-:Y:S01]  /*1010*/  FFMA R21, R22.reuse, R25, R21 ;  /* 0x0000001916157223 */ /* 0x048fe20000000015 */
[----:B----4-:R-:W-:Y:S02]  /*1020*/  FFMA R23, R22, R23, R24 ;  /* 0x0000001716177223 */ /* 0x010fe40000000018 */
[----:B------:R-:W1:Y:S04]  /*1030*/  LDS R22, [R15+0x34] ;  /* 0x000034000f167984 */ /* 0x000e680000000800 */
[----:B------:R-:W-:Y:S01]  /*1040*/  LDS R24, [R15+0x478] ;  /* 0x000478000f187984 */ /* 0x000fe20000000800 */
[----:B-----5:R-:W-:-:S03]  /*1050*/  FFMA R28, R2, R17, R21 ;  /* 0x00000011021c7223 */ /* 0x020fc60000000015 */
[----:B------:R-:W3:Y:S01]  /*1060*/  LDS R17, [R9+0x38] ;  /* 0x0000380009117984 */ /* 0x000ee20000000800 */
[----:B--2---:R-:W-:-:S03]  /*1070*/  FFMA R23, R2, R3, R23 ;  /* 0x0000000302177223 */ /* 0x004fc60000000017 */
[----:B------:R-:W-:Y:S04]  /*1080*/  LDS R2, [R9+0x3c] ;  /* 0x00003c0009027984 */ /* 0x000fe80000000800 */
[----:B------:R-:W2:Y:S04]  /*1090*/  LDS R21, [R15+0x3c] ;  /* 0x00003c000f157984 */ /* 0x000ea80000000800 */
[----:B------:R-:W4:Y:S01]  /*10a0*/  LDS R3, [R15+0x47c] ;  /* 0x00047c000f037984 */ /* 0x000f220000000800 */
[C---:B0-----:R-:W-:Y:S01]  /*10b0*/  FFMA R23, R19.reuse, R20, R23 ;  /* 0x0000001413177223 */ /* 0x041fe20000000017 */
[----:B-1----:R-:W-:-:S04]  /*10c0*/  FFMA R22, R19, R22, R28 ;  /* 0x0000001613167223 */ /* 0x002fc8000000001c */
[C---:B---3--:R-:W-:Y:S01]  /*10d0*/  FFMA R19, R17.reuse, R26, R22 ;  /* 0x0000001a11137223 */ /* 0x048fe20000000016 */
[----:B------:R-:W-:-:S03]  /*10e0*/  FFMA R24, R17, R24, R23 ;  /* 0x0000001811187223 */ /* 0x000fc60000000017 */
[C---:B--2---:R-:W-:Y:S01]  /*10f0*/  FFMA R19, R2.reuse, R21, R19 ;  /* 0x0000001502137223 */ /* 0x044fe20000000013 */
[----:B----4-:R-:W-:Y:S01]  /*1100*/  FFMA R17, R2, R3, R24 ;  /* 0x0000000302117223 */ /* 0x010fe20000000018 */
[----:B------:R-:W-:Y:S06]  /*1110*/  BAR.SYNC.DEFER_BLOCKING 0x0 ;  /* 0x0000000000007b1d */ /* 0x000fec0000010000 */
[----:B------:R-:W-:Y:S05]  /*1120*/  BRA.U !UP0, `(.L_x_121) ;  /* 0xfffffff508607547 */ /* 0x000fea000b83ffff */
.L_x_111:
[----:B------:R-:W0:Y:S01]  /*1130*/  LDCU UR4, c[0x0][0x398] ;  /* 0x00007300ff0477ac */ /* 0x000e220008000800 */
[----:B------:R-:W-:-:S04]  /*1140*/  IADD3 R18, PT, PT, R18, 0x1, RZ ;  /* 0x0000000112127810 */ /* 0x000fc80007ffe0ff */
[----:B0-----:R-:W-:-:S13]  /*1150*/  ISETP.NE.AND P0, PT, R18, UR4, PT ;  /* 0x0000000412007c0c */ /* 0x001fda000bf05270 */
[----:B------:R-:W-:Y:S05]  /*1160*/  @P0 BRA `(.L_x_122) ;  /* 0xfffffff400280947 */ /* 0x000fea000383ffff */
.L_x_110:
[----:B------:R-:W0:Y:S01]  /*1170*/  LDCU UR4, c[0x0][0x39c] ;  /* 0x00007380ff0477ac */ /* 0x000e220008000800 */
[----:B------:R-:W2:Y:S01]  /*1180*/  LDC R5, c[0x0][0x3ac] ;  /* 0x0000eb00ff057b82 */ /* 0x000ea20000000800 */
[----:B------:R-:W2:Y:S01]  /*1190*/  LDCU UR7, c[0x0][0x3b0] ;  /* 0x00007600ff0777ac */ /* 0x000ea20008000800 */
[----:B0-----:R-:W-:Y:S01]  /*11a0*/  ISETP.GE.U32.AND P0, PT, R7, UR4, PT ;  /* 0x0000000407007c0c */ /* 0x001fe2000bf06070 */
[----:B--2---:R-:W-:-:S12]  /*11b0*/  IMAD R5, R5, UR7, RZ ;  /* 0x0000000705057c24 */ /* 0x004fd8000f8e02ff */
[----:B------:R-:W-:Y:S05]  /*11c0*/  @P0 EXIT ;  /* 0x000000000000094d */ /* 0x000fea0003800000 */
[----:B------:R-:W0:Y:S01]  /*11d0*/  LDC.64 R2, c[0x0][0x390] ;  /* 0x0000e400ff027b82 */ /* 0x000e220000000a00 */
[----:B-1----:R-:W-:-:S05]  /*11e0*/  IADD3 R4, PT, PT, R4, UR5, RZ ;  /* 0x0000000504047c10 */ /* 0x002fca000fffe0ff */
[----:B------:R-:W-:Y:S02]  /*11f0*/  IMAD R7, R4, UR4, R7 ;  /* 0x0000000404077c24 */ /* 0x000fe4000f8e0207 */
[----:B------:R-:W-:Y:S02]  /*1200*/  IMAD R4, R5, UR4, RZ ;  /* 0x0000000405047c24 */ /* 0x000fe4000f8e02ff */
[----:B------:R-:W-:-:S03]  /*1210*/  IMAD R7, R7, R5, R0 ;  /* 0x0000000507077224 */ /* 0x000fc600078e0200 */
[----:B------:R-:W-:Y:S01]  /*1220*/  SHF.L.U32 R5, R4, 0x4, RZ ;  /* 0x0000000404057819 */ /* 0x000fe200000006ff */
[----:B0-----:R-:W-:-:S05]  /*1230*/  IMAD.WIDE.U32 R2, R7, 0x4, R2 ;  /* 0x0000000407027825 */ /* 0x001fca00078e0002 */
[----:B------:R-:W-:Y:S01]  /*1240*/  STG.E desc[UR14][R2.64], R19 ;  /* 0x0000001302007986 */ /* 0x000fe2000c10190e */
[----:B------:R-:W-:-:S05]  /*1250*/  IMAD.WIDE R4, R5, 0x4, R2 ;  /* 0x0000000405047825 */ /* 0x000fca00078e0202 */
[----:B------:R-:W-:Y:S01]  /*1260*/  STG.E desc[UR14][R4.64], R17 ;  /* 0x0000001104007986 */ /* 0x000fe2000c10190e */
[----:B------:R-:W-:Y:S05]  /*1270*/  EXIT ;  /* 0x000000000000794d */ /* 0x000fea0003800000 */
.L_x_123:
        /* <DEDUP_REMOVED lines=16> */
.L_x_140:


//--------------------- .text._Z22conv2d_acc_gradFiltersILi16ELi16ELi1ELi1ELi16EEvPfS0_S0_iiiiiiiiiii --------------------------
	.section	.text._Z22conv2d_acc_gradFiltersILi16ELi16ELi1ELi1ELi16EEvPfS0_S0_iiiiiiiiiii,"ax",@progbits
	.align	128
        .global         _Z22conv2d_acc_gradFiltersILi16ELi16ELi1ELi1ELi16EEvPfS0_S0_iiiiiiiiiii
        .type           _Z22conv2d_acc_gradFiltersILi16ELi16ELi1ELi1ELi16EEvPfS0_S0_iiiiiiiiiii,@function
        .size           _Z22conv2d_acc_gradFiltersILi16ELi16ELi1ELi1ELi16EEvPfS0_S0_iiiiiiiiiii,(.L_x_141 - _Z22conv2d_acc_gradFiltersILi16ELi16ELi1ELi1ELi16EEvPfS0_S0_iiiiiiiiiii)
        .other          _Z22conv2d_acc_gradFiltersILi16ELi16ELi1ELi1ELi16EEvPfS0_S0_iiiiiiiiiii,@"STO_CUDA_ENTRY STV_DEFAULT"
_Z22conv2d_acc_gradFiltersILi16ELi16ELi1ELi1ELi16EEvPfS0_S0_iiiiiiiiiii:
.text._Z22conv2d_acc_gradFiltersILi16ELi16ELi1ELi1ELi16EEvPfS0_S0_iiiiiiiiiii:
[----:B------:R-:W-:Y:S01]  /*0000*/  LDC R1, c[0x0][0x37c] ;  /* 0x0000df00ff017b82 */ /* 0x000fe20000000800 */
[----:B------:R-:W0:Y:S07]  /*0010*/  LDCU UR8, c[0x0][0x39c] ;  /* 0x00007380ff0877ac */ /* 0x000e2e0008000800 */
[----:B------:R-:W1:Y:S01]  /*0020*/  LDC R2, c[0x0][0x3b0] ;  /* 0x0000ec00ff027b82 */ /* 0x000e620000000800 */
[----:B------:R-:W2:Y:S01]  /*0030*/  S2R R0, SR_CTAID.Y ;  /* 0x0000000000007919 */ /* 0x000ea20000002600 */
[----:B------:R-:W-:Y:S01]  /*0040*/  HFMA2 R22, -RZ, RZ, 0, 0 ;  /* 0x00000000ff167431 */ /* 0x000fe200000001ff */
[----:B------:R-:W3:Y:S01]  /*0050*/  LDCU.64 UR6, c[0x0][0x3a0] ;  /* 0x00007400ff0677ac */ /* 0x000ee20008000a00 */
[----:B------:R-:W4:Y:S04]  /*0060*/  LDCU UR12, c[0x0][0x398] ;  /* 0x00007300ff0c77ac */ /* 0x000f280008000800 */
[----:B------:R-:W5:Y:S01]  /*0070*/  LDC R11, c[0x0][0x3b4] ;  /* 0x0000ed00ff0b7b82 */ /* 0x000f620000000800 */
[----:B------:R-:W5:Y:S01]  /*0080*/  LDCU UR9, c[0x0][0x3ac] ;  /* 0x00007580ff0977ac */ /* 0x000f620008000800 */
[----:B------:R-:W5:Y:S01]  /*0090*/  LDCU UR13, c[0x0][0x3b8] ;  /* 0x00007700ff0d77ac */ /* 0x000f620008000800 */
[----:B0-----:R-:W-:Y:S01]  /*00a0*/  UIADD3 UR4, UPT, UPT, UR8, 0xf, URZ ;  /* 0x0000000f08047890 */ /* 0x001fe2000fffe0ff */
[----:B------:R-:W0:Y:S01]  /*00b0*/  LDCU.64 UR10, c[0x0][0x358] ;  /* 0x00006b00ff0a77ac */ /* 0x000e220008000a00 */
[----:B-1----:R-:W-:-:S02]  /*00c0*/  IABS R9, R2 ;  /* 0x0000000200097213 */ /* 0x002fc40000000000 */
[----:B------:R-:W-:Y:S02]  /*00d0*/  USHF.R.S32.HI UR5, URZ, 0x1f, UR4 ;  /* 0x0000001fff057899 */ /* 0x000fe40008011404 */
[----:B----4-:R-:W-:Y:S01]  /*00e0*/  UISETP.GE.AND UP0, UPT, UR12, 0x1, UPT ;  /* 0x000000010c00788c */ /* 0x010fe2000bf06270 */
[----:B------:R-:W1:Y:S01]  /*00f0*/  I2F.RP R8, R9 ;  /* 0x0000000900087306 */ /* 0x000e620000209400 */
[----:B------:R-:W-:-:S03]  /*0100*/  ULEA.HI UR5, UR5, UR4, URZ, 0x4 ;  /* 0x0000000405057291 */ /* 0x000fc6000f8f20ff */
[----:B------:R-:W4:Y:S01]  /*0110*/  S2UR UR4, SR_CTAID.X ;  /* 0x00000000000479c3 */ /* 0x000f220000002500 */
[----:B------:R-:W-:-:S06]  /*0120*/  USHF.R.S32.HI UR5, URZ, 0x4, UR5 ;  /* 0x00000004ff057899 */ /* 0x000fcc0008011405 */
[----:B------:R-:W-:Y:S01]  /*0130*/  IMAD R7, RZ, RZ, -UR5 ;  /* 0x80000005ff077e24 */ /* 0x000fe2000f8e02ff */
[----:B------:R-:W-:Y:S01]  /*0140*/  BAR.SYNC.DEFER_BLOCKING 0x0 ;  /* 0x0000000000007b1d */ /* 0x000fe20000010000 */
[----:B------:R-:W-:-:S05]  /*0150*/  ISETP.NE.U32.AND P2, PT, RZ, UR5, PT ;  /* 0x00000005ff007c0c */ /* 0x000fca000bf45070 */
[----:B------:R-:W3:Y:S08]  /*0160*/  I2F.U32.RP R3, UR5 ;  /* 0x0000000500037d06 */ /* 0x000ef00008209000 */
[----:B-1----:R-:W1:Y:S08]  /*0170*/  MUFU.RCP R8, R8 ;  /* 0x0000000800087308 */ /* 0x002e700000001000 */
[----:B---3--:R-:W3:Y:S01]  /*0180*/  MUFU.RCP R3, R3 ;  /* 0x0000000300037308 */ /* 0x008ee20000001000 */
[----:B-1----:R-:W-:-:S02]  /*0190*/  IADD3 R6, PT, PT, R8, 0xffffffe, RZ ;  /* 0x0ffffffe08067810 */ /* 0x002fc40007ffe0ff */
[----:B---3--:R-:W-:-:S05]  /*01a0*/  IADD3 R4, PT, PT, R3, 0xffffffe, RZ ;  /* 0x0ffffffe03047810 */ /* 0x008fca0007ffe0ff */
[----:B------:R1:W3:Y:S02]  /*01b0*/  F2I.FTZ.U32.TRUNC.NTZ R5, R4 ;  /* 0x0000000400057305 */ /* 0x0002e4000021f000 */
[----:B-1----:R-:W-:Y:S02]  /*01c0*/  HFMA2 R4, -RZ, RZ, 0, 0 ;  /* 0x00000000ff047431 */ /* 0x002fe400000001ff */
[----:B---3--:R-:W-:-:S04]  /*01d0*/  IMAD R7, R7, R5, RZ ;  /* 0x0000000507077224 */ /* 0x008fc800078e02ff */
[----:B------:R-:W-:Y:S02]  /*01e0*/  IMAD.HI.U32 R5, R5, R7, R4 ;  /* 0x0000000705057227 */ /* 0x000fe400078e0004 */
[----:B------:R1:W3:Y:S04]  /*01f0*/  F2I.FTZ.U32.TRUNC.NTZ R7, R6 ;  /* 0x0000000600077305 */ /* 0x0002e8000021f000 */
[----:B--2---:R-:W-:-:S04]  /*0200*/  IMAD.HI.U32 R5, R5, R0, RZ ;  /* 0x0000000005057227 */ /* 0x004fc800078e00ff */
[----:B------:R-:W-:Y:S02]  /*0210*/  IMAD.MOV R3, RZ, RZ, -R5 ;  /* 0x000000ffff037224 */ /* 0x000fe400078e0a05 */
[----:B-1----:R-:W-:Y:S02]  /*0220*/  IMAD.MOV.U32 R6, RZ, RZ, RZ ;  /* 0x000000ffff067224 */ /* 0x002fe400078e00ff */
[----:B------:R-:W-:Y:S02]  /*0230*/  IMAD R3, R3, UR5, R0 ;  /* 0x0000000503037c24 */ /* 0x000fe4000f8e0200 */
[----:B---3--:R-:W-:-:S03]  /*0240*/  IMAD.MOV R4, RZ, RZ, -R7 ;  /* 0x000000ffff047224 */ /* 0x008fc600078e0a07 */
[----:B------:R-:W-:-:S13]  /*0250*/  ISETP.GE.U32.AND P0, PT, R3, UR5, PT ;  /* 0x0000000503007c0c */ /* 0x000fda000bf06070 */
[----:B------:R-:W-:Y:S01]  /*0260*/  @P0 VIADD R3, R3, -UR5 ;  /* 0x8000000503030c36 */ /* 0x000fe20008000000 */
[----:B------:R-:W-:-:S04]  /*0270*/  @P0 IADD3 R5, PT, PT, R5, 0x1, RZ ;  /* 0x0000000105050810 */ /* 0x000fc80007ffe0ff */
[----:B------:R-:W-:Y:S01]  /*0280*/  ISETP.GE.U32.AND P1, PT, R3, UR5, PT ;  /* 0x0000000503007c0c */ /* 0x000fe2000bf26070 */
[----:B------:R-:W-:-:S04]  /*0290*/  IMAD R3, R4, R9, RZ ;  /* 0x0000000904037224 */ /* 0x000fc800078e02ff */
[----:B------:R-:W-:-:S08]  /*02a0*/  IMAD.HI.U32 R6, R7, R3, R6 ;  /* 0x0000000307067227 */ /* 0x000fd000078e0006 */
[----:B------:R-:W-:Y:S02]  /*02b0*/  @P1 IADD3 R5, PT, PT, R5, 0x1, RZ ;  /* 0x0000000105051810 */ /* 0x000fe40007ffe0ff */
[----:B------:R-:W-:-:S04]  /*02c0*/  @!P2 LOP3.LUT R5, RZ, UR5, RZ, 0x33, !PT ;  /* 0x00000005ff05ac12 */ /* 0x000fc8000f8e33ff */
[----:B------:R-:W-:Y:S02]  /*02d0*/  IABS R4, R5 ;  /* 0x0000000500047213 */ /* 0x000fe40000000000 */
[----:B------:R-:W-:Y:S02]  /*02e0*/  LOP3.LUT R7, R5, R2, RZ, 0x3c, !PT ;  /* 0x0000000205077212 */ /* 0x000fe400078e3cff */
[----:B------:R-:W-:Y:S02]  /*02f0*/  MOV R3, R4 ;  /* 0x0000000400037202 */ /* 0x000fe40000000f00 */
[----:B------:R-:W-:Y:S02]  /*0300*/  ISETP.GE.AND P2, PT, R7, RZ, PT ;  /* 0x000000ff0700720c */ /* 0x000fe40003f46270 */
[----:B------:R-:W-:Y:S01]  /*0310*/  IADD3 R7, PT, PT, -R5, RZ, RZ ;  /* 0x000000ff05077210 */ /* 0x000fe20007ffe1ff */
[----:B------:R-:W-:-:S04]  /*0320*/  IMAD.HI.U32 R4, R6, R3, RZ ;  /* 0x0000000306047227 */ /* 0x000fc800078e00ff */
[----:B------:R-:W-:Y:S02]  /*0330*/  IMAD.MOV R6, RZ, RZ, -R4 ;  /* 0x000000ffff067224 */ /* 0x000fe400078e0a04 */
[----:B------:R-:W-:Y:S01]  /*0340*/  IMAD R0, R7, UR5, R0 ;  /* 0x0000000507007c24 */ /* 0x000fe2000f8e0200 */
[----:B----4-:R-:W-:Y:S01]  /*0350*/  USHF.L.U32 UR5, UR4, 0x4, URZ ;  /* 0x0000000404057899 */ /* 0x010fe200080006ff */
[C---:B------:R-:W-:Y:S01]  /*0360*/  IMAD R6, R9.reuse, R6, R3 ;  /* 0x0000000609067224 */ /* 0x040fe200078e0203 */
[----:B------:R-:W-:Y:S01]  /*0370*/  UIMAD UR4, UR7, UR6, URZ ;  /* 0x00000006070472a4 */ /* 0x000fe2000f8e02ff */
[----:B------:R-:W1:Y:S01]  /*0380*/  S2R R3, SR_TID.X ;  /* 0x0000000000037919 */ /* 0x000e620000002100 */
[----:B------:R-:W-:Y:S02]  /*0390*/  SHF.L.U32 R7, R0, 0x4, RZ ;  /* 0x0000000400077819 */ /* 0x000fe400000006ff */
[----:B------:R-:W-:-:S13]  /*03a0*/  ISETP.GT.U32.AND P1, PT, R9, R6, PT ;  /* 0x000000060900720c */ /* 0x000fda0003f24070 */
[-C--:B------:R-:W-:Y:S01]  /*03b0*/  @!P1 IADD3 R6, PT, PT, R6, -R9.reuse, RZ ;  /* 0x8000000906069210 */ /* 0x080fe20007ffe0ff */
[----:B------:R-:W-:Y:S01]  /*03c0*/  @!P1 VIADD R4, R4, 0x1 ;  /* 0x0000000104049836 */ /* 0x000fe20000000000 */
[----:B------:R-:W-:Y:S02]  /*03d0*/  ISETP.NE.AND P1, PT, R2, RZ, PT ;  /* 0x000000ff0200720c */ /* 0x000fe40003f25270 */
[----:B------:R-:W-:Y:S02]  /*03e0*/  ISETP.GE.U32.AND P0, PT, R6, R9, PT ;  /* 0x000000090600720c */ /* 0x000fe40003f06070 */
[----:B------:R-:W2:Y:S01]  /*03f0*/  S2R R6, SR_TID.Y ;  /* 0x0000000000067919 */ /* 0x000ea20000002200 */
[----:B-1----:R-:W-:-:S10]  /*0400*/  IADD3 R9, PT, PT, R3, UR5, RZ ;  /* 0x0000000503097c10 */ /* 0x002fd4000fffe0ff */
[----:B------:R-:W-:-:S05]  /*0410*/  @P0 IADD3 R4, PT, PT, R4, 0x1, RZ ;  /* 0x0000000104040810 */ /* 0x000fca0007ffe0ff */
[----:B------:R-:W-:Y:S02]  /*0420*/  IMAD.MOV.U32 R8, RZ, RZ, R4 ;  /* 0x000000ffff087224 */ /* 0x000fe400078e0004 */
[----:B-----5:R-:W-:Y:S02]  /*0430*/  IMAD R4, R2, UR9, RZ ;  /* 0x0000000902047c24 */ /* 0x020fe4000f8e02ff */
[----:B------:R-:W-:Y:S01]  /*0440*/  @!P2 IMAD.MOV R8, RZ, RZ, -R8 ;  /* 0x000000ffff08a224 */ /* 0x000fe200078e0a08 */
[----:B------:R-:W-:-:S05]  /*0450*/  @!P1 LOP3.LUT R8, RZ, R2, RZ, 0x33, !PT ;  /* 0x00000002ff089212 */ /* 0x000fca00078e33ff */
[----:B------:R-:W-:-:S04]  /*0460*/  IMAD.MOV R10, RZ, RZ, -R8 ;  /* 0x000000ffff0a7224 */ /* 0x000fc800078e0a08 */
[----:B------:R-:W-:Y:S02]  /*0470*/  IMAD R10, R2, R10, R5 ;  /* 0x0000000a020a7224 */ /* 0x000fe400078e0205 */
[C---:B--2---:R-:W-:Y:S02]  /*0480*/  IMAD.IADD R0, R7.reuse, 0x1, R6 ;  /* 0x0000000107007824 */ /* 0x044fe400078e0206 */
[----:B------:R-:W-:Y:S02]  /*0490*/  IMAD R7, R7, UR4, R10 ;  /* 0x0000000407077c24 */ /* 0x000fe4000f8e020a */
[----:B------:R-:W-:-:S04]  /*04a0*/  IMAD R9, R9, UR8, R0 ;  /* 0x0000000809097c24 */ /* 0x000fc8000f8e0200 */
[----:B------:R-:W-:Y:S02]  /*04b0*/  IMAD R4, R4, R9, R5 ;  /* 0x0000000904047224 */ /* 0x000fe400078e0205 */
[----:B------:R-:W-:Y:S02]  /*04c0*/  IMAD R5, R8, UR7, R7 ;  /* 0x0000000708057c24 */ /* 0x000fe4000f8e0207 */
[----:B------:R-:W-:Y:S01]  /*04d0*/  IMAD R7, R11, UR13, RZ ;  /* 0x0000000d0b077c24 */ /* 0x000fe2000f8e02ff */
[----:B0-----:R-:W-:Y:S06]  /*04e0*/  BRA.U !UP0, `(.L_x_124) ;  /* 0x0000000908647547 */ /* 0x001fec000b800000 */
[----:B------:R-:W0:Y:S01]  /*04f0*/  S2R R9, SR_CgaCtaId ;  /* 0x0000000000097919 */ /* 0x000e220000008800 */
[----:B------:R-:W-:Y:S01]  /*0500*/  MOV R2, 0x400 ;  /* 0x0000040000027802 */ /* 0x000fe20000000f00 */
[----:B------:R-:W1:Y:S01]  /*0510*/  LDCU UR6, c[0x0][0x3bc] ;  /* 0x00007780ff0677ac */ /* 0x000e620008000800 */
[----:B------:R-:W-:Y:S02]  /*0520*/  LEA.HI R10, R3, R0, RZ, 0x1c ;  /* 0x00000000030a7211 */ /* 0x000fe400078fe0ff */
[----:B------:R-:W-:Y:S01]  /*0530*/  MOV R22, RZ ;  /* 0x000000ff00167202 */ /* 0x000fe20000000f00 */
[----:B------:R-:W-:Y:S01]  /*0540*/  VIADD R8, R2, 0x440 ;  /* 0x0000044002087836 */ /* 0x000fe20000000000 */
[----:B------:R-:W-:Y:S01]  /*0550*/  ISETP.GE.AND P0, PT, R10, UR8, PT ;  /* 0x000000080a007c0c */ /* 0x000fe2000bf06270 */
[----:B------:R-:W-:Y:S01]  /*0560*/  IMAD R10, R7, UR5, RZ ;  /* 0x00000005070a7c24 */ /* 0x000fe2000f8e02ff */
[----:B-1----:R-:W-:Y:S02]  /*0570*/  UIMAD UR7, UR7, UR6, URZ ;  /* 0x00000006070772a4 */ /* 0x002fe4000f8e02ff */
[----:B------:R-:W-:Y:S01]  /*0580*/  UIMAD UR6, UR4, UR8, URZ ;  /* 0x00000008040672a4 */ /* 0x000fe2000f8e02ff */
[----:B0-----:R-:W-:-:S02]  /*0590*/  LEA R13, R9, R2, 0x18 ;  /* 0x00000002090d7211 */ /* 0x001fc400078ec0ff */
[----:B------:R-:W-:Y:S02]  /*05a0*/  LEA R2, R9, R8, 0x18 ;  /* 0x0000000809027211 */ /* 0x000fe400078ec0ff */
[C---:B------:R-:W-:Y:S01]  /*05b0*/  LEA.HI R8, R3.reuse, R6, RZ, 0x1c ;  /* 0x0000000603087211 */ /* 0x040fe200078fe0ff */
[--C-:B------:R-:W-:Y:S01]  /*05c0*/  IMAD R11, R6, 0x44, R13.reuse ;  /* 0x00000044060b7824 */ /* 0x100fe200078e020d */
[C---:B------:R-:W-:Y:S01]  /*05d0*/  LOP3.LUT R9, R3.reuse, 0xf, RZ, 0xc0, !PT ;  /* 0x0000000f03097812 */ /* 0x040fe200078ec0ff */
[--C-:B------:R-:W-:Y:S02]  /*05e0*/  IMAD R12, R3, 0x44, R2.reuse ;  /* 0x00000044030c7824 */ /* 0x100fe400078e0202 */
[C---:B------:R-:W-:Y:S02]  /*05f0*/  IMAD R6, R8.reuse, 0x44, R13 ;  /* 0x0000004408067824 */ /* 0x040fe400078e020d */
[C---:B------:R-:W-:Y:S02]  /*0600*/  IMAD R16, R8.reuse, 0x44, R2 ;  /* 0x0000004408107824 */ /* 0x040fe400078e0202 */
[----:B------:R-:W-:Y:S01]  /*0610*/  IMAD.MOV.U32 R13, RZ, RZ, RZ ;  /* 0x000000ffff0d7224 */ /* 0x000fe200078e00ff */
[----:B------:R-:W-:Y:S01]  /*0620*/  LEA R15, R9, R6, 0x2 ;  /* 0x00000006090f7211 */ /* 0x000fe200078e10ff */
[----:B------:R-:W-:-:S02]  /*0630*/  IMAD R14, R8, UR4, RZ ;  /* 0x00000004080e7c24 */ /* 0x000fc4000f8e02ff */
[----:B------:R-:W-:-:S07]  /*0640*/  IMAD R16, R9, 0x4, R16 ;  /* 0x0000000409107824 */ /* 0x000fce00078e0210 */
.L_x_131:
[----:B------:R-:W-:-:S13]  /*0650*/  ISETP.GE.AND P1, PT, R7, 0x1, PT ;  /* 0x000000010700780c */ /* 0x000fda0003f26270 */
[----:B-1-3--:R-:W-:Y:S05]  /*0660*/  @!P1 BRA `(.L_x_125) ;  /* 0x0000000400f49947 */ /* 0x00afea0003800000 */
[----:B------:R-:W0:Y:S01]  /*0670*/  LDC R6, c[0x0][0x3a8] ;  /* 0x0000ea00ff067b82 */ /* 0x000e220000000800 */
[----:B------:R-:W-:Y:S01]  /*0680*/  IMAD R2, R13, UR6, RZ ;  /* 0x000000060d027c24 */ /* 0x000fe2000f8e02ff */
[----:B------:R-:W-:Y:S01]  /*0690*/  SHF.R.S32.HI R19, RZ, 0x1f, R5 ;  /* 0x0000001fff137819 */ /* 0x000fe20000011405 */
[----:B------:R-:W-:Y:S01]  /*06a0*/  IMAD R21, R8, R7, R9 ;  /* 0x0000000708157224 */ /* 0x000fe200078e0209 */
[----:B------:R-:W1:Y:S02]  /*06b0*/  LDCU UR5, c[0x0][0x3c0] ;  /* 0x00007800ff0577ac */ /* 0x000e640008000800 */
[----:B------:R-:W-:Y:S01]  /*06c0*/  IADD3 R17, P1, PT, R5, R2, RZ ;  /* 0x0000000205117210 */ /* 0x000fe20007f3e0ff */
[----:B------:R-:W2:Y:S03]  /*06d0*/  LDCU.64 UR8, c[0x0][0x388] ;  /* 0x00007100ff0877ac */ /* 0x000ea60008000a00 */
[----:B------:R-:W-:Y:S01]  /*06e0*/  LEA.HI.X.SX32 R19, R2, R19, 0x1, P1 ;  /* 0x0000001302137211 */ /* 0x000fe200008f0eff */
[----:B------:R-:W3:Y:S01]  /*06f0*/  LDCU.64 UR12, c[0x0][0x380] ;  /* 0x00007000ff0c77ac */ /* 0x000ee20008000a00 */
[----:B------:R-:W-:Y:S01]  /*0700*/  UMOV UR4, URZ ;  /* 0x000000ff00047c82 */ /* 0x000fe20008000000 */
[----:B0-----:R-:W-:-:S04]  /*0710*/  IMAD R6, R7, R6, RZ ;  /* 0x0000000607067224 */ /* 0x001fc800078e02ff */
[----:B------:R-:W-:Y:S01]  /*0720*/  IMAD R3, R6, R13, RZ ;  /* 0x0000000d06037224 */ /* 0x000fe200078e02ff */
[----:B------:R-:W-:-:S04]  /*0730*/  MOV R6, R9 ;  /* 0x0000000900067202 */ /* 0x000fc80000000f00 */
[----:B------:R-:W-:Y:S02]  /*0740*/  IADD3 R18, P2, PT, R10, R3, RZ ;  /* 0x000000030a127210 */ /* 0x000fe40007f5e0ff */
[----:B------:R-:W-:-:S04]  /*0750*/  SHF.R.S32.HI R3, RZ, 0x1f, R3 ;  /* 0x0000001fff037819 */ /* 0x000fc80000011403 */
[----:B-123--:R-:W-:-:S07]  /*0760*/  LEA.HI.X.SX32 R20, R10, R3, 0x1, P2 ;  /* 0x000000030a147211 */ /* 0x00efce00010f0eff */
.L_x_130:
[----:B------:R-:W-:Y:S01]  /*0770*/  ISETP.GE.AND P1, PT, R6, R7, PT ;  /* 0x000000070600720c */ /* 0x000fe20003f26270 */
[----:B------:R-:W-:-:S12]  /*0780*/  BSSY.RECONVERGENT B0, `(.L_x_126) ;  /* 0x0000034000007945 */ /* 0x000fd80003800200 */
[----:B-1-3--:R-:W-:Y:S05]  /*0790*/  @!P1 BRA `(.L_x_127) ;  /* 0x0000000000109947 */ /* 0x00afea0003800000 */
[----:B------:R-:W-:-:S13]  /*07a0*/  ISETP.GE.U32.AND P1, PT, R8, 0x10, PT ;  /* 0x000000100800780c */ /* 0x000fda0003f26070 */
[----:B------:R-:W-:Y:S05]  /*07b0*/  @P1 BRA `(.L_x_128) ;  /* 0x0000000000c01947 */ /* 0x000fea0003800000 */
[----:B------:R3:W-:Y:S01]  /*07c0*/  STS [R16], RZ ;  /* 0x000000ff10007388 */ /* 0x0007e20000000800 */
[----:B------:R-:W-:Y:S05]  /*07d0*/  BRA `(.L_x_128) ;  /* 0x0000000000b87947 */ /* 0x000fea0003800000 */
.L_x_127:
[----:B------:R-:W-:-:S13]  /*07e0*/  ISETP.GT.U32.AND P1, PT, R8, 0xf, PT ;  /* 0x0000000f0800780c */ /* 0x000fda0003f24070 */
[----:B------:R-:W-:Y:S05]  /*07f0*/  @P1 BRA `(.L_x_128) ;  /* 0x0000000000b01947 */ /* 0x000fea0003800000 */
[----:B------:R-:W-:-:S05]  /*0800*/  IADD3 R3, P1, PT, R21, R18, RZ ;  /* 0x0000001215037210 */ /* 0x000fca0007f3e0ff */
[----:B------:R-:W-:Y:S01]  /*0810*/  IMAD.X R24, RZ, RZ, R20, P1 ;  /* 0x000000ffff187224 */ /* 0x000fe200008e0614 */
[----:B------:R-:W-:-:S04]  /*0820*/  LEA R2, P1, R3, UR8, 0x2 ;  /* 0x0000000803027c11 */ /* 0x000fc8000f8210ff */
[----:B------:R-:W-:-:S06]  /*0830*/  LEA.HI.X R3, R3, UR9, R24, 0x2, P1 ;  /* 0x0000000903037c11 */ /* 0x000fcc00088f1418 */
[----:B------:R-:W2:Y:S04]  /*0840*/  LDG.E R3, desc[UR10][R2.64] ;  /* 0x0000000a02037981 */ /* 0x000ea8000c1e1900 */
[----:B--2---:R0:W-:Y:S01]  /*0850*/  STS [R16], R3 ;  /* 0x0000000310007388 */ /* 0x0041e20000000800 */
[----:B------:R-:W-:Y:S05]  /*0860*/  @P0 BRA `(.L_x_129) ;  /* 0x0000000000900947 */ /* 0x000fea0003800000 */
[----:B------:R-:W1:Y:S01]  /*0870*/  LDC R23, c[0x0][0x3b8] ;  /* 0x0000ee00ff177b82 */ /* 0x000e620000000800 */
[----:B------:R-:W-:Y:S02]  /*0880*/  IABS R26, R6 ;  /* 0x00000006001a7213 */ /* 0x000fe40000000000 */
[----:B-1----:R-:W-:-:S04]  /*0890*/  IABS R24, R23 ;  /* 0x0000001700187213 */ /* 0x002fc80000000000 */
[----:B------:R-:W1:Y:S08]  /*08a0*/  I2F.RP R25, R24 ;  /* 0x0000001800197306 */ /* 0x000e700000209400 */
[----:B-1----:R-:W1:Y:S02]  /*08b0*/  MUFU.RCP R25, R25 ;  /* 0x0000001900197308 */ /* 0x002e640000001000 */
[----:B-1----:R-:W-:-:S06]  /*08c0*/  IADD3 R2, PT, PT, R25, 0xffffffe, RZ ;  /* 0x0ffffffe19027810 */ /* 0x002fcc0007ffe0ff */
[----:B0-----:R0:W1:Y:S02]  /*08d0*/  F2I.FTZ.U32.TRUNC.NTZ R3, R2 ;  /* 0x0000000200037305 */ /* 0x001064000021f000 */
[----:B0-----:R-:W-:Y:S02]  /*08e0*/  HFMA2 R2, -RZ, RZ, 0, 0 ;  /* 0x00000000ff027431 */ /* 0x001fe400000001ff */
[----:B-1----:R-:W-:-:S04]  /*08f0*/  IMAD.MOV R27, RZ, RZ, -R3 ;  /* 0x000000ffff1b7224 */ /* 0x002fc800078e0a03 */
[----:B------:R-:W-:-:S04]  /*0900*/  IMAD R27, R27, R24, RZ ;  /* 0x000000181b1b7224 */ /* 0x000fc800078e02ff */
[----:B------:R-:W-:Y:S01]  /*0910*/  IMAD.HI.U32 R3, R3, R27, R2 ;  /* 0x0000001b03037227 */ /* 0x000fe200078e0002 */
[----:B------:R-:W-:-:S04]  /*0920*/  LOP3.LUT R2, R6, R23, RZ, 0x3c, !PT ;  /* 0x0000001706027212 */ /* 0x000fc800078e3cff */
[----:B------:R-:W-:Y:S01]  /*0930*/  ISETP.GE.AND P2, PT, R2, RZ, PT ;  /* 0x000000ff0200720c */ /* 0x000fe20003f46270 */
[----:B------:R-:W-:-:S04]  /*0940*/  IMAD.HI.U32 R3, R3, R26, RZ ;  /* 0x0000001a03037227 */ /* 0x000fc800078e00ff */
[----:B------:R-:W-:-:S04]  /*0950*/  IMAD.MOV R25, RZ, RZ, -R3 ;  /* 0x000000ffff197224 */ /* 0x000fc800078e0a03 */
[----:B------:R-:W-:-:S05]  /*0960*/  IMAD R25, R24, R25, R26 ;  /* 0x0000001918197224 */ /* 0x000fca00078e021a */
[----:B------:R-:W-:-:S13]  /*0970*/  ISETP.GT.U32.AND P3, PT, R24, R25, PT ;  /* 0x000000191800720c */ /* 0x000fda0003f64070 */
[-C--:B------:R-:W-:Y:S01]  /*0980*/  @!P3 IADD3 R25, PT, PT, R25, -R24.reuse, RZ ;  /* 0x800000181919b210 */ /* 0x080fe20007ffe0ff */
[----:B------:R-:W-:Y:S01]  /*0990*/  @!P3 VIADD R3, R3, 0x1 ;  /* 0x000000010303b836 */ /* 0x000fe20000000000 */
[----:B------:R-:W-:Y:S02]  /*09a0*/  ISETP.NE.AND P3, PT, R23, RZ, PT ;  /* 0x000000ff1700720c */ /* 0x000fe40003f65270 */
[----:B------:R-:W-:-:S13]  /*09b0*/  ISETP.GE.U32.AND P1, PT, R25, R24, PT ;  /* 0x000000181900720c */ /* 0x000fda0003f26070 */
[----:B------:R-:W-:-:S05]  /*09c0*/  @P1 IADD3 R3, PT, PT, R3, 0x1, RZ ;  /* 0x0000000103031810 */ /* 0x000fca0007ffe0ff */
[----:B------:R-:W-:Y:S01]  /*09d0*/  @!P2 IMAD.MOV R3, RZ, RZ, -R3 ;  /* 0x000000ffff03a224 */ /* 0x000fe200078e0a03 */
[----:B------:R-:W-:-:S04]  /*09e0*/  @!P3 LOP3.LUT R3, RZ, R23, RZ, 0x33, !PT ;  /* 0x00000017ff03b212 */ /* 0x000fc800078e33ff */
[----:B------:R-:W-:-:S05]  /*09f0*/  IADD3 R2, PT, PT, -R3, RZ, RZ ;  /* 0x000000ff03027210 */ /* 0x000fca0007ffe1ff */
[----:B------:R-:W-:-:S04]  /*0a00*/  IMAD R23, R23, R2, R6 ;  /* 0x0000000217177224 */ /* 0x000fc800078e0206 */
[----:B------:R-:W-:-:S04]  /*0a10*/  IMAD R2, R23, UR5, RZ ;  /* 0x0000000517027c24 */ /* 0x000fc8000f8e02ff */
[----:B------:R-:W-:-:S05]  /*0a20*/  IMAD R3, R3, UR7, R2 ;  /* 0x0000000703037c24 */ /* 0x000fca000f8e0202 */
[----:B------:R-:W-:-:S04]  /*0a30*/  IADD3 R2, PT, PT, R14, R3, RZ ;  /* 0x000000030e027210 */ /* 0x000fc80007ffe0ff */
[----:B------:R-:W-:-:S04]  /*0a40*/  IADD3 R3, P1, PT, R2, R17, RZ ;  /* 0x0000001102037210 */ /* 0x000fc80007f3e0ff */
[----:B------:R-:W-:Y:S02]  /*0a50*/  LEA.HI.X.SX32 R24, R2, R19, 0x1, P1 ;  /* 0x0000001302187211 */ /* 0x000fe400008f0eff */
[----:B------:R-:W-:-:S04]  /*0a60*/  LEA R2, P1, R3, UR12, 0x2 ;  /* 0x0000000c03027c11 */ /* 0x000fc8000f8210ff */
[----:B------:R-:W-:-:S05]  /*0a70*/  LEA.HI.X R3, R3, UR13, R24, 0x2, P1 ;  /* 0x0000000d03037c11 */ /* 0x000fca00088f1418 */
[----:B------:R-:W2:Y:S04]  /*0a80*/  LDG.E R2, desc[UR10][R2.64] ;  /* 0x0000000a02027981 */ /* 0x000ea8000c1e1900 */
[----:B--2---:R2:W-:Y:S01]  /*0a90*/  STS [R15], R2 ;  /* 0x000000020f007388 */ /* 0x0045e20000000800 */
[----:B------:R-:W-:Y:S05]  /*0aa0*/  BRA `(.L_x_128) ;  /* 0x0000000000047947 */ /* 0x000fea0003800000 */
.L_x_129:
[----:B------:R1:W-:Y:S02]  /*0ab0*/  STS [R15], RZ ;  /* 0x000000ff0f007388 */ /* 0x0003e40000000800 */
.L_x_128:
[----:B------:R-:W-:Y:S05]  /*0ac0*/  BSYNC.RECONVERGENT B0 ;  /* 0x0000000000007941 */ /* 0x000fea0003800200 */
.L_x_126:
[----:B------:R-:W-:Y:S01]  /*0ad0*/  BAR.SYNC.DEFER_BLOCKING 0x0 ;  /* 0x0000000000007b1d */ /* 0x000fe20000010000 */
[----:B------:R-:W-:Y:S01]  /*0ae0*/  UIADD3 UR4, UPT, UPT, UR4, 0x10, URZ ;  /* 0x0000001004047890 */ /* 0x000fe2000fffe0ff */
[----:B------:R-:W-:Y:S01]  /*0af0*/  VIADD R6, R6, 0x10 ;  /* 0x0000001006067836 */ /* 0x000fe20000000000 */
[----:B------:R-:W-:-:S04]  /*0b00*/  IADD3 R21, PT, PT, R21, 0x10, RZ ;  /* 0x0000001015157810 */ /* 0x000fc80007ffe0ff */
[----:B------:R-:W-:Y:S01]  /*0b10*/  ISETP.LE.AND P1, PT, R7, UR4, PT ;  /* 0x0000000407007c0c */ /* 0x000fe2000bf23270 */
[----:B------:R-:W-:Y:S04]  /*0b20*/  LDS R23, [R11] ;  /* 0x000000000b177984 */ /* 0x000fe80000000800 */
[----:B------:R-:W4:Y:S04]  /*0b30*/  LDS R24, [R12] ;  /* 0x000000000c187984 */ /* 0x000f280000000800 */
[----:B------:R-:W-:Y:S04]  /*0b40*/  LDS R25, [R11+0x4] ;  /* 0x000004000b197984 */ /* 0x000fe80000000800 */
[----:B------:R-:W5:Y:S04]  /*0b50*/  LDS R26, [R12+0x4] ;  /* 0x000004000c1a7984 */ /* 0x000f680000000800 */
[----:B--2---:R-:W-:Y:S04]  /*0b60*/  LDS R2, [R11+0x8] ;  /* 0x000008000b027984 */ /* 0x004fe80000000800 */
[----:B0-----:R-:W0:Y:S04]  /*0b70*/  LDS R3, [R12+0x8] ;  /* 0x000008000c037984 */ /* 0x001e280000000800 */
[----:B------:R-:W-:Y:S01]  /*0b80*/  LDS R27, [R11+0x2c] ;  /* 0x00002c000b1b7984 */ /* 0x000fe20000000800 */
[----:B----4-:R-:W-:-:S03]  /*0b90*/  FFMA R24, R23, R24, R22 ;  /* 0x0000001817187223 */ /* 0x010fc60000000016 */
[----:B------:R-:W-:Y:S04]  /*0ba0*/  LDS R22, [R11+0xc] ;  /* 0x00000c000b167984 */ /* 0x000fe80000000800 */
[----:B------:R-:W2:Y:S01]  /*0bb0*/  LDS R23, [R12+0xc] ;  /* 0x00000c000c177984 */ /* 0x000ea20000000800 */
[----:B-----5:R-:W-:-:S03]  /*0bc0*/  FFMA R25, R25, R26, R24 ;  /* 0x0000001a19197223 */ /* 0x020fc60000000018 */
[----:B------:R-:W-:Y:S04]  /*0bd0*/  LDS R24, [R11+0x10] ;  /* 0x000010000b187984 */ /* 0x000fe80000000800 */
[----:B------:R-:W4:Y:S01]  /*0be0*/  LDS R26, [R12+0x10] ;  /* 0x000010000c1a7984 */ /* 0x000f220000000800 */
[----:B0-----:R-:W-:-:S03]  /*0bf0*/  FFMA R25, R2, R3, R25 ;  /* 0x0000000302197223 */ /* 0x001fc60000000019 */
[----:B------:R-:W-:Y:S04]  /*0c00*/  LDS R2, [R11+0x14] ;  /* 0x000014000b027984 */ /* 0x000fe80000000800 */
[----:B------:R-:W0:Y:S01]  /*0c10*/  LDS R3, [R12+0x14] ;  /* 0x000014000c037984 */ /* 0x000e220000000800 */
[----:B--2---:R-:W-:-:S03]  /*0c20*/  FFMA R25, R22, R23, R25 ;  /* 0x0000001716197223 */ /* 0x004fc60000000019 */
[----:B------:R-:W-:Y:S04]  /*0c30*/  LDS R22, [R11+0x18] ;  /* 0x000018000b167984 */ /* 0x000fe80000000800 */
[----:B------:R-:W2:Y:S01]  /*0c40*/  LDS R23, [R12+0x18] ;  /* 0x000018000c177984 */ /* 0x000ea20000000800 */
[----:B----4-:R-:W-:-:S03]  /*0c50*/  FFMA R25, R24, R26, R25 ;  /* 0x0000001a18197223 */ /* 0x010fc60000000019 */
        /* <DEDUP_REMOVED lines=10> */
[----:B------:R-:W-:Y:S01]  /*0d00*/  LDS R26, [R12+0x2c] ;  /* 0x00002c000c1a7984 */ /* 0x000fe20000000800 */
[----:B0-----:R-:W-:-:S03]  /*0d10*/  FFMA R3, R2, R3, R25 ;  /* 0x0000000302037223 */ /* 0x001fc60000000019 */
[----:B------:R-:W0:Y:S04]  /*0d20*/  LDS R25, [R11+0x28] ;  /* 0x000028000b197984 */ /* 0x000e280000000800 */
[----:B------:R-:W-:Y:S01]  /*0d30*/  LDS R2, [R11+0x30] ;  /* 0x000030000b027984 */ /* 0x000fe20000000800 */
[----:B--2---:R-:W-:-:S03]  /*0d40*/  FFMA R22, R22, R23, R3 ;  /* 0x0000001716167223 */ /* 0x004fc60000000003 */
[----:B------:R-:W2:Y:S04]  /*0d50*/  LDS R3, [R12+0x30] ;  /* 0x000030000c037984 */ /* 0x000ea80000000800 */
[----:B------:R-:W-:Y:S01]  /*0d60*/  LDS R23, [R11+0x34] ;  /* 0x000034000b177984 */ /* 0x000fe20000000800 */
[----:B0-----:R-:W-:-:S03]  /*0d70*/  FFMA R24, R25, R24, R22 ;  /* 0x0000001819187223 */ /* 0x001fc60000000016 */
[----:B------:R-:W0:Y:S01]  /*0d80*/  LDS R22, [R12+0x34] ;  /* 0x000034000c167984 */ /* 0x000e220000000800 */
[----:B------:R-:W-:-:S03]  /*0d90*/  FFMA R27, R27, R26, R24 ;  /* 0x0000001a1b1b7223 */ /* 0x000fc60000000018 */
[----:B------:R-:W-:Y:S04]  /*0da0*/  LDS R24, [R12+0x38] ;  /* 0x000038000c187984 */ /* 0x000fe80000000800 */
[----:B------:R-:W-:Y:S04]  /*0db0*/  LDS R25, [R11+0x3c] ;  /* 0x00003c000b197984 */ /* 0x000fe80000000800 */
[----:B------:R-:W-:Y:S01]  /*0dc0*/  LDS R26, [R12+0x3c] ;  /* 0x00003c000c1a7984 */ /* 0x000fe20000000800 */
[----:B--2---:R-:W-:-:S03]  /*0dd0*/  FFMA R2, R2, R3, R27 ;  /* 0x0000000302027223 */ /* 0x004fc6000000001b */
[----:B------:R-:W2:Y:S01]  /*0de0*/  LDS R3, [R11+0x38] ;  /* 0x000038000b037984 */ /* 0x000ea20000000800 */
[----:B0-----:R-:W-:-:S04]  /*0df0*/  FFMA R2, R23, R22, R2 ;  /* 0x0000001617027223 */ /* 0x001fc80000000002 */
[----:B--2---:R-:W-:-:S04]  /*0e00*/  FFMA R2, R3, R24, R2 ;  /* 0x0000001803027223 */ /* 0x004fc80000000002 */
[----:B------:R-:W-:Y:S01]  /*0e10*/  FFMA R22, R25, R26, R2 ;  /* 0x0000001a19167223 */ /* 0x000fe20000000002 */
[----:B------:R-:W-:Y:S06]  /*0e20*/  BAR.SYNC.DEFER_BLOCKING 0x0 ;  /* 0x0000000000007b1d */ /* 0x000fec0000010000 */
[----:B------:R-:W-:Y:S05]  /*0e30*/  @!P1 BRA `(.L_x_130) ;  /* 0xfffffff8004c9947 */ /* 0x000fea000383ffff */
.L_x_125:
[----:B------:R-:W0:Y:S01]  /*0e40*/  LDCU UR4, c[0x0][0x398] ;  /* 0x00007300ff0477ac */ /* 0x000e220008000800 */
[----:B------:R-:W-:-:S04]  /*0e50*/  IADD3 R13, PT, PT, R13, 0x1, RZ ;  /* 0x000000010d0d7810 */ /* 0x000fc80007ffe0ff */
[----:B0-----:R-:W-:-:S13]  /*0e60*/  ISETP.NE.AND P1, PT, R13, UR4, PT ;  /* 0x000000040d007c0c */ /* 0x001fda000bf25270 */
[----:B------:R-:W-:Y:S05]  /*0e70*/  @P1 BRA `(.L_x_131) ;  /* 0xfffffff400f41947 */ /* 0x000fea000383ffff */
.L_x_124:
[----:B------:R-:W0:Y:S02]  /*0e80*/  LDCU UR4, c[0x0][0x39c] ;  /* 0x00007380ff0477ac */ /* 0x000e240008000800 */
[----:B0-----:R-:W-:-:S13]  /*0e90*/  ISETP.GE.U32.AND P0, PT, R0, UR4, PT ;  /* 0x0000000400007c0c */ /* 0x001fda000bf06070 */
[----:B------:R-:W-:Y:S05]  /*0ea0*/  @P0 EXIT ;  /* 0x000000000000094d */ /* 0x000fea0003800000 */
[----:B------:R-:W0:Y:S02]  /*0eb0*/  LDC.64 R2, c[0x0][0x390] ;  /* 0x0000e400ff027b82 */ /* 0x000e240000000a00 */
[----:B0-----:R-:W-:-:S05]  /*0ec0*/  IMAD.WIDE.U32 R2, R4, 0x4, R2 ;  /* 0x0000000404027825 */ /* 0x001fca00078e0002 */
[----:B------:R-:W-:Y:S01]  /*0ed0*/  STG.E desc[UR10][R2.64], R22 ;  /* 0x0000001602007986 */ /* 0x000fe2000c10190a */
[----:B------:R-:W-:Y:S05]  /*0ee0*/  EXIT ;  /* 0x000000000000794d */ /* 0x000fea0003800000 */
.L_x_132:
        /* <DEDUP_REMOVED lines=9> */
.L_x_141:


//--------------------- .nv.shared._Z22conv2d_acc_gradFiltersILi16ELi16ELi4ELi4ELi16EEvPfS0_S0_iiiiiiiiiii --------------------------
	.section	.nv.shared._Z22conv2d_acc_gradFiltersILi16ELi16ELi4ELi4ELi16EEvPfS0_S0_iiiiiiiiiii,"aw",@nobits
	.sectionflags	@""
	.align	4
.nv.shared._Z22conv2d_acc_gradFiltersILi16ELi16ELi4ELi4ELi16EEvPfS0_S0_iiiiiiiiiii:
	.zero		9728


//--------------------- .nv.shared.reserved.0     --------------------------
	.section	.nv.shared.reserved.0,"aw",@nobits
	.weak		__nv_reservedSMEM_offset_0_alias
	.size		__nv_reservedSMEM_offset_0_alias, 0, 64
	.other		__nv_reservedSMEM_offset_0_alias,@"STO_CUDA_RESERVED_SHARED STV_DEFAULT"
__nv_reservedSMEM_offset_0_alias:
	.zero		0
	.zero		64


//--------------------- .nv.shared._Z22conv2d_acc_gradFiltersILi16ELi16ELi2ELi4ELi16EEvPfS0_S0_iiiiiiiiiii --------------------------
	.section	.nv.shared._Z22conv2d_acc_gradFiltersILi16ELi16ELi2ELi4ELi16EEvPfS0_S0_iiiiiiiiiii,"aw",@nobits
	.sectionflags	@""
	.align	4
.nv.shared._Z22conv2d_acc_gradFiltersILi16ELi16ELi2ELi4ELi16EEvPfS0_S0_iiiiiiiiiii:
	.zero		7552


//--------------------- .nv.shared._Z22conv2d_acc_gradFiltersILi16ELi16ELi1ELi4ELi16EEvPfS0_S0_iiiiiiiiiii --------------------------
	.section	.nv.shared._Z22conv2d_acc_gradFiltersILi16ELi16ELi1ELi4ELi16EEvPfS0_S0_iiiiiiiiiii,"aw",@nobits
	.sectionflags	@""
	.align	4
.nv.shared._Z22conv2d_acc_gradFiltersILi16ELi16ELi1ELi4ELi16EEvPfS0_S0_iiiiiiiiiii:
	.zero		6464


//--------------------- .nv.shared._Z22conv2d_acc_gradFiltersILi16ELi16ELi4ELi2ELi16EEvPfS0_S0_iiiiiiiiiii --------------------------
	.section	.nv.shared._Z22conv2d_acc_gradFiltersILi16ELi16ELi4ELi2ELi16EEvPfS0_S0_iiiiiiiiiii,"aw",@nobits
	.sectionflags	@""
	.align	4
.nv.shared._Z22conv2d_acc_gradFiltersILi16ELi16ELi4ELi2ELi16EEvPfS0_S0_iiiiiiiiiii:
	.zero		7552


//--------------------- .nv.shared._Z22conv2d_acc_gradFiltersILi16ELi16ELi2ELi2ELi16EEvPfS0_S0_iiiiiiiiiii --------------------------
	.section	.nv.shared._Z22conv2d_acc_gradFiltersILi16ELi16ELi2ELi2ELi16EEvPfS0_S0_iiiiiiiiiii,"aw",@nobits
	.sectionflags	@""
	.align	4
.nv.shared._Z22conv2d_acc_gradFiltersILi16ELi16ELi2ELi2ELi16EEvPfS0_S0_iiiiiiiiiii:
	.zero		5376


//--------------------- .nv.shared._Z22conv2d_acc_gradFiltersILi16ELi16ELi1ELi2ELi16EEvPfS0_S0_iiiiiiiiiii --------------------------
	.section	.nv.shared._Z22conv2d_acc_gradFiltersILi16ELi16ELi1ELi2ELi16EEvPfS0_S0_iiiiiiiiiii,"aw",@nobits
	.sectionflags	@""
	.align	4
.nv.shared._Z22conv2d_acc_gradFiltersILi16ELi16ELi1ELi2ELi16EEvPfS0_S0_iiiiiiiiiii:
	.zero		4288


//--------------------- .nv.shared._Z22conv2d_acc_gradFiltersILi16ELi16ELi4ELi1ELi16EEvPfS0_S0_iiiiiiiiiii --------------------------
	.section	.nv.shared._Z22conv2d_acc_gradFiltersILi16ELi16ELi4ELi1ELi16EEvPfS0_S0_iiiiiiiiiii,"aw",@nobits
	.sectionflags	@""
	.align	4
.nv.shared._Z22conv2d_acc_gradFiltersILi16ELi16ELi4ELi1ELi16EEvPfS0_S0_iiiiiiiiiii:
	.zero		6464


//--------------------- .nv.shared._Z22conv2d_acc_gradFiltersILi16ELi16ELi2ELi1ELi16EEvPfS0_S0_iiiiiiiiiii --------------------------
	.section	.nv.shared._Z22conv2d_acc_gradFiltersILi16ELi16ELi2ELi1ELi16EEvPfS0_S0_iiiiiiiiiii,"aw",@nobits
	.sectionflags	@""
	.align	4
.nv.shared._Z22conv2d_acc_gradFiltersILi16ELi16ELi2ELi1ELi16EEvPfS0_S0_iiiiiiiiiii:
	.zero		4288


//--------------------- .nv.shared._Z22conv2d_acc_gradFiltersILi16ELi16ELi1ELi1ELi16EEvPfS0_S0_iiiiiiiiiii --------------------------
	.section	.nv.shared._Z22conv2d_acc_gradFiltersILi16ELi16ELi1ELi1ELi16EEvPfS0_S0_iiiiiiiiiii,"aw",@nobits
	.sectionflags	@""
	.align	4
.nv.shared._Z22conv2d_acc_gradFiltersILi16ELi16ELi1ELi1ELi16EEvPfS0_S0_iiiiiiiiiii:
	.zero		3200


//--------------------- .nv.constant0._Z22conv2d_acc_gradFiltersILi16ELi16ELi4ELi4ELi16EEvPfS0_S0_iiiiiiiiiii --------------------------
	.section	.nv.constant0._Z22conv2d_acc_gradFiltersILi16ELi16ELi4ELi4ELi16EEvPfS0_S0_iiiiiiiiiii,"a",@progbits
	.sectionflags	@""
	.align	4
.nv.constant0._Z22conv2d_acc_gradFiltersILi16ELi16ELi4ELi4ELi16EEvPfS0_S0_iiiiiiiiiii:
	.zero		964


//--------------------- .nv.constant0._Z22conv2d_acc_gradFiltersILi16ELi16ELi2ELi4ELi16EEvPfS0_S0_iiiiiiiiiii --------------------------
	.section	.nv.constant0._Z22conv2d_acc_gradFiltersILi16ELi16ELi2ELi4ELi16EEvPfS0_S0_iiiiiiiiiii,"a",@progbits
	.sectionflags	@""
	.align	4
.nv.constant0._Z22conv2d_acc_gradFiltersILi16ELi16ELi2ELi4ELi16EEvPfS0_S0_iiiiiiiiiii:
	.zero		964


//--------------------- .nv.constant0._Z22conv2d_acc_gradFiltersILi16ELi16ELi1ELi4ELi16EEvPfS0_S0_iiiiiiiiiii --------------------------
	.section	.nv.constant0._Z22conv2d_acc_gradFiltersILi16ELi16ELi1ELi4ELi16EEvPfS0_S0_iiiiiiiiiii,"a",@progbits
	.sectionflags	@""
	.align	4
.nv.constant0._Z22conv2d_acc_gradFiltersILi16ELi16ELi1ELi4ELi16EEvPfS0_S0_iiiiiiiiiii:
	.zero		964


//--------------------- .nv.constant0._Z22conv2d_acc_gradFiltersILi16ELi16ELi4ELi2ELi16EEvPfS0_S0_iiiiiiiiiii --------------------------
	.section	.nv.constant0._Z22conv2d_acc_gradFiltersILi16ELi16ELi4ELi2ELi16EEvPfS0_S0_iiiiiiiiiii,"a",@progbits
	.sectionflags	@""
	.align	4
.nv.constant0._Z22conv2d_acc_gradFiltersILi16ELi16ELi4ELi2ELi16EEvPfS0_S0_iiiiiiiiiii:
	.zero		964


//--------------------- .nv.constant0._Z22conv2d_acc_gradFiltersILi16ELi16ELi2ELi2ELi16EEvPfS0_S0_iiiiiiiiiii --------------------------
	.section	.nv.constant0._Z22conv2d_acc_gradFiltersILi16ELi16ELi2ELi2ELi16EEvPfS0_S0_iiiiiiiiiii,"a",@progbits
	.sectionflags	@""
	.align	4
.nv.constant0._Z22conv2d_acc_gradFiltersILi16ELi16ELi2ELi2ELi16EEvPfS0_S0_iiiiiiiiiii:
	.zero		964


//--------------------- .nv.constant0._Z22conv2d_acc_gradFiltersILi16ELi16ELi1ELi2ELi16EEvPfS0_S0_iiiiiiiiiii --------------------------
	.section	.nv.constant0._Z22conv2d_acc_gradFiltersILi16ELi16ELi1ELi2ELi16EEvPfS0_S0_iiiiiiiiiii,"a",@progbits
	.sectionflags	@""
	.align	4
.nv.constant0._Z22conv2d_acc_gradFiltersILi16ELi16ELi1ELi2ELi16EEvPfS0_S0_iiiiiiiiiii:
	.zero		964


//--------------------- .nv.constant0._Z22conv2d_acc_gradFiltersILi16ELi16ELi4ELi1ELi16EEvPfS0_S0_iiiiiiiiiii --------------------------
	.section	.nv.constant0._Z22conv2d_acc_gradFiltersILi16ELi16ELi4ELi1ELi16EEvPfS0_S0_iiiiiiiiiii,"a",@progbits
	.sectionflags	@""
	.align	4
.nv.constant0._Z22conv2d_acc_gradFiltersILi16ELi16ELi4ELi1ELi16EEvPfS0_S0_iiiiiiiiiii:
	.zero		964


//--------------------- .nv.constant0._Z22conv2d_acc_gradFiltersILi16ELi16ELi2ELi1ELi16EEvPfS0_S0_iiiiiiiiiii --------------------------
	.section	.nv.constant0._Z22conv2d_acc_gradFiltersILi16ELi16ELi2ELi1ELi16EEvPfS0_S0_iiiiiiiiiii,"a",@progbits
	.sectionflags	@""
	.align	4
.nv.constant0._Z22conv2d_acc_gradFiltersILi16ELi16ELi2ELi1ELi16EEvPfS0_S0_iiiiiiiiiii:
	.zero		964


//--------------------- .nv.constant0._Z22conv2d_acc_gradFiltersILi16ELi16ELi1ELi1ELi16EEvPfS0_S0_iiiiiiiiiii --------------------------
	.section	.nv.constant0._Z22conv2d_acc_gradFiltersILi16ELi16ELi1ELi1ELi16EEvPfS0_S0_iiiiiiiiiii,"a",@progbits
	.sectionflags	@""
	.align	4
.nv.constant0._Z22conv2d_acc_gradFiltersILi16ELi16ELi1ELi1ELi16EEvPfS0_S0_iiiiiiiiiii:
	.zero		964


//--------------------- SYMBOLS --------------------------

	.type		.nv.reservedSmem.offset0,@object
	.size		.nv.reservedSmem.offset0,0x4
	.type		.nv.reservedSmem.cap,@object
	.size		.nv.reservedSmem.cap,0x4
